def matmul_kernel(
    a_ptr,
    b_ptr,
    c_ptr,
    M,
    N,
    K,
    stride_am,
    stride_ak,
    stride_bk,
    stride_bn,
    stride_cm,
    stride_cn,
    BLOCK_M: tl.constexpr,
    BLOCK_N: tl.constexpr,
    BLOCK_K: tl.constexpr,
    GROUP_M: tl.constexpr,
):
    pid = tl.program_id(axis=0)
    num_pid_m = tl.cdiv(M, BLOCK_M)
    num_pid_n = tl.cdiv(N, BLOCK_N)
    num_pid_in_group = GROUP_M * num_pid_n
    group_id = pid // num_pid_in_group
    first_pid_m = group_id * GROUP_M
    group_size_m = min(num_pid_m - first_pid_m, GROUP_M)
    pid_m = first_pid_m + ((pid % num_pid_in_group) % group_size_m)
    pid_n = (pid % num_pid_in_group) // group_size_m

    offs_am = (pid_m * BLOCK_M + tl.arange(0, BLOCK_M)) % M
    offs_bn = (pid_n * BLOCK_N + tl.arange(0, BLOCK_N)) % N
    offs_k = tl.arange(0, BLOCK_K)
    a_ptrs = a_ptr + offs_am[:, None] * stride_am + offs_k[None, :] * stride_ak
    b_ptrs = b_ptr + offs_k[:, None] * stride_bk + offs_bn[None, :] * stride_bn

    acc = tl.zeros((BLOCK_M, BLOCK_N), dtype=tl.float32)
    for kk in range(0, tl.cdiv(K, BLOCK_K)):
        a = tl.load(a_ptrs, mask=offs_k[None, :] < K - kk * BLOCK_K, other=0.0)
        b = tl.load(b_ptrs, mask=offs_k[:, None] < K - kk * BLOCK_K, other=0.0)
        acc = tl.dot(a, b, acc)
        a_ptrs += BLOCK_K * stride_ak
        b_ptrs += BLOCK_K * stride_bk

    c = acc.to(c_ptr.dtype.element_ty)
    offs_cm = pid_m * BLOCK_M + tl.arange(0, BLOCK_M)
    offs_cn = pid_n * BLOCK_N + tl.arange(0, BLOCK_N)
    c_ptrs = c_ptr + offs_cm[:, None] * stride_cm + offs_cn[None, :] * stride_cn
    mask = (offs_cm[:, None] < M) & (offs_cn[None, :] < N)
    tl.store(c_ptrs, c, mask=mask)

# config = {"BLOCK_K": 64, "BLOCK_M": 512, "BLOCK_N": 128, "GROUP_M": 8, "arch": "sm_100", "dtype": "fp16", "num_ctas": 1, "num_stages": 2, "num_warps": 2}
# arch = sm_100


// ===== COMPILED SASS (sm_100a) =====

	.target	sm_100a

	.elftype	@"ET_EXEC"


//--------------------- .note.nv.tkinfo           --------------------------
	.section	.note.nv.tkinfo,"",@"SHT_NOTE"
	.sectionflags	@"SHF_NOTE_NV_TKINFO"
	.tkinfo
        /*0018*/ 	.word	0x00000081
        /*0030*/ 	.string	""
        /*0030*/ 	.string	"ptxas-blackwell"
        /*0030*/ 	.string	"Cuda compilation tools, release 12.9, V12.9.86"
        /*0030*/ 	.string	"Build cuda_12.9.r12.9/compiler.36037853_0"
        /*0030*/ 	.string	"-v  -suppress-debug-info  -lineinfo  -arch sm_100a "



//--------------------- .note.nv.cuver            --------------------------
	.section	.note.nv.cuver,"",@"SHT_NOTE"
	.sectionflags	@"SHF_NOTE_NV_CUVER"
        /*0018*/ 	.short	0x0001
        /*001a*/ 	.short	0x0064
        /*001c*/ 	.short	0x0001
        /*001e*/ 	.short	0x0000
        /*0020*/ 	.short	0x0001
        /*0022*/ 	.short	0x0000


//--------------------- .nv.info                  --------------------------
	.section	.nv.info,"",@"SHT_CUDA_INFO"
	.align	4


	//----- nvinfo : EIATTR_REGCOUNT
	.align		4
        /*0000*/ 	.byte	0x04, 0x2f
        /*0002*/ 	.short	(.L_1 - .L_0)
	.align		4
.L_0:
        /*0004*/ 	.word	index@(matmul_kernel)
        /*0008*/ 	.word	0x00000020


	//----- nvinfo : EIATTR_FRAME_SIZE
	.align		4
.L_1:
        /*000c*/ 	.byte	0x04, 0x11
        /*000e*/ 	.short	(.L_3 - .L_2)
	.align		4
.L_2:
        /*0010*/ 	.word	index@(matmul_kernel)
        /*0014*/ 	.word	0x00008148


	//----- nvinfo : EIATTR_MIN_STACK_SIZE
	.align		4
.L_3:
        /*0018*/ 	.byte	0x04, 0x12
        /*001a*/ 	.short	(.L_5 - .L_4)
	.align		4
.L_4:
        /*001c*/ 	.word	index@(matmul_kernel)
        /*0020*/ 	.word	0x00008148
.L_5:


//--------------------- .nv.info.matmul_kernel    --------------------------
	.section	.nv.info.matmul_kernel,"",@"SHT_CUDA_INFO"
	.sectionflags	@""
	.align	4


	//----- nvinfo : EIATTR_CUDA_API_VERSION
	.align		4
        /*0000*/ 	.byte	0x04, 0x37
        /*0002*/ 	.short	(.L_7 - .L_6)
.L_6:
        /*0004*/ 	.word	0x00000081


	//----- nvinfo : EIATTR_KPARAM_INFO
	.align		4
.L_7:
        /*0008*/ 	.byte	0x04, 0x17
        /*000a*/ 	.short	(.L_9 - .L_8)
.L_8:
        /*000c*/ 	.word	0x00000000
        /*0010*/ 	.short	0x000d
        /*0012*/ 	.short	0x0048
        /*0014*/ 	.byte	0x00, 0xf4, 0x21, 0x00


	//----- nvinfo : EIATTR_KPARAM_INFO
	.align		4
.L_9:
        /*0018*/ 	.byte	0x04, 0x17
        /*001a*/ 	.short	(.L_11 - .L_10)
.L_10:
        /*001c*/ 	.word	0x00000000
        /*0020*/ 	.short	0x000c
        /*0022*/ 	.short	0x0040
        /*0024*/ 	.byte	0x00, 0xf4, 0x21, 0x00


	//----- nvinfo : EIATTR_KPARAM_INFO
	.align		4
.L_11:
        /*0028*/ 	.byte	0x04, 0x17
        /*002a*/ 	.short	(.L_13 - .L_12)
.L_12:
        /*002c*/ 	.word	0x00000000
        /*0030*/ 	.short	0x000b
        /*0032*/ 	.short	0x0038
        /*0034*/ 	.byte	0x00, 0xf0, 0x11, 0x00


	//----- nvinfo : EIATTR_KPARAM_INFO
	.align		4
.L_13:
        /*0038*/ 	.byte	0x04, 0x17
        /*003a*/ 	.short	(.L_15 - .L_14)
.L_14:
        /*003c*/ 	.word	0x00000000
        /*0040*/ 	.short	0x000a
        /*0042*/ 	.short	0x0034
        /*0044*/ 	.byte	0x00, 0xf0, 0x11, 0x00


	//----- nvinfo : EIATTR_KPARAM_INFO
	.align		4
.L_15:
        /*0048*/ 	.byte	0x04, 0x17
        /*004a*/ 	.short	(.L_17 - .L_16)
.L_16:
        /*004c*/ 	.word	0x00000000
        /*0050*/ 	.short	0x0009
        /*0052*/ 	.short	0x0030
        /*0054*/ 	.byte	0x00, 0xf0, 0x11, 0x00


	//----- nvinfo : EIATTR_KPARAM_INFO
	.align		4
.L_17:
        /*0058*/ 	.byte	0x04, 0x17
        /*005a*/ 	.short	(.L_19 - .L_18)
.L_18:
        /*005c*/ 	.word	0x00000000
        /*0060*/ 	.short	0x0008
        /*0062*/ 	.short	0x002c
        /*0064*/ 	.byte	0x00, 0xf0, 0x11, 0x00


	//----- nvinfo : EIATTR_KPARAM_INFO
	.align		4
.L_19:
        /*0068*/ 	.byte	0x04, 0x17
        /*006a*/ 	.short	(.L_21 - .L_20)
.L_20:
        /*006c*/ 	.word	0x00000000
        /*0070*/ 	.short	0x0007
        /*0072*/ 	.short	0x0028
        /*0074*/ 	.byte	0x00, 0xf0, 0x11, 0x00


	//----- nvinfo : EIATTR_KPARAM_INFO
	.align		4
.L_21:
        /*0078*/ 	.byte	0x04, 0x17
        /*007a*/ 	.short	(.L_23 - .L_22)
.L_22:
        /*007c*/ 	.word	0x00000000
        /*0080*/ 	.short	0x0006
        /*0082*/ 	.short	0x0024
        /*0084*/ 	.byte	0x00, 0xf0, 0x11, 0x00


	//----- nvinfo : EIATTR_KPARAM_INFO
	.align		4
.L_23:
        /*0088*/ 	.byte	0x04, 0x17
        /*008a*/ 	.short	(.L_25 - .L_24)
.L_24:
        /*008c*/ 	.word	0x00000000
        /*0090*/ 	.short	0x0005
        /*0092*/ 	.short	0x0020
        /*0094*/ 	.byte	0x00, 0xf0, 0x11, 0x00


	//----- nvinfo : EIATTR_KPARAM_INFO
	.align		4
.L_25:
        /*0098*/ 	.byte	0x04, 0x17
        /*009a*/ 	.short	(.L_27 - .L_26)
.L_26:
        /*009c*/ 	.word	0x00000000
        /*00a0*/ 	.short	0x0004
        /*00a2*/ 	.short	0x001c
        /*00a4*/ 	.byte	0x00, 0xf0, 0x11, 0x00


	//----- nvinfo : EIATTR_KPARAM_INFO
	.align		4
.L_27:
        /*00a8*/ 	.byte	0x04, 0x17
        /*00aa*/ 	.short	(.L_29 - .L_28)
.L_28:
        /*00ac*/ 	.word	0x00000000
        /*00b0*/ 	.short	0x0003
        /*00b2*/ 	.short	0x0018
        /*00b4*/ 	.byte	0x00, 0xf0, 0x11, 0x00


	//----- nvinfo : EIATTR_KPARAM_INFO
	.align		4
.L_29:
        /*00b8*/ 	.byte	0x04, 0x17
        /*00ba*/ 	.short	(.L_31 - .L_30)
.L_30:
        /*00bc*/ 	.word	0x00000000
        /*00c0*/ 	.short	0x0002
        /*00c2*/ 	.short	0x0010
        /*00c4*/ 	.byte	0x00, 0xf4, 0x21, 0x00


	//----- nvinfo : EIATTR_KPARAM_INFO
	.align		4
.L_31:
        /*00c8*/ 	.byte	0x04, 0x17
        /*00ca*/ 	.short	(.L_33 - .L_32)
.L_32:
        /*00cc*/ 	.word	0x00000000
        /*00d0*/ 	.short	0x0001
        /*00d2*/ 	.short	0x0008
        /*00d4*/ 	.byte	0x00, 0xf4, 0x21, 0x00


	//----- nvinfo : EIATTR_KPARAM_INFO
	.align		4
.L_33:
        /*00d8*/ 	.byte	0x04, 0x17
        /*00da*/ 	.short	(.L_35 - .L_34)
.L_34:
        /*00dc*/ 	.word	0x00000000
        /*00e0*/ 	.short	0x0000
        /*00e2*/ 	.short	0x0000
        /*00e4*/ 	.byte	0x00, 0xf4, 0x21, 0x00


	//----- nvinfo : EIATTR_SPARSE_MMA_MASK
	.align		4
.L_35:
        /*00e8*/ 	.byte	0x03, 0x50
        /*00ea*/ 	.short	0x0000


	//----- nvinfo : EIATTR_MAXREG_COUNT
	.align		4
        /*00ec*/ 	.byte	0x03, 0x1b
        /*00ee*/ 	.short	0x00ff


	//----- nvinfo : EIATTR_NUM_BARRIERS
	.align		4
        /*00f0*/ 	.byte	0x02, 0x4c
        /*00f2*/ 	.byte	0x01
	.zero		1


	//----- nvinfo : EIATTR_ANNOTATIONS
	.align		4
        /*00f4*/ 	.byte	0x04, 0x55
        /*00f6*/ 	.short	(.L_37 - .L_36)


	//   ....[0]....
.L_36:
        /*00f8*/ 	.word	0x00000001
        /*00fc*/ 	.byte	0x00, 0x01, 0x00, 0x00, 0x01, 0x00, 0x00, 0x00, 0x30, 0x01, 0x00, 0x00, 0x01, 0x00, 0x00, 0x00
        /* <DEDUP_REMOVED lines=942> */
        /*3bec*/ 	.byte	0x40, 0x07, 0x01, 0x00


	//----- nvinfo : EIATTR_VRC_CTA_INIT_COUNT
	.align		4
.L_37:
        /*3bf0*/ 	.byte	0x02, 0x4a
	.zero		1
	.zero		1


	//----- nvinfo : EIATTR_EXIT_INSTR_OFFSETS
	.align		4
        /*3bf4*/ 	.byte	0x04, 0x1c
        /*3bf6*/ 	.short	(.L_39 - .L_38)


	//   ....[0]....
.L_38:
        /*3bf8*/ 	.word	0x000ab650


	//   ....[1]....
        /*3bfc*/ 	.word	0x000ab680


	//----- nvinfo : EIATTR_REQNTID
	.align		4
.L_39:
        /*3c00*/ 	.byte	0x04, 0x10
        /*3c02*/ 	.short	(.L_41 - .L_40)
.L_40:
        /*3c04*/ 	.word	0x00000040
        /*3c08*/ 	.word	0x00000001
        /*3c0c*/ 	.word	0x00000001


	//----- nvinfo : EIATTR_CBANK_PARAM_SIZE
	.align		4
.L_41:
        /*3c10*/ 	.byte	0x03, 0x19
        /*3c12*/ 	.short	0x0050


	//----- nvinfo : EIATTR_PARAM_CBANK
	.align		4
        /*3c14*/ 	.byte	0x04, 0x0a
        /*3c16*/ 	.short	(.L_43 - .L_42)
	.align		4
.L_42:
        /*3c18*/ 	.word	index@(.nv.constant0.matmul_kernel)
        /*3c1c*/ 	.short	0x0380
        /*3c1e*/ 	.short	0x0050


	//----- nvinfo : EIATTR_SW_WAR
	.align		4
.L_43:
        /*3c20*/ 	.byte	0x04, 0x36
        /*3c22*/ 	.short	(.L_45 - .L_44)
.L_44:
        /*3c24*/ 	.word	0x00000008
.L_45:


//--------------------- .nv.compat                --------------------------
	.section	.nv.compat,"",@"SHT_CUDA_COMPAT_INFO"
	.align	4
        /*0000*/ 	.byte	0x02, 0x02, 0x01, 0x00, 0x02, 0x05, 0x05, 0x00, 0x02, 0x03, 0x00, 0x00, 0x02, 0x06, 0x01, 0x00


//--------------------- .nv.callgraph             --------------------------
	.section	.nv.callgraph,"",@"SHT_CUDA_CALLGRAPH"
	.align	4
	.sectionentsize	8
	.align		4
        /*0000*/ 	.word	0x00000000
	.align		4
        /*0004*/ 	.word	0xffffffff
	.align		4
        /*0008*/ 	.word	0x00000000
	.align		4
        /*000c*/ 	.word	0xfffffffe
	.align		4
        /*0010*/ 	.word	0x00000000
	.align		4
        /*0014*/ 	.word	0xfffffffd
	.align		4
        /*0018*/ 	.word	0x00000000
	.align		4
        /*001c*/ 	.word	0xfffffffc


//--------------------- .text.matmul_kernel       --------------------------
	.section	.text.matmul_kernel,"ax",@progbits
	.align	128
        .global         matmul_kernel
        .type           matmul_kernel,@function
        .size           matmul_kernel,(.L_x_3 - matmul_kernel)
        .other          matmul_kernel,@"STO_CUDA_ENTRY STV_DEFAULT"
matmul_kernel:
.text.matmul_kernel:
[----:B------:R-:W0:Y:S08]  /*0000*/  LDC R1, c[0x0][0x37c] ;  /* 0x0000df00ff017b82 */ /* 0x000e300000000800 */
[----:B------:R-:W1:Y:S01]  /*0010*/  LDC.64 R2, c[0x0][0x398] ;  /* 0x0000e600ff027b82 */ /* 0x000e620000000a00 */
[----:B0-----:R-:W-:Y:S01]  /*0020*/  VIADD R1, R1, 0xffff7eb8 ;  /* 0xffff7eb801017836 */ /* 0x001fe20000000000 */
[----:B------:R-:W0:Y:S01]  /*0030*/  S2R R29, SR_TID.X ;  /* 0x00000000001d7919 */ /* 0x000e220000002100 */
[----:B------:R-:W2:Y:S01]  /*0040*/  LDCU UR4, c[0x0][0x3a0] ;  /* 0x00007400ff0477ac */ /* 0x000ea20008000800 */
[----:B------:R-:W-:-:S02]  /*0050*/  CS2R R24, SRZ ;  /* 0x0000000000187805 */ /* 0x000fc4000001ff00 */
[----:B------:R-:W-:Y:S02]  /*0060*/  CS2R R26, SRZ ;  /* 0x00000000001a7805 */ /* 0x000fe4000001ff00 */
[----:B------:R-:W-:Y:S02]  /*0070*/  CS2R R20, SRZ ;  /* 0x0000000000147805 */ /* 0x000fe4000001ff00 */
[----:B------:R-:W-:Y:S01]  /*0080*/  CS2R R22, SRZ ;  /* 0x0000000000167805 */ /* 0x000fe2000001ff00 */
[----:B------:R-:W3:Y:S01]  /*0090*/  S2UR UR6, SR_CgaCtaId ;  /* 0x00000000000679c3 */ /* 0x000ee20000008800 */
[----:B------:R-:W-:Y:S02]  /*00a0*/  CS2R R16, SRZ ;  /* 0x0000000000107805 */ /* 0x000fe4000001ff00 */
[----:B------:R-:W-:Y:S02]  /*00b0*/  CS2R R18, SRZ ;  /* 0x0000000000127805 */ /* 0x000fe4000001ff00 */
[----:B------:R-:W-:Y:S01]  /*00c0*/  CS2R R14, SRZ ;  /* 0x00000000000e7805 */ /* 0x000fe2000001ff00 */
[----:B------:R-:W-:Y:S01]  /*00d0*/  UMOV UR5, 0x400 ;  /* 0x0000040000057882 */ /* 0x000fe20000000000 */
[----:B------:R-:W4:Y:S01]  /*00e0*/  LDCU.64 UR66, c[0x0][0x358] ;  /* 0x00006b00ff4277ac */ /* 0x000f220008000a00 */
[----:B--2---:R-:W-:Y:S01]  /*00f0*/  UIADD3 UR4, UPT, UPT, UR4, 0x3f, URZ ;  /* 0x0000003f04047890 */ /* 0x004fe2000fffe0ff */
[----:B-1----:R0:W-:Y:S01]  /*0100*/  STL [R1+0x2fe0], R3 ;  /* 0x002fe00301007387 */ /* 0x0021e20000100800 */
[----:B------:R-:W-:-:S02]  /*0110*/  VIADD R0, R3, 0x7f ;  /* 0x0000007f03007836 */ /* 0x000fc40000000000 */
[----:B------:R-:W-:Y:S01]  /*0120*/  UISETP.GE.AND UP0, UPT, UR4, 0x40, UPT ;  /* 0x000000400400788c */ /* 0x000fe2000bf06270 */
[----:B------:R1:W-:Y:S02]  /*0130*/  STL [R1+0x2fe4], R2 ;  /* 0x002fe40201007387 */ /* 0x0003e40000100800 */
[----:B------:R-:W-:Y:S02]  /*0140*/  SHF.R.S32.HI R5, RZ, 0x1f, R0 ;  /* 0x0000001fff057819 */ /* 0x000fe40000011400 */
[----:B------:R-:W-:Y:S01]  /*0150*/  STL [R1+0x270], RZ ;  /* 0x000270ff01007387 */ /* 0x000fe20000100800 */
[----:B---3--:R-:W-:Y:S01]  /*0160*/  ULEA UR5, UR6, UR5, 0x18 ;  /* 0x0000000506057291 */ /* 0x008fe2000f8ec0ff */
[----:B------:R-:W-:Y:S02]  /*0170*/  LEA.HI R5, R5, R0, RZ, 0x7 ;  /* 0x0000000005057211 */ /* 0x000fe400078f38ff */
[----:B------:R-:W-:Y:S01]  /*0180*/  STL [R1+0x274], RZ ;  /* 0x000274ff01007387 */ /* 0x000fe20000100800 */
[----:B0-----:R-:W-:-:S02]  /*0190*/  LOP3.LUT R3, R29, 0x3f, RZ, 0xc0, !PT ;  /* 0x0000003f1d037812 */ /* 0x001fc400078ec0ff */
[----:B------:R-:W-:Y:S01]  /*01a0*/  SHF.R.S32.HI R0, RZ, 0x7, R5 ;  /* 0x00000007ff007819 */ /* 0x000fe20000011405 */
[----:B------:R-:W-:Y:S04]  /*01b0*/  STL [R1+0x278], RZ ;  /* 0x000278ff01007387 */ /* 0x000fe80000100800 */
[----:B------:R-:W-:Y:S01]  /*01c0*/  STL [R1+0x27c], RZ ;  /* 0x00027cff01007387 */ /* 0x000fe20000100800 */
[----:B------:R-:W-:-:S03]  /*01d0*/  IMAD.SHL.U32 R0, R0, 0x8, RZ ;  /* 0x0000000800007824 */ /* 0x000fc600078e00ff */
[----:B------:R-:W-:Y:S02]  /*01e0*/  STL [R1+0x260], RZ ;  /* 0x000260ff01007387 */ /* 0x000fe40000100800 */
[-C--:B------:R-:W-:Y:S02]  /*01f0*/  IABS R9, R0.reuse ;  /* 0x0000000000097213 */ /* 0x080fe40000000000 */
[----:B------:R-:W-:Y:S01]  /*0200*/  STL [R1+0x264], RZ ;  /* 0x000264ff01007387 */ /* 0x000fe20000100800 */
[----:B------:R-:W-:Y:S01]  /*0210*/  IABS R12, R0 ;  /* 0x00000000000c7213 */ /* 0x000fe20000000000 */
[----:B------:R-:W0:Y:S02]  /*0220*/  I2F.RP R4, R9 ;  /* 0x0000000900047306 */ /* 0x000e240000209400 */
[----:B------:R-:W-:Y:S04]  /*0230*/  STL [R1+0x268], RZ ;  /* 0x000268ff01007387 */ /* 0x000fe80000100800 */
[----:B------:R-:W-:Y:S04]  /*0240*/  STL [R1+0x26c], RZ ;  /* 0x00026cff01007387 */ /* 0x000fe80000100800 */
[----:B------:R-:W-:Y:S04]  /*0250*/  STL [R1+0x250], RZ ;  /* 0x000250ff01007387 */ /* 0x000fe80000100800 */
[----:B------:R-:W-:Y:S01]  /*0260*/  STL [R1+0x254], RZ ;  /* 0x000254ff01007387 */ /* 0x000fe20000100800 */
[----:B0-----:R-:W0:Y:S03]  /*0270*/  MUFU.RCP R4, R4 ;  /* 0x0000000400047308 */ /* 0x001e260000001000 */
[----:B------:R-:W-:Y:S04]  /*0280*/  STL [R1+0x258], RZ ;  /* 0x000258ff01007387 */ /* 0x000fe80000100800 */
[----:B------:R-:W-:Y:S04]  /*0290*/  STL [R1+0x25c], RZ ;  /* 0x00025cff01007387 */ /* 0x000fe80000100800 */
[----:B------:R-:W-:Y:S04]  /*02a0*/  STL [R1+0x240], RZ ;  /* 0x000240ff01007387 */ /* 0x000fe80000100800 */
[----:B------:R-:W-:Y:S01]  /*02b0*/  STL [R1+0x244], RZ ;  /* 0x000244ff01007387 */ /* 0x000fe20000100800 */
[----:B0-----:R-:W-:-:S03]  /*02c0*/  VIADD R6, R4, 0xffffffe ;  /* 0x0ffffffe04067836 */ /* 0x001fc60000000000 */
[----:B------:R-:W-:Y:S01]  /*02d0*/  STL [R1+0x248], RZ ;  /* 0x000248ff01007387 */ /* 0x000fe20000100800 */
[----:B------:R-:W-:Y:S01]  /*02e0*/  IMAD.MOV R4, RZ, RZ, -R12 ;  /* 0x000000ffff047224 */ /* 0x000fe200078e0a0c */
[----:B------:R0:W2:Y:S01]  /*02f0*/  F2I.FTZ.U32.TRUNC.NTZ R7, R6 ;  /* 0x0000000600077305 */ /* 0x0000a2000021f000 */
[----:B------:R-:W-:Y:S01]  /*0300*/  CS2R R12, SRZ ;  /* 0x00000000000c7805 */ /* 0x000fe2000001ff00 */
[----:B------:R-:W-:Y:S04]  /*0310*/  STL [R1+0x24c], RZ ;  /* 0x00024cff01007387 */ /* 0x000fe80000100800 */
[----:B------:R-:W-:Y:S01]  /*0320*/  STL [R1+0x230], RZ ;  /* 0x000230ff01007387 */ /* 0x000fe20000100800 */
[----:B0-----:R-:W-:-:S03]  /*0330*/  IMAD.MOV.U32 R6, RZ, RZ, RZ ;  /* 0x000000ffff067224 */ /* 0x001fc600078e00ff */
[----:B------:R-:W-:Y:S04]  /*0340*/  STL [R1+0x234], RZ ;  /* 0x000234ff01007387 */ /* 0x000fe80000100800 */
[----:B------:R-:W-:Y:S01]  /*0350*/  STL [R1+0x238], RZ ;  /* 0x000238ff01007387 */ /* 0x000fe20000100800 */
[----:B--2---:R-:W-:-:S03]  /*0360*/  IMAD.MOV R8, RZ, RZ, -R7 ;  /* 0x000000ffff087224 */ /* 0x004fc600078e0a07 */
[----:B------:R-:W-:Y:S01]  /*0370*/  STL [R1+0x23c], RZ ;  /* 0x00023cff01007387 */ /* 0x000fe20000100800 */
[----:B------:R-:W-:-:S03]  /*0380*/  IMAD R11, R8, R9, RZ ;  /* 0x00000009080b7224 */ /* 0x000fc600078e02ff */
[----:B------:R-:W-:Y:S01]  /*0390*/  STL [R1+0x220], RZ ;  /* 0x000220ff01007387 */ /* 0x000fe20000100800 */
[----:B------:R-:W-:-:S03]  /*03a0*/  IMAD.HI.U32 R7, R7, R11, R6 ;  /* 0x0000000b07077227 */ /* 0x000fc600078e0006 */
[----:B------:R-:W-:Y:S04]  /*03b0*/  STL [R1+0x224], RZ ;  /* 0x000224ff01007387 */ /* 0x000fe80000100800 */
        /* <DEDUP_REMOVED lines=134> */
[----:B------:R-:W-:Y:S04]  /*0c20*/  STL [R1], RZ ;  /* 0x000000ff01007387 */ /* 0x000fe80000100800 */
        /* <DEDUP_REMOVED lines=88> */
[----:B------:R-:W-:Y:S01]  /*11b0*/  STL [R1+0x3d4], RZ ;  /* 0x0003d4ff01007387 */ /* 0x000fe20000100800 */
[----:B------:R-:W0:Y:S03]  /*11c0*/  S2R R5, SR_CTAID.X ;  /* 0x0000000000057919 */ /* 0x000e260000002500 */
        /* <DEDUP_REMOVED lines=8> */
[----:B0-----:R-:W-:-:S03]  /*1250*/  IABS R10, R5 ;  /* 0x00000005000a7213 */ /* 0x001fc60000000000 */
[----:B------:R-:W-:Y:S02]  /*1260*/  STL [R1+0x408], RZ ;  /* 0x000408ff01007387 */ /* 0x000fe40000100800 */
[----:B------:R-:W-:Y:S02]  /*1270*/  IMAD.MOV.U32 R8, RZ, RZ, R10 ;  /* 0x000000ffff087224 */ /* 0x000fe400078e000a */
[----:B------:R-:W-:Y:S02]  /*1280*/  STL [R1+0x40c], RZ ;  /* 0x00040cff01007387 */ /* 0x000fe40000100800 */
[----:B------:R-:W-:Y:S02]  /*1290*/  IMAD.HI.U32 R7, R7, R8, RZ ;  /* 0x0000000807077227 */ /* 0x000fe400078e00ff */
[----:B------:R-:W-:Y:S02]  /*12a0*/  STL [R1+0x3f0], RZ ;  /* 0x0003f0ff01007387 */ /* 0x000fe40000100800 */
[----:B------:R-:W-:-:S02]  /*12b0*/  IMAD R4, R7, R4, R8 ;  /* 0x0000000407047224 */ /* 0x000fc400078e0208 */
[----:B------:R-:W-:Y:S03]  /*12c0*/  STL [R1+0x3f4], RZ ;  /* 0x0003f4ff01007387 */ /* 0x000fe60000100800 */
[----:B------:R-:W-:Y:S01]  /*12d0*/  ISETP.GT.U32.AND P1, PT, R9, R4, PT ;  /* 0x000000040900720c */ /* 0x000fe20003f24070 */
[----:B------:R-:W-:Y:S04]  /*12e0*/  STL [R1+0x3f8], RZ ;  /* 0x0003f8ff01007387 */ /* 0x000fe80000100800 */
[----:B------:R-:W-:Y:S04]  /*12f0*/  STL [R1+0x3fc], RZ ;  /* 0x0003fcff01007387 */ /* 0x000fe80000100800 */
[----:B------:R-:W-:Y:S04]  /*1300*/  STL [R1+0x3e0], RZ ;  /* 0x0003e0ff01007387 */ /* 0x000fe80000100800 */
[----:B------:R-:W-:Y:S01]  /*1310*/  STL [R1+0x3e4], RZ ;  /* 0x0003e4ff01007387 */ /* 0x000fe20000100800 */
[----:B------:R-:W-:-:S02]  /*1320*/  @!P1 IMAD.IADD R4, R4, 0x1, -R9 ;  /* 0x0000000104049824 */ /* 0x000fc400078e0a09 */
[----:B------:R-:W-:Y:S01]  /*1330*/  @!P1 VIADD R7, R7, 0x1 ;  /* 0x0000000107079836 */ /* 0x000fe20000000000 */
[----:B------:R-:W-:Y:S01]  /*1340*/  STL [R1+0x3e8], RZ ;  /* 0x0003e8ff01007387 */ /* 0x000fe20000100800 */
[----:B------:R-:W-:Y:S02]  /*1350*/  ISETP.NE.AND P1, PT, R0, RZ, PT ;  /* 0x000000ff0000720c */ /* 0x000fe40003f25270 */
[----:B------:R-:W-:Y:S01]  /*1360*/  ISETP.GE.U32.AND P0, PT, R4, R9, PT ;  /* 0x000000090400720c */ /* 0x000fe20003f06070 */
[----:B------:R-:W-:Y:S01]  /*1370*/  STL [R1+0x3ec], RZ ;  /* 0x0003ecff01007387 */ /* 0x000fe20000100800 */
[----:B------:R-:W-:-:S03]  /*1380*/  LOP3.LUT R4, R5, R0, RZ, 0x3c, !PT ;  /* 0x0000000005047212 */ /* 0x000fc600078e3cff */
[----:B------:R-:W-:Y:S01]  /*1390*/  STL [R1+0x420], RZ ;  /* 0x000420ff01007387 */ /* 0x000fe20000100800 */
[----:B------:R-:W-:Y:S01]  /*13a0*/  ISETP.GE.AND P2, PT, R4, RZ, PT ;  /* 0x000000ff0400720c */ /* 0x000fe20003f46270 */
[----:B------:R-:W-:Y:S02]  /*13b0*/  VIADD R4, R2, 0x1ff ;  /* 0x000001ff02047836 */ /* 0x000fe40000000000 */
[----:B------:R-:W-:Y:S04]  /*13c0*/  STL [R1+0x424], RZ ;  /* 0x000424ff01007387 */ /* 0x000fe80000100800 */
[----:B------:R-:W-:Y:S01]  /*13d0*/  STL [R1+0x428], RZ ;  /* 0x000428ff01007387 */ /* 0x000fe20000100800 */
[----:B------:R-:W-:-:S03]  /*13e0*/  @P0 VIADD R7, R7, 0x1 ;  /* 0x0000000107070836 */ /* 0x000fc60000000000 */
[----:B------:R-:W-:Y:S01]  /*13f0*/  STL [R1+0x42c], RZ ;  /* 0x00042cff01007387 */ /* 0x000fe20000100800 */
[----:B------:R-:W-:Y:S01]  /*1400*/  IMAD.MOV.U32 R6, RZ, RZ, R7 ;  /* 0x000000ffff067224 */ /* 0x000fe200078e0007 */
[----:B------:R-:W-:Y:S02]  /*1410*/  SHF.R.S32.HI R7, RZ, 0x1f, R4 ;  /* 0x0000001fff077819 */ /* 0x000fe40000011404 */
[----:B------:R-:W-:Y:S01]  /*1420*/  STL [R1+0x430], RZ ;  /* 0x000430ff01007387 */ /* 0x000fe20000100800 */
[----:B------:R-:W-:Y:S01]  /*1430*/  @!P2 IMAD.MOV R6, RZ, RZ, -R6 ;  /* 0x000000ffff06a224 */ /* 0x000fe200078e0a06 */
[----:B------:R-:W-:Y:S02]  /*1440*/  @!P1 LOP3.LUT R6, RZ, R0, RZ, 0x33, !PT ;  /* 0x00000000ff069212 */ /* 0x000fe400078e33ff */
[----:B------:R-:W-:Y:S01]  /*1450*/  STL [R1+0x434], RZ ;  /* 0x000434ff01007387 */ /* 0x000fe20000100800 */
[----:B------:R-:W-:Y:S02]  /*1460*/  LEA.HI R7, R7, R4, RZ, 0x9 ;  /* 0x0000000407077211 */ /* 0x000fe400078f48ff */
[----:B------:R-:W-:Y:S01]  /*1470*/  IMAD.SHL.U32 R28, R6, 0x8, RZ ;  /* 0x00000008061c7824 */ /* 0x000fe200078e00ff */
[----:B------:R-:W-:Y:S01]  /*1480*/  STL [R1+0x438], RZ ;  /* 0x000438ff01007387 */ /* 0x000fe20000100800 */
[----:B------:R-:W-:-:S03]  /*1490*/  IMAD.MOV R6, RZ, RZ, -R6 ;  /* 0x000000ffff067224 */ /* 0x000fc600078e0a06 */
[----:B------:R-:W-:Y:S01]  /*14a0*/  STL [R1+0x43c], RZ ;  /* 0x00043cff01007387 */ /* 0x000fe20000100800 */
[----:B------:R-:W-:Y:S01]  /*14b0*/  LEA.HI.SX32 R4, R7, -R28, 0x17 ;  /* 0x8000001c07047211 */ /* 0x000fe200078fbaff */
[----:B------:R-:W-:Y:S02]  /*14c0*/  IMAD R11, R0, R6, R5 ;  /* 0x00000006000b7224 */ /* 0x000fe400078e0205 */
[----:B------:R-:W-:Y:S01]  /*14d0*/  STL [R1+0x440], RZ ;  /* 0x000440ff01007387 */ /* 0x000fe20000100800 */
[----:B------:R-:W-:Y:S01]  /*14e0*/  VIMNMX R4, PT, PT, R4, 0x8, PT ;  /* 0x0000000804047848 */ /* 0x000fe20003fe0100 */
[----:B------:R-:W-:Y:S02]  /*14f0*/  IMAD.MOV.U32 R6, RZ, RZ, RZ ;  /* 0x000000ffff067224 */ /* 0x000fe400078e00ff */
[----:B------:R-:W-:Y:S01]  /*1500*/  STL [R1+0x444], RZ ;  /* 0x000444ff01007387 */ /* 0x000fe20000100800 */
[-C--:B------:R-:W-:Y:S02]  /*1510*/  IABS R10, R4.reuse ;  /* 0x00000004000a7213 */ /* 0x080fe40000000000 */
[----:B------:R-:W-:Y:S01]  /*1520*/  IABS R0, R4 ;  /* 0x0000000400007213 */ /* 0x000fe20000000000 */
[----:B------:R-:W-:Y:S01]  /*1530*/  STL [R1+0x448], RZ ;  /* 0x000448ff01007387 */ /* 0x000fe20000100800 */
[----:B------:R-:W0:Y:S03]  /*1540*/  I2F.RP R8, R10 ;  /* 0x0000000a00087306 */ /* 0x000e260000209400 */
        /* <DEDUP_REMOVED lines=10> */
[----:B------:R-:W-:Y:S04]  /*15f0*/  STL [R1+0x49c], RZ ;  /* 0x00049cff01007387 */ /* 0x000fe80000100800 */
[----:B------:R-:W-:Y:S01]  /*1600*/  STL [R1+0x480], RZ ;  /* 0x000480ff01007387 */ /* 0x000fe20000100800 */
[----:B------:R-:W0:Y:S03]  /*1610*/  F2I.FTZ.U32.TRUNC.NTZ R7, R7 ;  /* 0x0000000700077305 */ /* 0x000e26000021f000 */
[----:B------:R-:W-:Y:S04]  /*1620*/  STL [R1+0x484], RZ ;  /* 0x000484ff01007387 */ /* 0x000fe80000100800 */
[----:B------:R-:W-:Y:S04]  /*1630*/  STL [R1+0x488], RZ ;  /* 0x000488ff01007387 */ /* 0x000fe80000100800 */
[----:B------:R-:W-:Y:S04]  /*1640*/  STL [R1+0x48c], RZ ;  /* 0x00048cff01007387 */ /* 0x000fe80000100800 */
[----:B------:R-:W-:Y:S01]  /*1650*/  STL [R1+0x470], RZ ;  /* 0x000470ff01007387 */ /* 0x000fe20000100800 */
[----:B0-----:R-:W-:-:S03]  /*1660*/  IMAD.MOV R9, RZ, RZ, -R7 ;  /* 0x000000ffff097224 */ /* 0x001fc600078e0a07 */
[----:B------:R-:W-:Y:S01]  /*1670*/  STL [R1+0x474], RZ ;  /* 0x000474ff01007387 */ /* 0x000fe20000100800 */
[----:B------:R-:W-:Y:S01]  /*1680*/  IMAD.MOV.U32 R5, RZ, RZ, R9 ;  /* 0x000000ffff057224 */ /* 0x000fe200078e0009 */
[----:B------:R-:W-:Y:S02]  /*1690*/  IABS R9, R11 ;  /* 0x0000000b00097213 */ /* 0x000fe40000000000 */
[----:B------:R-:W-:Y:S01]  /*16a0*/  STL [R1+0x478], RZ ;  /* 0x000478ff01007387 */ /* 0x000fe20000100800 */
[----:B------:R-:W-:-:S03]  /*16b0*/  IMAD R5, R5, R10, RZ ;  /* 0x0000000a05057224 */ /* 0x000fc600078e02ff */
[----:B------:R-:W-:Y:S01]  /*16c0*/  STL [R1+0x47c], RZ ;  /* 0x00047cff01007387 */ /* 0x000fe20000100800 */
[----:B------:R-:W-:-:S03]  /*16d0*/  IMAD.HI.U32 R6, R7, R5, R6 ;  /* 0x0000000507067227 */ /* 0x000fc600078e0006 */
[----:B------:R-:W-:Y:S01]  /*16e0*/  STL [R1+0x460], RZ ;  /* 0x000460ff01007387 */ /* 0x000fe20000100800 */
[----:B------:R-:W-:Y:S02]  /*16f0*/  IMAD.MOV R5, RZ, RZ, -R0 ;  /* 0x000000ffff057224 */ /* 0x000fe400078e0a00 */
[----:B------:R-:W-:Y:S01]  /*1700*/  IMAD.HI.U32 R0, R6, R9, RZ ;  /* 0x0000000906007227 */ /* 0x000fe200078e00ff */
[----:B------:R-:W-:Y:S01]  /*1710*/  STL [R1+0x464], RZ ;  /* 0x000464ff01007387 */ /* 0x000fe20000100800 */
[----:B------:R-:W-:Y:S02]  /*1720*/  CS2R R6, SRZ ;  /* 0x0000000000067805 */ /* 0x000fe4000001ff00 */
[----:B------:R-:W-:Y:S01]  /*1730*/  IMAD R5, R0, R5, R9 ;  /* 0x0000000500057224 */ /* 0x000fe200078e0209 */
[----:B------:R-:W-:Y:S01]  /*1740*/  STL [R1+0x468], RZ ;  /* 0x000468ff01007387 */ /* 0x000fe20000100800 */
[----:B------:R-:W-:-:S03]  /*1750*/  CS2R R8, SRZ ;  /* 0x0000000000087805 */ /* 0x000fc6000001ff00 */
[----:B------:R-:W-:Y:S01]  /*1760*/  STL [R1+0x46c], RZ ;  /* 0x00046cff01007387 */ /* 0x000fe20000100800 */
[----:B------:R-:W-:-:S03]  /*1770*/  ISETP.GT.U32.AND P1, PT, R10, R5, PT ;  /* 0x000000050a00720c */ /* 0x000fc60003f24070 */
[----:B------:R-:W-:Y:S04]  /*1780*/  STL [R1+0x4a0], RZ ;  /* 0x0004a0ff01007387 */ /* 0x000fe80000100800 */
[----:B------:R-:W-:Y:S04]  /*1790*/  STL [R1+0x4a4], RZ ;  /* 0x0004a4ff01007387 */ /* 0x000fe80000100800 */
[----:B------:R-:W-:Y:S02]  /*17a0*/  STL [R1+0x4a8], RZ ;  /* 0x0004a8ff01007387 */ /* 0x000fe40000100800 */
[----:B------:R-:W-:-:S02]  /*17b0*/  @!P1 IMAD.IADD R5, R5, 0x1, -R10 ;  /* 0x0000000105059824 */ /* 0x000fc400078e0a0a */
[----:B------:R-:W-:Y:S01]  /*17c0*/  STL [R1+0x4ac], RZ ;  /* 0x0004acff01007387 */ /* 0x000fe20000100800 */
[----:B------:R-:W-:Y:S01]  /*17d0*/  @!P1 VIADD R0, R0, 0x1 ;  /* 0x0000000100009836 */ /* 0x000fe20000000000 */
[----:B------:R-:W-:Y:S02]  /*17e0*/  ISETP.NE.AND P1, PT, R4, RZ, PT ;  /* 0x000000ff0400720c */ /* 0x000fe40003f25270 */
[----:B------:R-:W-:Y:S01]  /*17f0*/  STL [R1+0x4b0], RZ ;  /* 0x0004b0ff01007387 */ /* 0x000fe20000100800 */
[----:B------:R-:W-:Y:S02]  /*1800*/  ISETP.GE.U32.AND P0, PT, R5, R10, PT ;  /* 0x0000000a0500720c */ /* 0x000fe40003f06070 */
[----:B------:R-:W-:Y:S01]  /*1810*/  LOP3.LUT R5, R11, R4, RZ, 0x3c, !PT ;  /* 0x000000040b057212 */ /* 0x000fe200078e3cff */
[----:B------:R-:W-:Y:S03]  /*1820*/  STL [R1+0x4b4], RZ ;  /* 0x0004b4ff01007387 */ /* 0x000fe60000100800 */
[----:B------:R-:W-:Y:S01]  /*1830*/  ISETP.GE.AND P2, PT, R5, RZ, PT ;  /* 0x000000ff0500720c */ /* 0x000fe20003f46270 */
[----:B------:R-:W-:Y:S04]  /*1840*/  STL [R1+0x4b8], RZ ;  /* 0x0004b8ff01007387 */ /* 0x000fe80000100800 */
[----:B------:R-:W-:Y:S02]  /*1850*/  STL [R1+0x4bc], RZ ;  /* 0x0004bcff01007387 */ /* 0x000fe40000100800 */
[----:B------:R-:W-:-:S02]  /*1860*/  @P0 VIADD R0, R0, 0x1 ;  /* 0x0000000100000836 */ /* 0x000fc40000000000 */
[----:B------:R-:W-:Y:S04]  /*1870*/  STL [R1+0x4c0], RZ ;  /* 0x0004c0ff01007387 */ /* 0x000fe80000100800 */
[----:B------:R-:W-:Y:S01]  /*1880*/  STL [R1+0x4c4], RZ ;  /* 0x0004c4ff01007387 */ /* 0x000fe20000100800 */
[----:B------:R-:W-:Y:S01]  /*1890*/  @!P2 IMAD.MOV R0, RZ, RZ, -R0 ;  /* 0x000000ffff00a224 */ /* 0x000fe200078e0a00 */
[----:B------:R-:W-:Y:S02]  /*18a0*/  @!P1 LOP3.LUT R0, RZ, R4, RZ, 0x33, !PT ;  /* 0x00000004ff009212 */ /* 0x000fe400078e33ff */
[----:B------:R-:W-:Y:S03]  /*18b0*/  STL [R1+0x4c8], RZ ;  /* 0x0004c8ff01007387 */ /* 0x000fe60000100800 */
[----:B-1----:R-:W-:Y:S01]  /*18c0*/  IMAD.SHL.U32 R2, R0, 0x80, RZ ;  /* 0x0000008000027824 */ /* 0x002fe200078e00ff */
[----:B------:R-:W-:Y:S01]  /*18d0*/  STL [R1+0x4cc], RZ ;  /* 0x0004ccff01007387 */ /* 0x000fe20000100800 */
[----:B------:R-:W-:-:S02]  /*18e0*/  IMAD.MOV R5, RZ, RZ, -R0 ;  /* 0x000000ffff057224 */ /* 0x000fc400078e0a00 */
[C---:B------:R-:W-:Y:S01]  /*18f0*/  VIADD R29, R2.reuse, 0x1 ;  /* 0x00000001021d7836 */ /* 0x040fe20000000000 */
[----:B------:R-:W-:Y:S01]  /*1900*/  STL [R1+0x4d0], RZ ;  /* 0x0004d0ff01007387 */ /* 0x000fe20000100800 */
[----:B------:R-:W-:Y:S02]  /*1910*/  VIADD R0, R2, 0x2 ;  /* 0x0000000202007836 */ /* 0x000fe40000000000 */
[----:B------:R-:W-:Y:S01]  /*1920*/  IMAD R5, R4, R5, R11 ;  /* 0x0000000504057224 */ /* 0x000fe200078e020b */
[----:B------:R-:W-:Y:S01]  /*1930*/  STL [R1+0x4d4], RZ ;  /* 0x0004d4ff01007387 */ /* 0x000fe20000100800 */
[----:B------:R-:W-:Y:S02]  /*1940*/  CS2R R10, SRZ ;  /* 0x00000000000a7805 */ /* 0x000fe4000001ff00 */
[----:B------:R-:W-:Y:S01]  /*1950*/  IMAD.IADD R28, R28, 0x1, R5 ;  /* 0x000000011c1c7824 */ /* 0x000fe200078e0205 */
[----:B------:R-:W-:Y:S01]  /*1960*/  STL [R1+0x4d8], RZ ;  /* 0x0004d8ff01007387 */ /* 0x000fe20000100800 */
[----:B------:R-:W-:-:S02]  /*1970*/  CS2R R4, SRZ ;  /* 0x0000000000047805 */ /* 0x000fc4000001ff00 */
[----:B------:R-:W-:Y:S01]  /*1980*/  IMAD R3, R28, 0x200, R3 ;  /* 0x000002001c037824 */ /* 0x000fe200078e0203 */
[----:B------:R-:W-:Y:S01]  /*1990*/  STL [R1+0x4dc], RZ ;  /* 0x0004dcff01007387 */ /* 0x000fe20000100800 */
[----:B------:R-:W-:-:S03]  /*19a0*/  VIADD R28, R2, 0x61 ;  /* 0x00000061021c7836 */ /* 0x000fc60000000000 */
        /* <DEDUP_REMOVED lines=176> */
[----:B------:R-:W-:Y:S04]  /*24b0*/  STL [R1+0x1b44], R2 ;  /* 0x001b440201007387 */ /* 0x000fe80000100800 */
[----:B------:R0:W-:Y:S04]  /*24c0*/  STL [R1+0x990], R29 ;  /* 0x0009901d01007387 */ /* 0x0001e80000100800 */
[----:B------:R1:W-:Y:S01]  /*24d0*/  STL [R1+0x98c], R0 ;  /* 0x00098c0001007387 */ /* 0x0003e20000100800 */
[----:B0-----:R-:W-:-:S02]  /*24e0*/  VIADD R29, R2, 0x3 ;  /* 0x00000003021d7836 */ /* 0x001fc40000000000 */
[----:B-1----:R-:W-:-:S03]  /*24f0*/  VIADD R0, R2, 0x4 ;  /* 0x0000000402007836 */ /* 0x002fc60000000000 */
[----:B------:R0:W-:Y:S04]  /*2500*/  STL [R1+0x988], R29 ;  /* 0x0009881d01007387 */ /* 0x0001e80000100800 */
[----:B------:R1:W-:Y:S01]  /*2510*/  STL [R1+0x984], R0 ;  /* 0x0009840001007387 */ /* 0x0003e20000100800 */
[C---:B0-----:R-:W-:Y:S02]  /*2520*/  VIADD R29, R2.reuse, 0x5 ;  /* 0x00000005021d7836 */ /* 0x041fe40000000000 */
        /* <DEDUP_REMOVED lines=149> */
[----:B------:R0:W-:Y:S02]  /*2e80*/  STL [R1+0x758], R29 ;  /* 0x0007581d01007387 */ /* 0x0001e40000100800 */
[----:B0-----:R-:W-:-:S05]  /*2e90*/  VIADD R29, R2, 0x51 ;  /* 0x00000051021d7836 */ /* 0x001fca0000000000 */
        /* <DEDUP_REMOVED lines=30> */
[----:B------:R0:W-:Y:S04]  /*3080*/  STL [R1+0x714], R29 ;  /* 0x0007141d01007387 */ /* 0x0001e80000100800 */
[----:B------:R-:W-:Y:S04]  /*3090*/  STL [R1+0x1bd8], R3 ;  /* 0x001bd80301007387 */ /* 0x000fe80000100800 */
[----:B------:R1:W-:Y:S01]  /*30a0*/  STL [R1+0x710], R28 ;  /* 0x0007101c01007387 */ /* 0x0003e20000100800 */
[----:B0-----:R-:W-:-:S05]  /*30b0*/  VIADD R29, R2, 0x62 ;  /* 0x00000062021d7836 */ /* 0x001fca0000000000 */
[----:B------:R0:W-:Y:S01]  /*30c0*/  STL [R1+0x67c], R29 ;  /* 0x00067c1d01007387 */ /* 0x0001e20000100800 */
[----:B-1----:R-:W-:-:S05]  /*30d0*/  VIADD R28, R2, 0x63 ;  /* 0x00000063021c7836 */ /* 0x002fca0000000000 */
        /* <DEDUP_REMOVED lines=53> */
[C---:B0-----:R-:W-:Y:S02]  /*3430*/  VIADD R29, R2.reuse, 0x7e ;  /* 0x0000007e021d7836 */ /* 0x041fe40000000000 */
[----:B-1----:R-:W-:Y:S02]  /*3440*/  VIADD R28, R2, 0x7f ;  /* 0x0000007f021c7836 */ /* 0x002fe40000000000 */
[----:B------:R-:W-:-:S05]  /*3450*/  VIADD R2, R3, 0x40 ;  /* 0x0000004003027836 */ /* 0x000fca0000000000 */
        /* <DEDUP_REMOVED lines=9> */
[C---:B0-----:R-:W-:Y:S02]  /*34f0*/  VIADD R2, R3.reuse, 0x180 ;  /* 0x0000018003027836 */ /* 0x041fe40000000000 */
[----:B------:R-:W-:-:S03]  /*3500*/  VIADD R3, R3, 0x1c0 ;  /* 0x000001c003037836 */ /* 0x000fc60000000000 */
[----:B------:R0:W-:Y:S04]  /*3510*/  STL [R1+0x1bf0], R2 ;  /* 0x001bf00201007387 */ /* 0x0001e80000100800 */
[----:B0-----:R0:W5:Y:S04]  /*3520*/  LDL.LU R2, [R1+0x2fe4] ;  /* 0x002fe40001027983 */ /* 0x0011680000300800 */
[----:B------:R1:W-:Y:S04]  /*3530*/  STL [R1+0x1bf4], R3 ;  /* 0x001bf40301007387 */ /* 0x0003e80000100800 */
[----:B-1----:R0:W5:Y:S01]  /*3540*/  LDL.LU R3, [R1+0x2fe0] ;  /* 0x002fe00001037983 */ /* 0x0021620000300800 */
[----:B----4-:R-:W-:Y:S05]  /*3550*/  BRA.U !UP0, `(.L_x_0) ;  /* 0x00000875083c7547 */ /* 0x010fea000b800000 */
[----:B------:R-:W2:Y:S01]  /*3560*/  LDL R26, [R1+0x1bd8] ;  /* 0x001bd800011a7983 */ /* 0x000ea20000100800 */
[----:B------:R-:W-:Y:S01]  /*3570*/  IMAD.MOV.U32 R23, RZ, RZ, R0 ;  /* 0x000000ffff177224 */ /* 0x000fe200078e0000 */
[----:B-----5:R-:W-:Y:S01]  /*3580*/  IABS R0, R3 ;  /* 0x0000000300007213 */ /* 0x020fe20000000000 */
[----:B------:R-:W1:Y:S01]  /*3590*/  LDCU UR6, c[0x0][0x3ac] ;  /* 0x00007580ff0677ac */ /* 0x000e620008000800 */
[----:B------:R-:W3:Y:S01]  /*35a0*/  LDL.LU R21, [R1+0x4e0] ;  /* 0x0004e00001157983 */ /* 0x000ee20000300800 */
[----:B------:R-:W-:Y:S01]  /*35b0*/  IABS R8, R2 ;  /* 0x0000000200087213 */ /* 0x000fe20000000000 */
[----:B------:R-:W4:Y:S02]  /*35c0*/  LDCU.128 UR8, c[0x0][0x380] ;  /* 0x00007000ff0877ac */ /* 0x000f240008000c00 */
[----:B------:R-:W3:Y:S01]  /*35d0*/  LDL R22, [R1+0x1bdc] ;  /* 0x001bdc0001167983 */ /* 0x000ee20000100800 */
[----:B------:R-:W0:Y:S03]  /*35e0*/  LDCU UR12, c[0x0][0x3b0] ;  /* 0x00007600ff0c77ac */ /* 0x000e260008000800 */
[----:B------:R-:W4:Y:S01]  /*35f0*/  LDL R18, [R1+0x1be4] ;  /* 0x001be40001127983 */ /* 0x000f220000100800 */
[----:B------:R-:W0:Y:S03]  /*3600*/  LDCU UR7, c[0x0][0x3a4] ;  /* 0x00007480ff0777ac */ /* 0x000e260008000800 */
[----:B------:R-:W4:Y:S04]  /*3610*/  LDL R24, [R1+0x1be8] ;  /* 0x001be80001187983 */ /* 0x000f280000100800 */
[----:B------:R-:W4:Y:S04]  /*3620*/  LDL R27, [R1+0x1bec] ;  /* 0x001bec00011b7983 */ /* 0x000f280000100800 */
[----:B------:R-:W4:Y:S04]  /*3630*/  LDL R20, [R1+0x1bf0] ;  /* 0x001bf00001147983 */ /* 0x000f280000100800 */
[----:B------:R-:W4:Y:S04]  /*3640*/  LDL R19, [R1+0x1bf4] ;  /* 0x001bf40001137983 */ /* 0x000f280000100800 */
[----:B------:R-:W4:Y:S01]  /*3650*/  LDL R25, [R1+0x1b44] ;  /* 0x001b440001197983 */ /* 0x000f220000100800 */
[----:B------:R-:W0:Y:S03]  /*3660*/  I2F.RP R5, R8 ;  /* 0x0000000800057306 */ /* 0x000e260000209400 */
[----:B------:R1:W-:Y:S04]  /*3670*/  STL [R1+0x30cc], R3 ;  /* 0x0030cc0301007387 */ /* 0x0003e80000100800 */
[----:B-1----:R-:W4:Y:S01]  /*3680*/  LDL R3, [R1+0x1be0] ;  /* 0x001be00001037983 */ /* 0x002f220000100800 */
[----:B------:R-:W1:Y:S08]  /*3690*/  I2F.RP R4, R0 ;  /* 0x0000000000047306 */ /* 0x000e700000209400 */
[----:B0-----:R-:W0:Y:S08]  /*36a0*/  MUFU.RCP R5, R5 ;  /* 0x0000000500057308 */ /* 0x001e300000001000 */
[----:B-1----:R-:W1:Y:S01]  /*36b0*/  MUFU.RCP R4, R4 ;  /* 0x0000000400047308 */ /* 0x002e620000001000 */
[----:B0-----:R-:W-:-:S07]  /*36c0*/  VIADD R5, R5, 0xffffffe ;  /* 0x0ffffffe05057836 */ /* 0x001fce0000000000 */
[----:B------:R-:W0:Y:S01]  /*36d0*/  F2I.FTZ.U32.TRUNC.NTZ R5, R5 ;  /* 0x0000000500057305 */ /* 0x000e22000021f000 */
[----:B-1----:R-:W-:-:S07]  /*36e0*/  VIADD R4, R4, 0xffffffe ;  /* 0x0ffffffe04047836 */ /* 0x002fce0000000000 */
[----:B------:R0:W1:Y:S02]  /*36f0*/  F2I.FTZ.U32.TRUNC.NTZ R7, R4 ;  /* 0x0000000400077305 */ /* 0x000064000021f000 */
[----:B0-----:R-:W-:-:S04]  /*3700*/  IMAD.MOV R4, RZ, RZ, -R5 ;  /* 0x000000ffff047224 */ /* 0x001fc800078e0a05 */
[----:B------:R-:W-:Y:S02]  /*3710*/  IMAD R9, R4, R8, RZ ;  /* 0x0000000804097224 */ /* 0x000fe400078e02ff */
[----:B------:R-:W-:Y:S02]  /*3720*/  IMAD.MOV.U32 R4, RZ, RZ, RZ ;  /* 0x000000ffff047224 */ /* 0x000fe400078e00ff */
[----:B-1----:R-:W-:Y:S02]  /*3730*/  IMAD.MOV R17, RZ, RZ, -R7 ;  /* 0x000000ffff117224 */ /* 0x002fe400078e0a07 */
[----:B------:R-:W-:-:S04]  /*3740*/  IMAD.HI.U32 R4, R5, R9, R4 ;  /* 0x0000000905047227 */ /* 0x000fc800078e0004 */
[----:B------:R-:W-:Y:S01]  /*3750*/  IMAD R17, R17, R0, RZ ;  /* 0x0000000011117224 */ /* 0x000fe200078e02ff */
[----:B--2---:R-:W-:-:S05]  /*3760*/  IABS R6, R26 ;  /* 0x0000001a00067213 */ /* 0x004fca0000000000 */
[----:B------:R-:W-:Y:S02]  /*3770*/  IMAD.MOV.U32 R5, RZ, RZ, R6 ;  /* 0x000000ffff057224 */ /* 0x000fe400078e0006 */
[----:B------:R-:W-:Y:S01]  /*3780*/  IMAD.MOV.U32 R6, RZ, RZ, RZ ;  /* 0x000000ffff067224 */ /* 0x000fe200078e00ff */
[----:B---3--:R-:W-:Y:S01]  /*3790*/  IABS R12, R22 ;  /* 0x00000016000c7213 */ /* 0x008fe20000000000 */
[----:B------:R-:W-:-:S04]  /*37a0*/  IMAD.HI.U32 R11, R4, R5, RZ ;  /* 0x00000005040b7227 */ /* 0x000fc800078e00ff */
[----:B------:R-:W-:Y:S01]  /*37b0*/  IMAD.HI.U32 R17, R7, R17, R6 ;  /* 0x0000001107117227 */ /* 0x000fe200078e0006 */
[----:B----4-:R-:W-:Y:S02]  /*37c0*/  IABS R7, R18 ;  /* 0x0000001200077213 */ /* 0x010fe40000000000 */
[----:B------:R-:W-:Y:S01]  /*37d0*/  IABS R13, R24 ;  /* 0x00000018000d7213 */ /* 0x000fe20000000000 */
[----:B------:R-:W-:Y:S02]  /*37e0*/  IMAD.MOV R11, RZ, RZ, -R11 ;  /* 0x000000ffff0b7224 */ /* 0x000fe400078e0a0b */
[----:B------:R-:W-:-:S04]  /*37f0*/  IMAD.HI.U32 R9, R4, R12, RZ ;  /* 0x0000000c04097227 */ /* 0x000fc800078e00ff */
[----:B------:R-:W-:-:S04]  /*3800*/  IMAD.HI.U32 R14, R4, R13, RZ ;  /* 0x0000000d040e7227 */ /* 0x000fc800078e00ff */
[----:B------:R-:W-:Y:S02]  /*3810*/  IMAD.MOV R14, RZ, RZ, -R14 ;  /* 0x000000ffff0e7224 */ /* 0x000fe400078e0a0e */
[C---:B------:R-:W-:Y:S01]  /*3820*/  IMAD R5, R8.reuse, R11, R5 ;  /* 0x0000000b08057224 */ /* 0x040fe200078e0205 */
[----:B------:R-:W-:Y:S01]  /*3830*/  IABS R11, R27 ;  /* 0x0000001b000b7213 */ /* 0x000fe20000000000 */
[C---:B------:R-:W-:Y:S02]  /*3840*/  IMAD R13, R8.reuse, R14, R13 ;  /* 0x0000000e080d7224 */ /* 0x040fe400078e020d */
[----:B------:R-:W-:Y:S01]  /*3850*/  IMAD.MOV R9, RZ, RZ, -R9 ;  /* 0x000000ffff097224 */ /* 0x000fe200078e0a09 */
[----:B------:R-:W-:Y:S01]  /*3860*/  ISETP.GT.U32.AND P6, PT, R8, R5, PT ;  /* 0x000000050800720c */ /* 0x000fe20003fc4070 */
[----:B------:R-:W-:Y:S01]  /*3870*/  IMAD.HI.U32 R16, R4, R11, RZ ;  /* 0x0000000b04107227 */ /* 0x000fe200078e00ff */
[----:B------:R-:W-:-:S03]  /*3880*/  ISETP.GT.U32.AND P4, PT, R8, R13, PT ;  /* 0x0000000d0800720c */ /* 0x000fc60003f84070 */
[----:B------:R-:W-:Y:S01]  /*3890*/  IMAD R12, R8, R9, R12 ;  /* 0x00000009080c7224 */ /* 0x000fe200078e020c */
[----:B------:R-:W-:Y:S01]  /*38a0*/  IABS R9, R19 ;  /* 0x0000001300097213 */ /* 0x000fe20000000000 */
[----:B------:R-:W-:Y:S02]  /*38b0*/  IMAD.MOV R16, RZ, RZ, -R16 ;  /* 0x000000ffff107224 */ /* 0x000fe400078e0a10 */
[----:B------:R-:W-:Y:S01]  /*38c0*/  IMAD.HI.U32 R15, R4, R7, RZ ;  /* 0x00000007040f7227 */ /* 0x000fe200078e00ff */
[C---:B------:R-:W-:Y:S02]  /*38d0*/  ISETP.GT.U32.AND P1, PT, R8.reuse, R12, PT ;  /* 0x0000000c0800720c */ /* 0x040fe40003f24070 */
[----:B------:R-:W-:Y:S01]  /*38e0*/  IABS R10, R3 ;  /* 0x00000003000a7213 */ /* 0x000fe20000000000 */
[----:B------:R-:W-:Y:S02]  /*38f0*/  IMAD R11, R8, R16, R11 ;  /* 0x00000010080b7224 */ /* 0x000fe400078e020b */
[----:B------:R-:W-:-:S02]  /*3900*/  @!P4 IMAD.IADD R13, R13, 0x1, -R8 ;  /* 0x000000010d0dc824 */ /* 0x000fc400078e0a08 */
[----:B------:R-:W-:Y:S01]  /*3910*/  IMAD.HI.U32 R6, R4, R10, RZ ;  /* 0x0000000a04067227 */ /* 0x000fe200078e00ff */
[----:B------:R-:W-:-:S03]  /*3920*/  ISETP.GT.U32.AND P0, PT, R8, R11, PT ;  /* 0x0000000b0800720c */ /* 0x000fc60003f04070 */
[----:B------:R-:W-:Y:S02]  /*3930*/  IMAD.MOV R6, RZ, RZ, -R6 ;  /* 0x000000ffff067224 */ /* 0x000fe400078e0a06 */
[----:B------:R-:W-:-:S04]  /*3940*/  IMAD.HI.U32 R16, R4, R9, RZ ;  /* 0x0000000904107227 */ /* 0x000fc800078e00ff */
[C---:B------:R-:W-:Y:S01]  /*3950*/  IMAD R10, R8.reuse, R6, R10 ;  /* 0x00000006080a7224 */ /* 0x040fe200078e020a */
[----:B------:R-:W-:Y:S01]  /*3960*/  IABS R6, R20 ;  /* 0x0000001400067213 */ /* 0x000fe20000000000 */
[----:B------:R-:W-:Y:S02]  /*3970*/  IMAD.MOV R16, RZ, RZ, -R16 ;  /* 0x000000ffff107224 */ /* 0x000fe400078e0a10 */
[----:B------:R-:W-:Y:S01]  /*3980*/  @!P6 IMAD.IADD R5, R5, 0x1, -R8 ;  /* 0x000000010505e824 */ /* 0x000fe200078e0a08 */
[----:B------:R-:W-:Y:S01]  /*3990*/  ISETP.GT.U32.AND P5, PT, R8, R10, PT ;  /* 0x0000000a0800720c */ /* 0x000fe20003fa4070 */
[----:B------:R-:W-:Y:S01]  /*39a0*/  IMAD.HI.U32 R14, R4, R6, RZ ;  /* 0x00000006040e7227 */ /* 0x000fe200078e00ff */
[----:B------:R-:W-:-:S03]  /*39b0*/  IABS R4, R28 ;  /* 0x0000001c00047213 */ /* 0x000fc60000000000 */
[----:B------:R-:W-:Y:S02]  /*39c0*/  IMAD.MOV R14, RZ, RZ, -R14 ;  /* 0x000000ffff0e7224 */ /* 0x000fe400078e0a0e */
[C---:B------:R-:W-:Y:S02]  /*39d0*/  IMAD R9, R8.reuse, R16, R9 ;  /* 0x0000001008097224 */ /* 0x040fe400078e0209 */
[C---:B------:R-:W-:Y:S02]  /*39e0*/  IMAD R6, R8.reuse, R14, R6 ;  /* 0x0000000e08067224 */ /* 0x040fe400078e0206 */
[----:B------:R-:W-:Y:S01]  /*39f0*/  IMAD.HI.U32 R14, R17, R4, RZ ;  /* 0x00000004110e7227 */ /* 0x000fe200078e00ff */
[C---:B------:R-:W-:Y:S02]  /*3a00*/  ISETP.GT.U32.AND P6, PT, R8.reuse, R9, PT ;  /* 0x000000090800720c */ /* 0x040fe40003fc4070 */
[----:B------:R-:W-:Y:S01]  /*3a10*/  ISETP.GT.U32.AND P2, PT, R8, R6, PT ;  /* 0x000000060800720c */ /* 0x000fe20003f44070 */
[----:B------:R-:W-:-:S02]  /*3a20*/  @!P5 IMAD.IADD R10, R10, 0x1, -R8 ;  /* 0x000000010a0ad824 */ /* 0x000fc400078e0a08 */
[----:B------:R-:W-:Y:S02]  /*3a30*/  IMAD.MOV R14, RZ, RZ, -R14 ;  /* 0x000000ffff0e7224 */ /* 0x000fe400078e0a0e */
[----:B------:R-:W-:Y:S01]  /*3a40*/  IMAD.MOV R15, RZ, RZ, -R15 ;  /* 0x000000ffff0f7224 */ /* 0x000fe200078e0a0f */
[----:B------:R-:W-:Y:S01]  /*3a50*/  ISETP.GT.U32.AND P4, PT, R8, R10, PT ;  /* 0x0000000a0800720c */ /* 0x000fe20003f84070 */
[----:B------:R-:W-:Y:S01]  /*3a60*/  IMAD R4, R0, R14, R4 ;  /* 0x0000000e00047224 */ /* 0x000fe200078e0204 */
[----:B------:R-:W-:Y:S01]  /*3a70*/  IABS R14, R21 ;  /* 0x00000015000e7213 */ /* 0x000fe20000000000 */
[----:B------:R-:W-:Y:S01]  /*3a80*/  IMAD R7, R8, R15, R7 ;  /* 0x0000000f08077224 */ /* 0x000fe200078e0207 */
[----:B------:R-:W-:Y:S01]  /*3a90*/  IABS R15, R25 ;  /* 0x00000019000f7213 */ /* 0x000fe20000000000 */
[--C-:B------:R-:W-:Y:S02]  /*3aa0*/  @!P6 IMAD.IADD R9, R9, 0x1, -R8.reuse ;  /* 0x000000010909e824 */ /* 0x100fe400078e0a08 */
[--C-:B------:R-:W-:Y:S01]  /*3ab0*/  @!P2 IMAD.IADD R6, R6, 0x1, -R8.reuse ;  /* 0x000000010606a824 */ /* 0x100fe200078e0a08 */
[----:B------:R-:W-:Y:S01]  /*3ac0*/  ISETP.GT.U32.AND P2, PT, R8, R13, PT ;  /* 0x0000000d0800720c */ /* 0x000fe20003f44070 */
[--C-:B------:R-:W-:Y:S01]  /*3ad0*/  @!P1 IMAD.IADD R12, R12, 0x1, -R8.reuse ;  /* 0x000000010c0c9824 */ /* 0x100fe200078e0a08 */
[C---:B------:R-:W-:Y:S01]  /*3ae0*/  ISETP.GT.U32.AND P6, PT, R8.reuse, R9, PT ;  /* 0x000000090800720c */ /* 0x040fe20003fc4070 */
[--C-:B------:R-:W-:Y:S01]  /*3af0*/  @!P0 IMAD.IADD R11, R11, 0x1, -R8.reuse ;  /* 0x000000010b0b8824 */ /* 0x100fe200078e0a08 */
[----:B------:R-:W-:Y:S01]  /*3b00*/  ISETP.GT.U32.AND P3, PT, R8, R7, PT ;  /* 0x000000070800720c */ /* 0x000fe20003f64070 */
[----:B------:R-:W-:Y:S01]  /*3b10*/  @!P4 IMAD.IADD R10, R10, 0x1, -R8 ;  /* 0x000000010a0ac824 */ /* 0x000fe200078e0a08 */
[----:B------:R-:W-:Y:S01]  /*3b20*/  ISETP.GE.AND P4, PT, R26, RZ, PT ;  /* 0x000000ff1a00720c */ /* 0x000fe20003f86270 */
[----:B------:R-:W-:Y:S01]  /*3b30*/  IMAD.HI.U32 R16, R17, R15, RZ ;  /* 0x0000000f11107227 */ /* 0x000fe200078e00ff */
[----:B------:R-:W-:-:S02]  /*3b40*/  ISETP.GT.U32.AND P1, PT, R8, R5, PT ;  /* 0x000000050800720c */ /* 0x000fc40003f24070 */
[----:B------:R-:W-:Y:S01]  /*3b50*/  ISETP.GT.U32.AND P5, PT, R8, R12, PT ;  /* 0x0000000c0800720c */ /* 0x000fe20003fa4070 */
[----:B------:R-:W-:Y:S02]  /*3b60*/  IMAD.MOV R16, RZ, RZ, -R16 ;  /* 0x000000ffff107224 */ /* 0x000fe400078e0a10 */
[--C-:B------:R-:W-:Y:S01]  /*3b70*/  @!P2 IMAD.IADD R13, R13, 0x1, -R8.reuse ;  /* 0x000000010d0da824 */ /* 0x100fe200078e0a08 */
[----:B------:R-:W-:Y:S01]  /*3b80*/  ISETP.GE.AND P2, PT, R21, RZ, PT ;  /* 0x000000ff1500720c */ /* 0x000fe20003f46270 */
[--C-:B------:R-:W-:Y:S01]  /*3b90*/  @!P6 IMAD.IADD R9, R9, 0x1, -R8.reuse ;  /* 0x000000010909e824 */ /* 0x100fe200078e0a08 */
[----:B------:R-:W2:Y:S01]  /*3ba0*/  LDL.LU R21, [R1+0x4e4] ;  /* 0x0004e40001157983 */ /* 0x000ea20000300800 */
[--C-:B------:R-:W-:Y:S01]  /*3bb0*/  @!P3 IMAD.IADD R7, R7, 0x1, -R8.reuse ;  /* 0x000000010707b824 */ /* 0x100fe200078e0a08 */
[----:B------:R-:W-:Y:S01]  /*3bc0*/  ISETP.GE.AND P6, PT, R22, RZ, PT ;  /* 0x000000ff1600720c */ /* 0x000fe20003fc6270 */
[----:B------:R-:W-:Y:S01]  /*3bd0*/  IMAD R15, R0, R16, R15 ;  /* 0x00000010000f7224 */ /* 0x000fe200078e020f */
[----:B------:R-:W3:Y:S01]  /*3be0*/  LDL.LU R26, [R1+0x4e8] ;  /* 0x0004e800011a7983 */ /* 0x000ee20000300800 */
[--C-:B------:R-:W-:Y:S01]  /*3bf0*/  @!P1 IMAD.IADD R5, R5, 0x1, -R8.reuse ;  /* 0x0000000105059824 */ /* 0x100fe200078e0a08 */
[----:B------:R-:W-:Y:S01]  /*3c00*/  ISETP.GT.U32.AND P0, PT, R8, R7, PT ;  /* 0x000000070800720c */ /* 0x000fe20003f04070 */
[----:B------:R-:W-:Y:S01]  /*3c10*/  @!P5 IMAD.IADD R12, R12, 0x1, -R8 ;  /* 0x000000010c0cd824 */ /* 0x000fe200078e0a08 */
[----:B------:R-:W4:Y:S01]  /*3c20*/  LDL.LU R22, [R1+0x4ec] ;  /* 0x0004ec0001167983 */ /* 0x000f220000300800 */
[----:B------:R-:W-:-:S02]  /*3c30*/  ISETP.GT.U32.AND P1, PT, R8, R11, PT ;  /* 0x0000000b0800720c */ /* 0x000fc40003f24070 */
[----:B------:R-:W-:Y:S02]  /*3c40*/  ISETP.GT.U32.AND P5, PT, R8, R6, PT ;  /* 0x000000060800720c */ /* 0x000fe40003fa4070 */
[----:B------:R-:W-:Y:S02]  /*3c50*/  IABS R16, R29 ;  /* 0x0000001d00107213 */ /* 0x000fe40000000000 */
[----:B------:R-:W-:-:S04]  /*3c60*/  ISETP.GE.AND P3, PT, R28, RZ, PT ;  /* 0x000000ff1c00720c */ /* 0x000fc80003f66270 */
[--C-:B------:R-:W-:Y:S01]  /*3c70*/  @!P0 IMAD.IADD R7, R7, 0x1, -R8.reuse ;  /* 0x0000000107078824 */ /* 0x100fe200078e0a08 */
[----:B------:R-:W-:Y:S02]  /*3c80*/  ISETP.GE.AND P0, PT, R29, RZ, PT ;  /* 0x000000ff1d00720c */ /* 0x000fe40003f06270 */
[--C-:B------:R-:W-:Y:S01]  /*3c90*/  @!P1 IMAD.IADD R11, R11, 0x1, -R8.reuse ;  /* 0x000000010b0b9824 */ /* 0x100fe200078e0a08 */
[----:B------:R-:W-:Y:S01]  /*3ca0*/  ISETP.GE.AND P1, PT, R3, RZ, PT ;  /* 0x000000ff0300720c */ /* 0x000fe20003f26270 */
[----:B------:R-:W-:Y:S02]  /*3cb0*/  @!P5 IMAD.IADD R6, R6, 0x1, -R8 ;  /* 0x000000010606d824 */ /* 0x000fe400078e0a08 */
[----:B------:R-:W-:Y:S02]  /*3cc0*/  IMAD.MOV.U32 R8, RZ, RZ, R14 ;  /* 0x000000ffff087224 */ /* 0x000fe400078e000e */
[----:B------:R-:W-:Y:S01]  /*3cd0*/  IMAD.MOV.U32 R14, RZ, RZ, R5 ;  /* 0x000000ffff0e7224 */ /* 0x000fe200078e0005 */
[----:B------:R-:W-:Y:S01]  /*3ce0*/  ISETP.GE.AND P5, PT, R18, RZ, PT ;  /* 0x000000ff1200720c */ /* 0x000fe20003fa6270 */
[----:B------:R-:W-:-:S02]  /*3cf0*/  @!P6 IMAD.MOV R12, RZ, RZ, -R12 ;  /* 0x000000ffff0ce224 */ /* 0x000fc400078e0a0c */
[----:B------:R-:W-:Y:S01]  /*3d00*/  @!P4 IMAD.MOV R14, RZ, RZ, -R14 ;  /* 0x000000ffff0ec224 */ /* 0x000fe200078e0a0e */
[----:B------:R-:W-:Y:S02]  /*3d10*/  ISETP.GE.AND P4, PT, R24, RZ, PT ;  /* 0x000000ff1800720c */ /* 0x000fe40003f86270 */
[----:B------:R-:W-:Y:S01]  /*3d20*/  ISETP.GE.AND P6, PT, R27, RZ, PT ;  /* 0x000000ff1b00720c */ /* 0x000fe20003fc6270 */
[----:B------:R-:W-:Y:S01]  /*3d30*/  @!P1 IMAD.MOV R10, RZ, RZ, -R10 ;  /* 0x000000ffff0a9224 */ /* 0x000fe200078e0a0a */
[----:B------:R-:W-:Y:S01]  /*3d40*/  ISETP.GE.AND P1, PT, R20, RZ, PT ;  /* 0x000000ff1400720c */ /* 0x000fe20003f26270 */
[----:B------:R-:W4:Y:S04]  /*3d50*/  LDL.LU R27, [R1+0x4f0] ;  /* 0x0004f000011b7983 */ /* 0x000f280000300800 */
[----:B------:R-:W-:Y:S01]  /*3d60*/  @!P5 IMAD.MOV R7, RZ, RZ, -R7 ;  /* 0x000000ffff07d224 */ /* 0x000fe200078e0a07 */
[----:B------:R-:W-:Y:S01]  /*3d70*/  ISETP.GT.U32.AND P5, PT, R0, R15, PT ;  /* 0x0000000f0000720c */ /* 0x000fe20003fa4070 */
[----:B------:R-:W4:Y:S02]  /*3d80*/  LDL.LU R28, [R1+0x4f4] ;  /* 0x0004f400011c7983 */ /* 0x000f240000300800 */
[----:B------:R-:W-:Y:S01]  /*3d90*/  @!P4 IMAD.MOV R13, RZ, RZ, -R13 ;  /* 0x000000ffff0dc224 */ /* 0x000fe200078e0a0d */
[----:B------:R-:W-:Y:S01]  /*3da0*/  ISETP.GE.AND P4, PT, R19, RZ, PT ;  /* 0x000000ff1300720c */ /* 0x000fe20003f86270 */
[----:B------:R-:W-:Y:S01]  /*3db0*/  @!P6 IMAD.MOV R11, RZ, RZ, -R11 ;  /* 0x000000ffff0be224 */ /* 0x000fe200078e0a0b */
[----:B------:R-:W-:-:S02]  /*3dc0*/  ISETP.NE.AND P6, PT, R2, RZ, PT ;  /* 0x000000ff0200720c */ /* 0x000fc40003fc5270 */
[----:B------:R-:W-:Y:S01]  /*3dd0*/  LOP3.LUT R19, RZ, R2, RZ, 0x33, !PT ;  /* 0x00000002ff137212 */ /* 0x000fe200078e33ff */
[----:B------:R-:W-:-:S03]  /*3de0*/  @!P1 IMAD.MOV R6, RZ, RZ, -R6 ;  /* 0x000000ffff069224 */ /* 0x000fc600078e0a06 */
[----:B------:R-:W-:Y:S02]  /*3df0*/  SEL R3, R19, R14, !P6 ;  /* 0x0000000e13037207 */ /* 0x000fe40007000000 */
[----:B------:R-:W-:Y:S01]  /*3e00*/  ISETP.GT.U32.AND P1, PT, R0, R4, PT ;  /* 0x000000040000720c */ /* 0x000fe20003f24070 */
[----:B------:R-:W-:Y:S02]  /*3e10*/  IMAD.HI.U32 R5, R17, R16, RZ ;  /* 0x0000001011057227 */ /* 0x000fe400078e00ff */
[----:B------:R0:W-:Y:S02]  /*3e20*/  STL [R1+0x294], R3 ;  /* 0x0002940301007387 */ /* 0x0001e40000100800 */
[----:B------:R-:W-:Y:S02]  /*3e30*/  @!P5 IMAD.IADD R15, R15, 0x1, -R0 ;  /* 0x000000010f0fd824 */ /* 0x000fe400078e0a00 */
[----:B------:R-:W-:Y:S02]  /*3e40*/  IMAD.MOV R5, RZ, RZ, -R5 ;  /* 0x000000ffff057224 */ /* 0x000fe400078e0a05 */
[----:B------:R-:W-:Y:S01]  /*3e50*/  @!P4 IMAD.MOV R9, RZ, RZ, -R9 ;  /* 0x000000ffff09c224 */ /* 0x000fe200078e0a09 */
[----:B0-----:R-:W-:-:S02]  /*3e60*/  SEL R3, R19, R12, !P6 ;  /* 0x0000000c13037207 */ /* 0x001fc40007000000 */
[C---:B------:R-:W-:Y:S02]  /*3e70*/  SEL R12, R19.reuse, R10, !P6 ;  /* 0x0000000a130c7207 */ /* 0x040fe40007000000 */
[C---:B------:R-:W-:Y:S01]  /*3e80*/  ISETP.GT.U32.AND P4, PT, R0.reuse, R15, PT ;  /* 0x0000000f0000720c */ /* 0x040fe20003f84070 */
[----:B------:R0:W-:Y:S01]  /*3e90*/  STL [R1+0x290], R3 ;  /* 0x0002900301007387 */ /* 0x0001e20000100800 */
[C---:B------:R-:W-:Y:S01]  /*3ea0*/  SEL R10, R19.reuse, R7, !P6 ;  /* 0x00000007130a7207 */ /* 0x040fe20007000000 */
[----:B------:R-:W-:Y:S02]  /*3eb0*/  IMAD R5, R0, R5, R16 ;  /* 0x0000000500057224 */ /* 0x000fe400078e0210 */
[----:B------:R-:W-:Y:S01]  /*3ec0*/  STL [R1+0x28c], R12 ;  /* 0x00028c0c01007387 */ /* 0x000fe20000100800 */
[----:B------:R-:W-:Y:S01]  /*3ed0*/  @!P1 IMAD.IADD R4, R4, 0x1, -R0 ;  /* 0x0000000104049824 */ /* 0x000fe200078e0a00 */
[C---:B0-----:R-:W-:Y:S02]  /*3ee0*/  SEL R3, R19.reuse, R13, !P6 ;  /* 0x0000000d13037207 */ /* 0x041fe40007000000 */
[----:B------:R-:W-:Y:S01]  /*3ef0*/  STL [R1+0x288], R10 ;  /* 0x0002880a01007387 */ /* 0x000fe20000100800 */
[----:B------:R-:W-:-:S02]  /*3f00*/  SEL R7, R19, R11, !P6 ;  /* 0x0000000b13077207 */ /* 0x000fc40007000000 */
[----:B------:R-:W-:Y:S01]  /*3f10*/  SEL R6, R19, R6, !P6 ;  /* 0x0000000613067207 */ /* 0x000fe20007000000 */
[----:B------:R0:W-:Y:S01]  /*3f20*/  STL [R1+0x284], R3 ;  /* 0x0002840301007387 */ /* 0x0001e20000100800 */
[----:B------:R-:W-:Y:S01]  /*3f30*/  ISETP.GT.U32.AND P1, PT, R0, R4, PT ;  /* 0x000000040000720c */ /* 0x000fe20003f24070 */
[----:B------:R-:W-:Y:S01]  /*3f40*/  @!P4 IMAD.IADD R15, R15, 0x1, -R0 ;  /* 0x000000010f0fc824 */ /* 0x000fe200078e0a00 */
[----:B0-----:R-:W-:Y:S02]  /*3f50*/  SEL R3, R19, R9, !P6 ;  /* 0x0000000913037207 */ /* 0x001fe40007000000 */
[----:B------:R-:W-:Y:S01]  /*3f60*/  ISETP.GE.AND P6, PT, R25, RZ, PT ;  /* 0x000000ff1900720c */ /* 0x000fe20003fc6270 */
[----:B------:R-:W-:-:S08]  /*3f70*/  IMAD.MOV.U32 R11, RZ, RZ, R15 ;  /* 0x000000ffff0b7224 */ /* 0x000fd000078e000f */
[----:B------:R-:W-:-:S04]  /*3f80*/  @!P1 IMAD.IADD R4, R4, 0x1, -R0 ;  /* 0x0000000104049824 */ /* 0x000fc800078e0a00 */
[----:B------:R-:W-:Y:S02]  /*3f90*/  IMAD.MOV.U32 R14, RZ, RZ, R4 ;  /* 0x000000ffff0e7224 */ /* 0x000fe400078e0004 */
[----:B------:R-:W-:Y:S01]  /*3fa0*/  @!P6 IMAD.MOV R11, RZ, RZ, -R11 ;  /* 0x000000ffff0be224 */ /* 0x000fe200078e0a0b */
[----:B------:R-:W-:Y:S01]  /*3fb0*/  STL [R1+0x280], R7 ;  /* 0x0002800701007387 */ /* 0x000fe20000100800 */
[----:B------:R-:W-:-:S03]  /*3fc0*/  @!P3 IMAD.MOV R14, RZ, RZ, -R14 ;  /* 0x000000ffff0eb224 */ /* 0x000fc600078e0a0e */
[----:B------:R0:W-:Y:S04]  /*3fd0*/  STL [R1+0x27c], R6 ;  /* 0x00027c0601007387 */ /* 0x0001e80000100800 */
[----:B------:R1:W-:Y:S04]  /*3fe0*/  STL [R1+0x278], R3 ;  /* 0x0002780301007387 */ /* 0x0003e80000100800 */
[----:B------:R-:W4:Y:S04]  /*3ff0*/  LDL.LU R24, [R1+0x4f8] ;  /* 0x0004f80001187983 */ /* 0x000f280000300800 */
[----:B------:R-:W-:Y:S04]  /*4000*/  STL [R1+0x30d0], R11 ;  /* 0x0030d00b01007387 */ /* 0x000fe80000100800 */
[----:B------:R-:W-:Y:S01]  /*4010*/  STL [R1+0x30d4], R14 ;  /* 0x0030d40e01007387 */ /* 0x000fe20000100800 */
[----:B------:R-:W-:-:S04]  /*4020*/  IMAD.HI.U32 R18, R17, R8, RZ ;  /* 0x0000000811127227 */ /* 0x000fc800078e00ff */
[----:B------:R-:W-:-:S04]  /*4030*/  IMAD.MOV R18, RZ, RZ, -R18 ;  /* 0x000000ffff127224 */ /* 0x000fc800078e0a12 */
[----:B------:R-:W-:Y:S01]  /*4040*/  IMAD R8, R0, R18, R8 ;  /* 0x0000001200087224 */ /* 0x000fe200078e0208 */
[----:B--2---:R-:W-:Y:S02]  /*4050*/  IABS R16, R21 ;  /* 0x0000001500107213 */ /* 0x004fe40000000000 */
[----:B---3--:R-:W-:-:S05]  /*4060*/  IABS R20, R26 ;  /* 0x0000001a00147213 */ /* 0x008fca0000000000 */
[----:B------:R-:W-:Y:S02]  /*4070*/  IMAD.MOV.U32 R2, RZ, RZ, R20 ;  /* 0x000000ffff027224 */ /* 0x000fe400078e0014 */
[----:B------:R-:W-:-:S04]  /*4080*/  IMAD.HI.U32 R20, R17, R16, RZ ;  /* 0x0000001011147227 */ /* 0x000fc800078e00ff */
[----:B------:R-:W-:-:S04]  /*4090*/  IMAD.MOV R20, RZ, RZ, -R20 ;  /* 0x000000ffff147224 */ /* 0x000fc800078e0a14 */
[----:B------:R-:W-:-:S05]  /*40a0*/  IMAD R16, R0, R20, R16 ;  /* 0x0000001400107224 */ /* 0x000fca00078e0210 */
[----:B------:R-:W-:Y:S01]  /*40b0*/  ISETP.GT.U32.AND P6, PT, R0, R16, PT ;  /* 0x000000100000720c */ /* 0x000fe20003fc4070 */
[----:B0-----:R-:W-:-:S12]  /*40c0*/  IMAD.HI.U32 R6, R17, R2, RZ ;  /* 0x0000000211067227 */ /* 0x001fd800078e00ff */
[----:B------:R-:W-:Y:S01]  /*40d0*/  @!P6 IMAD.IADD R16, R16, 0x1, -R0 ;  /* 0x000000011010e824 */ /* 0x000fe200078e0a00 */
[----:B------:R-:W-:Y:S02]  /*40e0*/  ISETP.GE.AND P6, PT, R21, RZ, PT ;  /* 0x000000ff1500720c */ /* 0x000fe40003fc6270 */
[----:B------:R-:W2:Y:S01]  /*40f0*/  LDL.LU R21, [R1+0x4fc] ;  /* 0x0004fc0001157983 */ /* 0x000ea20000300800 */
[----:B------:R-:W-:-:S04]  /*4100*/  IMAD.MOV R6, RZ, RZ, -R6 ;  /* 0x000000ffff067224 */ /* 0x000fc800078e0a06 */
[----:B------:R-:W-:-:S05]  /*4110*/  IMAD R6, R0, R6, R2 ;  /* 0x0000000600067224 */ /* 0x000fca00078e0202 */
[----:B------:R-:W-:Y:S02]  /*4120*/  ISETP.GT.U32.AND P1, PT, R0, R6, PT ;  /* 0x000000060000720c */ /* 0x000fe40003f24070 */
[----:B----4-:R-:W-:-:S11]  /*4130*/  IABS R18, R22 ;  /* 0x0000001600127213 */ /* 0x010fd60000000000 */
[----:B------:R-:W-:Y:S01]  /*4140*/  @!P1 IMAD.IADD R6, R6, 0x1, -R0 ;  /* 0x0000000106069824 */ /* 0x000fe200078e0a00 */
[----:B------:R-:W-:Y:S02]  /*4150*/  ISETP.GE.AND P1, PT, R22, RZ, PT ;  /* 0x000000ff1600720c */ /* 0x000fe40003f26270 */
[----:B------:R-:W3:Y:S01]  /*4160*/  LDL.LU R22, [R1+0x500] ;  /* 0x0005000001167983 */ /* 0x000ee20000300800 */
[C---:B------:R-:W-:Y:S02]  /*4170*/  ISETP.GT.U32.AND P5, PT, R0.reuse, R5, PT ;  /* 0x000000050000720c */ /* 0x040fe40003fa4070 */
[----:B------:R-:W-:-:S11]  /*4180*/  ISETP.GT.U32.AND P4, PT, R0, R8, PT ;  /* 0x000000080000720c */ /* 0x000fd60003f84070 */
[--C-:B------:R-:W-:Y:S02]  /*4190*/  @!P5 IMAD.IADD R5, R5, 0x1, -R0.reuse ;  /* 0x000000010505d824 */ /* 0x100fe400078e0a00 */
[----:B------:R-:W-:-:S03]  /*41a0*/  @!P4 IMAD.IADD R8, R8, 0x1, -R0 ;  /* 0x000000010808c824 */ /* 0x000fc600078e0a00 */
[C---:B------:R-:W-:Y:S02]  /*41b0*/  ISETP.GT.U32.AND P5, PT, R0.reuse, R5, PT ;  /* 0x000000050000720c */ /* 0x040fe40003fa4070 */
[----:B------:R-:W-:Y:S01]  /*41c0*/  ISETP.GT.U32.AND P4, PT, R0, R8, PT ;  /* 0x000000080000720c */ /* 0x000fe20003f84070 */
[----:B------:R-:W-:-:S04]  /*41d0*/  IMAD.HI.U32 R7, R17, R18, RZ ;  /* 0x0000001211077227 */ /* 0x000fc800078e00ff */
[----:B------:R-:W-:-:S06]  /*41e0*/  IMAD.MOV R7, RZ, RZ, -R7 ;  /* 0x000000ffff077224 */ /* 0x000fcc00078e0a07 */
[----:B------:R-:W-:-:S04]  /*41f0*/  @!P5 IMAD.IADD R5, R5, 0x1, -R0 ;  /* 0x000000010505d824 */ /* 0x000fc800078e0a00 */
[----:B------:R-:W-:Y:S02]  /*4200*/  @!P0 IMAD.MOV R5, RZ, RZ, -R5 ;  /* 0x000000ffff058224 */ /* 0x000fe400078e0a05 */
[----:B------:R-:W-:Y:S01]  /*4210*/  IMAD R2, R0, R7, R18 ;  /* 0x0000000700027224 */ /* 0x000fe200078e0212 */
[----:B------:R-:W-:Y:S01]  /*4220*/  IABS R18, R27 ;  /* 0x0000001b00127213 */ /* 0x000fe20000000000 */
[----:B------:R-:W-:Y:S01]  /*4230*/  @!P4 IMAD.IADD R8, R8, 0x1, -R0 ;  /* 0x000000010808c824 */ /* 0x000fe200078e0a00 */
[----:B------:R-:W-:Y:S01]  /*4240*/  ISETP.GE.AND P4, PT, R26, RZ, PT ;  /* 0x000000ff1a00720c */ /* 0x000fe20003f86270 */
[----:B------:R0:W-:Y:S01]  /*4250*/  STL [R1+0x30d8], R5 ;  /* 0x0030d80501007387 */ /* 0x0001e20000100800 */
[----:B------:R-:W-:-:S03]  /*4260*/  ISETP.GT.U32.AND P3, PT, R0, R16, PT ;  /* 0x000000100000720c */ /* 0x000fc60003f64070 */
[----:B------:R-:W4:Y:S01]  /*4270*/  LDL.LU R26, [R1+0x504] ;  /* 0x00050400011a7983 */ /* 0x000f220000300800 */
[----:B------:R-:W-:-:S03]  /*4280*/  IMAD.HI.U32 R7, R17, R18, RZ ;  /* 0x0000001211077227 */ /* 0x000fc600078e00ff */
[----:B-1----:R-:W4:Y:S01]  /*4290*/  LDL.LU R3, [R1+0x508] ;  /* 0x0005080001037983 */ /* 0x002f220000300800 */
[----:B------:R-:W-:Y:S02]  /*42a0*/  IABS R12, R28 ;  /* 0x0000001c000c7213 */ /* 0x000fe40000000000 */
[----:B------:R-:W-:Y:S01]  /*42b0*/  ISETP.GT.U32.AND P0, PT, R0, R6, PT ;  /* 0x000000060000720c */ /* 0x000fe20003f04070 */
[----:B------:R-:W4:Y:S01]  /*42c0*/  LDL.LU R25, [R1+0x50c] ;  /* 0x00050c0001197983 */ /* 0x000f220000300800 */
[----:B------:R-:W-:Y:S02]  /*42d0*/  IMAD.MOV R7, RZ, RZ, -R7 ;  /* 0x000000ffff077224 */ /* 0x000fe400078e0a07 */
[----:B------:R-:W-:-:S04]  /*42e0*/  IMAD.HI.U32 R4, R17, R12, RZ ;  /* 0x0000000c11047227 */ /* 0x000fc800078e00ff */
[----:B------:R-:W-:Y:S02]  /*42f0*/  IMAD R18, R0, R7, R18 ;  /* 0x0000000700127224 */ /* 0x000fe400078e0212 */
[----:B------:R-:W-:Y:S02]  /*4300*/  IMAD.MOV.U32 R7, RZ, RZ, R8 ;  /* 0x000000ffff077224 */ /* 0x000fe400078e0008 */
[----:B------:R-:W-:Y:S02]  /*4310*/  IMAD.MOV R4, RZ, RZ, -R4 ;  /* 0x000000ffff047224 */ /* 0x000fe400078e0a04 */
[----:B------:R-:W-:Y:S01]  /*4320*/  @!P3 IMAD.IADD R16, R16, 0x1, -R0 ;  /* 0x000000011010b824 */ /* 0x000fe200078e0a00 */
[C---:B------:R-:W-:Y:S01]  /*4330*/  ISETP.GT.U32.AND P3, PT, R0.reuse, R18, PT ;  /* 0x000000120000720c */ /* 0x040fe20003f64070 */
[----:B------:R-:W-:Y:S01]  /*4340*/  @!P2 IMAD.MOV R7, RZ, RZ, -R7 ;  /* 0x000000ffff07a224 */ /* 0x000fe200078e0a07 */
[----:B------:R-:W-:Y:S01]  /*4350*/  ISETP.GE.AND P2, PT, R27, RZ, PT ;  /* 0x000000ff1b00720c */ /* 0x000fe20003f46270 */
[----:B------:R-:W-:Y:S01]  /*4360*/  IMAD R12, R0, R4, R12 ;  /* 0x00000004000c7224 */ /* 0x000fe200078e020c */
[----:B------:R-:W4:Y:S01]  /*4370*/  LDL.LU R27, [R1+0x510] ;  /* 0x00051000011b7983 */ /* 0x000f220000300800 */
[----:B------:R-:W-:-:S02]  /*4380*/  IMAD.MOV.U32 R9, RZ, RZ, R16 ;  /* 0x000000ffff097224 */ /* 0x000fc400078e0010 */
[----:B------:R-:W-:Y:S01]  /*4390*/  @!P0 IMAD.IADD R6, R6, 0x1, -R0 ;  /* 0x0000000106068824 */ /* 0x000fe200078e0a00 */
[C---:B------:R-:W-:Y:S01]  /*43a0*/  ISETP.GT.U32.AND P5, PT, R0.reuse, R2, PT ;  /* 0x000000020000720c */ /* 0x040fe20003fa4070 */
[----:B------:R-:W-:Y:S01]  /*43b0*/  @!P6 IMAD.MOV R9, RZ, RZ, -R9 ;  /* 0x000000ffff09e224 */ /* 0x000fe200078e0a09 */
[----:B------:R-:W-:Y:S01]  /*43c0*/  ISETP.GT.U32.AND P6, PT, R0, R12, PT ;  /* 0x0000000c0000720c */ /* 0x000fe20003fc4070 */
[----:B0-----:R-:W-:-:S04]  /*43d0*/  IMAD.MOV.U32 R5, RZ, RZ, R6 ;  /* 0x000000ffff057224 */ /* 0x001fc800078e0006 */
[----:B------:R-:W-:Y:S01]  /*43e0*/  @!P4 IMAD.MOV R5, RZ, RZ, -R5 ;  /* 0x000000ffff05c224 */ /* 0x000fe200078e0a05 */
[----:B------:R3:W-:Y:S01]  /*43f0*/  STL [R1+0x38], R9 ;  /* 0x0000380901007387 */ /* 0x0007e20000100800 */
[----:B------:R-:W-:-:S03]  /*4400*/  @!P3 IMAD.IADD R18, R18, 0x1, -R0 ;  /* 0x000000011212b824 */ /* 0x000fc600078e0a00 */
[----:B------:R-:W-:Y:S01]  /*4410*/  STL [R1+0x40], R5 ;  /* 0x0000400501007387 */ /* 0x000fe20000100800 */
[--C-:B------:R-:W-:Y:S02]  /*4420*/  @!P5 IMAD.IADD R2, R2, 0x1, -R0.reuse ;  /* 0x000000010202d824 */ /* 0x100fe400078e0a00 */
[----:B------:R-:W-:Y:S01]  /*4430*/  @!P6 IMAD.IADD R12, R12, 0x1, -R0 ;  /* 0x000000010c0ce824 */ /* 0x000fe200078e0a00 */
[C---:B------:R-:W-:Y:S02]  /*4440*/  ISETP.GT.U32.AND P6, PT, R0.reuse, R18, PT ;  /* 0x000000120000720c */ /* 0x040fe40003fc4070 */
[----:B------:R-:W-:-:S11]  /*4450*/  ISETP.GT.U32.AND P5, PT, R0, R2, PT ;  /* 0x000000020000720c */ /* 0x000fd60003fa4070 */
[--C-:B------:R-:W-:Y:S02]  /*4460*/  @!P6 IMAD.IADD R18, R18, 0x1, -R0.reuse ;  /* 0x000000011212e824 */ /* 0x100fe400078e0a00 */
[----:B------:R-:W-:Y:S02]  /*4470*/  @!P5 IMAD.IADD R2, R2, 0x1, -R0 ;  /* 0x000000010202d824 */ /* 0x000fe400078e0a00 */
[----:B------:R-:W-:Y:S02]  /*4480*/  IMAD.MOV.U32 R11, RZ, RZ, R18 ;  /* 0x000000ffff0b7224 */ /* 0x000fe400078e0012 */
[----:B------:R-:W-:Y:S02]  /*4490*/  @!P1 IMAD.MOV R2, RZ, RZ, -R2 ;  /* 0x000000ffff029224 */ /* 0x000fe400078e0a02 */
[----:B------:R-:W-:Y:S01]  /*44a0*/  @!P2 IMAD.MOV R11, RZ, RZ, -R11 ;  /* 0x000000ffff0ba224 */ /* 0x000fe200078e0a0b */
[----:B--2---:R-:W-:Y:S02]  /*44b0*/  IABS R4, R21 ;  /* 0x0000001500047213 */ /* 0x004fe40000000000 */
[----:B------:R-:W-:-:S02]  /*44c0*/  ISETP.GE.AND P3, PT, R21, RZ, PT ;  /* 0x000000ff1500720c */ /* 0x000fc40003f66270 */
[----:B------:R-:W2:Y:S04]  /*44d0*/  LDL.LU R21, [R1+0x514] ;  /* 0x0005140001157983 */ /* 0x000ea80000300800 */
[----:B------:R0:W-:Y:S04]  /*44e0*/  STL [R1+0x48], R2 ;  /* 0x0000480201007387 */ /* 0x0001e80000100800 */
[----:B------:R1:W-:Y:S01]  /*44f0*/  STL [R1+0x44], R11 ;  /* 0x0000440b01007387 */ /* 0x0003e20000100800 */
[----:B---3--:R-:W-:Y:S02]  /*4500*/  IABS R9, R22 ;  /* 0x0000001600097213 */ /* 0x008fe40000000000 */
[----:B------:R-:W-:-:S02]  /*4510*/  ISETP.GE.AND P1, PT, R22, RZ, PT ;  /* 0x000000ff1600720c */ /* 0x000fc40003f26270 */
[----:B------:R-:W3:Y:S01]  /*4520*/  LDL.LU R22, [R1+0x518] ;  /* 0x0005180001167983 */ /* 0x000ee20000300800 */
[----:B------:R-:W-:Y:S01]  /*4530*/  IABS R8, R24 ;  /* 0x0000001800087213 */ /* 0x000fe20000000000 */
[----:B------:R-:W-:Y:S01]  /*4540*/  IMAD.HI.U32 R10, R17, R4, RZ ;  /* 0x00000004110a7227 */ /* 0x000fe200078e00ff */
[----:B------:R-:W-:-:S03]  /*4550*/  ISETP.GT.U32.AND P4, PT, R0, R12, PT ;  /* 0x0000000c0000720c */ /* 0x000fc60003f84070 */
[----:B------:R-:W-:-:S04]  /*4560*/  IMAD.HI.U32 R13, R17, R8, RZ ;  /* 0x00000008110d7227 */ /* 0x000fc800078e00ff */
[----:B------:R-:W-:Y:S02]  /*4570*/  IMAD.MOV R13, RZ, RZ, -R13 ;  /* 0x000000ffff0d7224 */ /* 0x000fe400078e0a0d */
[----:B------:R-:W-:Y:S02]  /*4580*/  IMAD.MOV R10, RZ, RZ, -R10 ;  /* 0x000000ffff0a7224 */ /* 0x000fe400078e0a0a */
[C---:B------:R-:W-:Y:S02]  /*4590*/  IMAD R8, R0.reuse, R13, R8 ;  /* 0x0000000d00087224 */ /* 0x040fe400078e0208 */
[----:B------:R-:W-:-:S03]  /*45a0*/  IMAD R6, R0, R10, R4 ;  /* 0x0000000a00067224 */ /* 0x000fc600078e0204 */
[----:B------:R-:W-:Y:S01]  /*45b0*/  ISETP.GT.U32.AND P6, PT, R0, R8, PT ;  /* 0x000000080000720c */ /* 0x000fe20003fc4070 */
[----:B------:R-:W-:Y:S01]  /*45c0*/  @!P4 IMAD.IADD R12, R12, 0x1, -R0 ;  /* 0x000000010c0cc824 */ /* 0x000fe200078e0a00 */
[----:B------:R-:W-:Y:S01]  /*45d0*/  ISETP.GT.U32.AND P4, PT, R0, R6, PT ;  /* 0x000000060000720c */ /* 0x000fe20003f84070 */
[----:B0-----:R-:W-:-:S10]  /*45e0*/  IMAD.MOV.U32 R2, RZ, RZ, R9 ;  /* 0x000000ffff027224 */ /* 0x001fd400078e0009 */
[--C-:B------:R-:W-:Y:S02]  /*45f0*/  @!P6 IMAD.IADD R8, R8, 0x1, -R0.reuse ;  /* 0x000000010808e824 */ /* 0x100fe400078e0a00 */
[----:B------:R-:W-:-:S03]  /*4600*/  @!P4 IMAD.IADD R6, R6, 0x1, -R0 ;  /* 0x000000010606c824 */ /* 0x000fc600078e0a00 */
[C---:B------:R-:W-:Y:S02]  /*4610*/  ISETP.GT.U32.AND P4, PT, R0.reuse, R8, PT ;  /* 0x000000080000720c */ /* 0x040fe40003f84070 */
[----:B------:R-:W-:Y:S01]  /*4620*/  ISETP.GT.U32.AND P2, PT, R0, R6, PT ;  /* 0x000000060000720c */ /* 0x000fe20003f44070 */
[----:B------:R-:W-:Y:S01]  /*4630*/  IMAD.HI.U32 R9, R17, R2, RZ ;  /* 0x0000000211097227 */ /* 0x000fe200078e00ff */
[----:B----4-:R-:W-:Y:S02]  /*4640*/  IABS R16, R3 ;  /* 0x0000000300107213 */ /* 0x010fe40000000000 */
[----:B------:R-:W-:-:S03]  /*4650*/  IABS R15, R25 ;  /* 0x00000019000f7213 */ /* 0x000fc60000000000 */
[----:B------:R-:W-:Y:S01]  /*4660*/  IMAD.HI.U32 R19, R17, R16, RZ ;  /* 0x0000001011137227 */ /* 0x000fe200078e00ff */
[----:B------:R-:W-:-:S03]  /*4670*/  ISETP.GE.AND P5, PT, R24, RZ, PT ;  /* 0x000000ff1800720c */ /* 0x000fc60003fa6270 */
[----:B------:R-:W-:Y:S02]  /*4680*/  IMAD.MOV.U32 R5, RZ, RZ, R12 ;  /* 0x000000ffff057224 */ /* 0x000fe400078e000c */
[----:B------:R-:W-:-:S04]  /*4690*/  IMAD.HI.U32 R10, R17, R15, RZ ;  /* 0x0000000f110a7227 */ /* 0x000fc800078e00ff */
[----:B------:R-:W-:Y:S02]  /*46a0*/  IMAD.MOV R12, RZ, RZ, -R19 ;  /* 0x000000ffff0c7224 */ /* 0x000fe400078e0a13 */
[----:B------:R-:W-:Y:S01]  /*46b0*/  IMAD.MOV R9, RZ, RZ, -R9 ;  /* 0x000000ffff097224 */ /* 0x000fe200078e0a09 */
[----:B------:R-:W-:Y:S01]  /*46c0*/  IABS R4, R26 ;  /* 0x0000001a00047213 */ /* 0x000fe20000000000 */
[----:B------:R-:W-:Y:S02]  /*46d0*/  IMAD.MOV R10, RZ, RZ, -R10 ;  /* 0x000000ffff0a7224 */ /* 0x000fe400078e0a0a */
[----:B------:R-:W-:Y:S02]  /*46e0*/  IMAD R16, R0, R12, R16 ;  /* 0x0000000c00107224 */ /* 0x000fe400078e0210 */
[----:B------:R-:W-:Y:S02]  /*46f0*/  @!P4 IMAD.IADD R8, R8, 0x1, -R0 ;  /* 0x000000010808c824 */ /* 0x000fe400078e0a00 */
[C---:B------:R-:W-:Y:S01]  /*4700*/  IMAD R2, R0.reuse, R9, R2 ;  /* 0x0000000900027224 */ /* 0x040fe200078e0202 */
[----:B------:R-:W-:Y:S01]  /*4710*/  IABS R13, R27 ;  /* 0x0000001b000d7213 */ /* 0x000fe20000000000 */
[----:B------:R-:W-:-:S02]  /*4720*/  IMAD R15, R0, R10, R15 ;  /* 0x0000000a000f7224 */ /* 0x000fc400078e020f */
[----:B------:R-:W-:Y:S01]  /*4730*/  @!P2 IMAD.IADD R6, R6, 0x1, -R0 ;  /* 0x000000010606a824 */ /* 0x000fe200078e0a00 */
[C---:B------:R-:W-:Y:S01]  /*4740*/  ISETP.GT.U32.AND P2, PT, R0.reuse, R16, PT ;  /* 0x000000100000720c */ /* 0x040fe20003f44070 */
[----:B-1----:R-:W-:Y:S01]  /*4750*/  IMAD.MOV.U32 R11, RZ, RZ, R8 ;  /* 0x000000ffff0b7224 */ /* 0x002fe200078e0008 */
[----:B------:R-:W-:Y:S01]  /*4760*/  ISETP.GT.U32.AND P6, PT, R0, R2, PT ;  /* 0x000000020000720c */ /* 0x000fe20003fc4070 */
[----:B------:R-:W-:-:S04]  /*4770*/  IMAD.HI.U32 R20, R17, R4, RZ ;  /* 0x0000000411147227 */ /* 0x000fc800078e00ff */
[----:B------:R-:W-:Y:S01]  /*4780*/  @!P5 IMAD.MOV R11, RZ, RZ, -R11 ;  /* 0x000000ffff0bd224 */ /* 0x000fe200078e0a0b */
[----:B------:R-:W-:Y:S01]  /*4790*/  ISETP.GT.U32.AND P5, PT, R0, R15, PT ;  /* 0x0000000f0000720c */ /* 0x000fe20003fa4070 */
[----:B------:R-:W-:Y:S02]  /*47a0*/  IMAD.MOV R18, RZ, RZ, -R20 ;  /* 0x000000ffff127224 */ /* 0x000fe400078e0a14 */
[----:B------:R-:W-:Y:S01]  /*47b0*/  IMAD.HI.U32 R9, R17, R13, RZ ;  /* 0x0000000d11097227 */ /* 0x000fe200078e00ff */
[----:B------:R-:W-:-:S03]  /*47c0*/  ISETP.GE.AND P0, PT, R28, RZ, PT ;  /* 0x000000ff1c00720c */ /* 0x000fc60003f06270 */
[----:B------:R-:W-:Y:S02]  /*47d0*/  IMAD R4, R0, R18, R4 ;  /* 0x0000001200047224 */ /* 0x000fe400078e0204 */
[----:B------:R-:W-:Y:S02]  /*47e0*/  IMAD.MOV R9, RZ, RZ, -R9 ;  /* 0x000000ffff097224 */ /* 0x000fe400078e0a09 */
[--C-:B------:R-:W-:Y:S01]  /*47f0*/  @!P2 IMAD.IADD R16, R16, 0x1, -R0.reuse ;  /* 0x000000011010a824 */ /* 0x100fe200078e0a00 */
[C---:B------:R-:W-:Y:S01]  /*4800*/  ISETP.GT.U32.AND P4, PT, R0.reuse, R4, PT ;  /* 0x000000040000720c */ /* 0x040fe20003f84070 */
[----:B------:R-:W-:Y:S02]  /*4810*/  IMAD R13, R0, R9, R13 ;  /* 0x00000009000d7224 */ /* 0x000fe400078e020d */
[--C-:B------:R-:W-:Y:S02]  /*4820*/  @!P6 IMAD.IADD R2, R2, 0x1, -R0.reuse ;  /* 0x000000010202e824 */ /* 0x100fe400078e0a00 */
[----:B------:R-:W-:Y:S01]  /*4830*/  @!P5 IMAD.IADD R15, R15, 0x1, -R0 ;  /* 0x000000010f0fd824 */ /* 0x000fe200078e0a00 */
[----:B------:R-:W-:-:S02]  /*4840*/  ISETP.GT.U32.AND P5, PT, R0, R16, PT ;  /* 0x000000100000720c */ /* 0x000fc40003fa4070 */
[----:B------:R-:W-:Y:S01]  /*4850*/  ISETP.GT.U32.AND P6, PT, R0, R2, PT ;  /* 0x000000020000720c */ /* 0x000fe20003fc4070 */
[----:B------:R-:W-:-:S04]  /*4860*/  @!P0 IMAD.MOV R5, RZ, RZ, -R5 ;  /* 0x000000ffff058224 */ /* 0x000fc800078e0a05 */
[--C-:B------:R-:W-:Y:S01]  /*4870*/  @!P4 IMAD.IADD R4, R4, 0x1, -R0.reuse ;  /* 0x000000010404c824 */ /* 0x100fe200078e0a00 */
[----:B------:R0:W-:Y:S04]  /*4880*/  STL [R1+0x3c], R5 ;  /* 0x00003c0501007387 */ /* 0x0001e80000100800 */
[----:B------:R-:W-:Y:S01]  /*4890*/  ISETP.GT.U32.AND P2, PT, R0, R4, PT ;  /* 0x000000040000720c */ /* 0x000fe20003f44070 */
[--C-:B------:R-:W-:Y:S01]  /*48a0*/  @!P5 IMAD.IADD R16, R16, 0x1, -R0.reuse ;  /* 0x000000011010d824 */ /* 0x100fe200078e0a00 */
[----:B------:R-:W4:Y:S01]  /*48b0*/  LDL.LU R28, [R1+0x51c] ;  /* 0x00051c00011c7983 */ /* 0x000f220000300800 */
[----:B------:R-:W-:Y:S02]  /*48c0*/  @!P6 IMAD.IADD R2, R2, 0x1, -R0 ;  /* 0x000000010202e824 */ /* 0x000fe400078e0a00 */
[----:B0-----:R-:W-:Y:S01]  /*48d0*/  IMAD.MOV.U32 R5, RZ, RZ, R6 ;  /* 0x000000ffff057224 */ /* 0x001fe200078e0006 */
[----:B------:R-:W-:Y:S01]  /*48e0*/  ISETP.GE.AND P0, PT, R26, RZ, PT ;  /* 0x000000ff1a00720c */ /* 0x000fe20003f06270 */
[----:B------:R-:W4:Y:S02]  /*48f0*/  LDL.LU R24, [R1+0x630] ;  /* 0x0006300001187983 */ /* 0x000f240000300800 */
[----:B------:R-:W-:Y:S01]  /*4900*/  @!P3 IMAD.MOV R5, RZ, RZ, -R5 ;  /* 0x000000ffff05b224 */ /* 0x000fe200078e0a05 */
[----:B------:R-:W-:Y:S01]  /*4910*/  ISETP.GE.AND P3, PT, R3, RZ, PT ;  /* 0x000000ff0300720c */ /* 0x000fe20003f66270 */
[----:B------:R-:W-:Y:S01]  /*4920*/  IMAD.MOV.U32 R3, RZ, RZ, R2 ;  /* 0x000000ffff037224 */ /* 0x000fe200078e0002 */
[----:B------:R-:W4:Y:S03]  /*4930*/  LDL.LU R26, [R1+0x634] ;  /* 0x00063400011a7983 */ /* 0x000f260000300800 */
[----:B------:R-:W-:Y:S01]  /*4940*/  @!P1 IMAD.MOV R3, RZ, RZ, -R3 ;  /* 0x000000ffff039224 */ /* 0x000fe200078e0a03 */
[----:B------:R-:W-:Y:S01]  /*4950*/  STL [R1+0x10], R11 ;  /* 0x0000100b01007387 */ /* 0x000fe20000100800 */
[----:B------:R-:W-:Y:S01]  /*4960*/  @!P2 IMAD.IADD R4, R4, 0x1, -R0 ;  /* 0x000000010404a824 */ /* 0x000fe200078e0a00 */
[----:B------:R-:W-:-:S02]  /*4970*/  ISETP.GE.AND P2, PT, R27, RZ, PT ;  /* 0x000000ff1b00720c */ /* 0x000fc40003f46270 */
[----:B------:R-:W-:Y:S04]  /*4980*/  STL [R1+0x20], R5 ;  /* 0x0000200501007387 */ /* 0x000fe80000100800 */
[----:B------:R0:W-:Y:S04]  /*4990*/  STL [R1+0x30], R3 ;  /* 0x0000300301007387 */ /* 0x0001e80000100800 */
[----:B------:R-:W4:Y:S01]  /*49a0*/  LDL.LU R27, [R1+0x638] ;  /* 0x00063800011b7983 */ /* 0x000f220000300800 */
[----:B--2---:R-:W-:-:S05]  /*49b0*/  IABS R9, R21 ;  /* 0x0000001500097213 */ /* 0x004fca0000000000 */
[----:B------:R-:W-:-:S04]  /*49c0*/  IMAD.HI.U32 R8, R17, R9, RZ ;  /* 0x0000000911087227 */ /* 0x000fc800078e00ff */
[----:B------:R-:W-:-:S04]  /*49d0*/  IMAD.MOV R8, RZ, RZ, -R8 ;  /* 0x000000ffff087224 */ /* 0x000fc800078e0a08 */
[----:B------:R-:W-:-:S05]  /*49e0*/  IMAD R9, R0, R8, R9 ;  /* 0x0000000800097224 */ /* 0x000fca00078e0209 */
[----:B------:R-:W-:Y:S02]  /*49f0*/  ISETP.GT.U32.AND P5, PT, R0, R9, PT ;  /* 0x000000090000720c */ /* 0x000fe40003fa4070 */
[----:B---3--:R-:W-:-:S11]  /*4a00*/  IABS R6, R22 ;  /* 0x0000001600067213 */ /* 0x008fd60000000000 */
[----:B------:R-:W-:Y:S01]  /*4a10*/  @!P5 IMAD.IADD R9, R9, 0x1, -R0 ;  /* 0x000000010909d824 */ /* 0x000fe200078e0a00 */
[----:B------:R-:W-:Y:S02]  /*4a20*/  ISETP.GE.AND P5, PT, R22, RZ, PT ;  /* 0x000000ff1600720c */ /* 0x000fe40003fa6270 */
[----:B------:R-:W2:Y:S01]  /*4a30*/  LDL.LU R22, [R1+0x63c] ;  /* 0x00063c0001167983 */ /* 0x000ea20000300800 */
[----:B------:R-:W-:Y:S01]  /*4a40*/  ISETP.GT.U32.AND P6, PT, R0, R13, PT ;  /* 0x0000000d0000720c */ /* 0x000fe20003fc4070 */
[----:B------:R-:W-:-:S04]  /*4a50*/  IMAD.HI.U32 R2, R17, R6, RZ ;  /* 0x0000000611027227 */ /* 0x000fc800078e00ff */
[----:B------:R-:W-:-:S08]  /*4a60*/  IMAD.MOV R2, RZ, RZ, -R2 ;  /* 0x000000ffff027224 */ /* 0x000fd000078e0a02 */
[----:B------:R-:W-:Y:S01]  /*4a70*/  @!P6 IMAD.IADD R13, R13, 0x1, -R0 ;  /* 0x000000010d0de824 */ /* 0x000fe200078e0a00 */
[C---:B------:R-:W-:Y:S01]  /*4a80*/  ISETP.GT.U32.AND P6, PT, R0.reuse, R15, PT ;  /* 0x0000000f0000720c */ /* 0x040fe20003fc4070 */
[----:B------:R-:W-:-:S03]  /*4a90*/  IMAD R2, R0, R2, R6 ;  /* 0x0000000200027224 */ /* 0x000fc600078e0206 */
[----:B------:R-:W-:Y:S01]  /*4aa0*/  ISETP.GT.U32.AND P1, PT, R0, R13, PT ;  /* 0x0000000d0000720c */ /* 0x000fe20003f24070 */
[----:B0-----:R-:W-:-:S08]  /*4ab0*/  IMAD.MOV.U32 R3, RZ, RZ, R4 ;  /* 0x000000ffff037224 */ /* 0x001fd000078e0004 */
[--C-:B------:R-:W-:Y:S01]  /*4ac0*/  @!P6 IMAD.IADD R15, R15, 0x1, -R0.reuse ;  /* 0x000000010f0fe824 */ /* 0x100fe200078e0a00 */
[----:B------:R-:W-:Y:S01]  /*4ad0*/  ISETP.GT.U32.AND P6, PT, R0, R2, PT ;  /* 0x000000020000720c */ /* 0x000fe20003fc4070 */
[----:B------:R-:W-:Y:S02]  /*4ae0*/  @!P0 IMAD.MOV R3, RZ, RZ, -R3 ;  /* 0x000000ffff038224 */ /* 0x000fe400078e0a03 */
[----:B------:R-:W-:Y:S01]  /*4af0*/  @!P1 IMAD.IADD R13, R13, 0x1, -R0 ;  /* 0x000000010d0d9824 */ /* 0x000fe200078e0a00 */
[----:B------:R-:W-:Y:S02]  /*4b00*/  ISETP.GE.AND P1, PT, R21, RZ, PT ;  /* 0x000000ff1500720c */ /* 0x000fe40003f26270 */
[----:B------:R0:W-:Y:S01]  /*4b10*/  STL [R1+0x24], R3 ;  /* 0x0000240301007387 */ /* 0x0001e20000100800 */
[----:B------:R-:W-:-:S03]  /*4b20*/  ISETP.GE.AND P4, PT, R25, RZ, PT ;  /* 0x000000ff1900720c */ /* 0x000fc60003f86270 */
[----:B------:R-:W3:Y:S03]  /*4b30*/  LDL.LU R21, [R1+0x660] ;  /* 0x0006600001157983 */ /* 0x000ee60000300800 */
[----:B------:R-:W-:Y:S01]  /*4b40*/  @!P6 IMAD.IADD R2, R2, 0x1, -R0 ;  /* 0x000000010202e824 */ /* 0x000fe200078e0a00 */
[C---:B------:R-:W-:Y:S01]  /*4b50*/  ISETP.GT.U32.AND P0, PT, R0.reuse, R9, PT ;  /* 0x000000090000720c */ /* 0x040fe20003f04070 */
[----:B------:R-:W3:Y:S03]  /*4b60*/  LDL.LU R29, [R1+0x664] ;  /* 0x00066400011d7983 */ /* 0x000ee60000300800 */
[----:B------:R-:W-:Y:S01]  /*4b70*/  ISETP.GT.U32.AND P6, PT, R0, R2, PT ;  /* 0x000000020000720c */ /* 0x000fe20003fc4070 */
[----:B------:R-:W3:Y:S01]  /*4b80*/  LDL.LU R25, [R1+0x668] ;  /* 0x0006680001197983 */ /* 0x000ee20000300800 */
[----:B------:R-:W-:-:S02]  /*4b90*/  IMAD.MOV.U32 R11, RZ, RZ, R16 ;  /* 0x000000ffff0b7224 */ /* 0x000fc400078e0010 */
[----:B------:R-:W-:Y:S02]  /*4ba0*/  IMAD.MOV.U32 R5, RZ, RZ, R15 ;  /* 0x000000ffff057224 */ /* 0x000fe400078e000f */
[----:B0-----:R-:W-:Y:S02]  /*4bb0*/  IMAD.MOV.U32 R3, RZ, RZ, R13 ;  /* 0x000000ffff037224 */ /* 0x001fe400078e000d */
[----:B------:R-:W-:Y:S02]  /*4bc0*/  @!P3 IMAD.MOV R11, RZ, RZ, -R11 ;  /* 0x000000ffff0bb224 */ /* 0x000fe400078e0a0b */
[----:B------:R-:W-:Y:S02]  /*4bd0*/  @!P4 IMAD.MOV R5, RZ, RZ, -R5 ;  /* 0x000000ffff05c224 */ /* 0x000fe400078e0a05 */
[----:B------:R-:W-:Y:S02]  /*4be0*/  @!P2 IMAD.MOV R3, RZ, RZ, -R3 ;  /* 0x000000ffff03a224 */ /* 0x000fe400078e0a03 */
[--C-:B------:R-:W-:Y:S01]  /*4bf0*/  @!P0 IMAD.IADD R9, R9, 0x1, -R0.reuse ;  /* 0x0000000109098824 */ /* 0x100fe200078e0a00 */
[----:B------:R-:W-:Y:S01]  /*4c00*/  STL [R1+0x28], R11 ;  /* 0x0000280b01007387 */ /* 0x000fe20000100800 */
[----:B------:R-:W-:-:S03]  /*4c10*/  @!P6 IMAD.IADD R2, R2, 0x1, -R0 ;  /* 0x000000010202e824 */ /* 0x000fc600078e0a00 */
[----:B------:R0:W-:Y:S04]  /*4c20*/  STL [R1+0x2c], R5 ;  /* 0x00002c0501007387 */ /* 0x0001e80000100800 */
[----:B------:R1:W-:Y:S01]  /*4c30*/  STL [R1+0x1b8], R3 ;  /* 0x0001b80301007387 */ /* 0x0003e20000100800 */
[----:B0-----:R-:W-:Y:S02]  /*4c40*/  IMAD.MOV.U32 R5, RZ, RZ, R9 ;  /* 0x000000ffff057224 */ /* 0x001fe400078e0009 */
[----:B-1----:R-:W-:Y:S02]  /*4c50*/  IMAD.MOV.U32 R3, RZ, RZ, R2 ;  /* 0x000000ffff037224 */ /* 0x002fe400078e0002 */
[----:B------:R-:W-:Y:S02]  /*4c60*/  @!P1 IMAD.MOV R5, RZ, RZ, -R5 ;  /* 0x000000ffff059224 */ /* 0x000fe400078e0a05 */
[----:B------:R-:W-:-:S03]  /*4c70*/  @!P5 IMAD.MOV R3, RZ, RZ, -R3 ;  /* 0x000000ffff03d224 */ /* 0x000fc600078e0a03 */
[----:B------:R-:W-:Y:S04]  /*4c80*/  STL [R1+0x1bc], R5 ;  /* 0x0001bc0501007387 */ /* 0x000fe80000100800 */
[----:B------:R0:W-:Y:S01]  /*4c90*/  STL [R1+0x1c0], R3 ;  /* 0x0001c00301007387 */ /* 0x0001e20000100800 */
[----:B----4-:R-:W-:-:S05]  /*4ca0*/  IABS R8, R28 ;  /* 0x0000001c00087213 */ /* 0x010fca0000000000 */
[----:B------:R-:W-:-:S04]  /*4cb0*/  IMAD.HI.U32 R18, R17, R8, RZ ;  /* 0x0000000811127227 */ /* 0x000fc800078e00ff */
[----:B------:R-:W-:Y:S01]  /*4cc0*/  IMAD.MOV R18, RZ, RZ, -R18 ;  /* 0x000000ffff127224 */ /* 0x000fe200078e0a12 */
[----:B------:R-:W-:-:S03]  /*4cd0*/  ISETP.GE.AND P4, PT, R28, RZ, PT ;  /* 0x000000ff1c00720c */ /* 0x000fc60003f86270 */
[----:B------:R-:W-:Y:S01]  /*4ce0*/  IMAD R8, R0, R18, R8 ;  /* 0x0000001200087224 */ /* 0x000fe200078e0208 */
[----:B------:R-:W-:Y:S02]  /*4cf0*/  ISETP.GE.AND P1, PT, R27, RZ, PT ;  /* 0x000000ff1b00720c */ /* 0x000fe40003f26270 */
[----:B------:R-:W-:Y:S02]  /*4d00*/  IABS R2, R27 ;  /* 0x0000001b00027213 */ /* 0x000fe40000000000 */
[----:B------:R-:W4:Y:S01]  /*4d10*/  LDL.LU R27, [R1+0x66c] ;  /* 0x00066c00011b7983 */ /* 0x000f220000300800 */
[----:B--2---:R-:W-:Y:S02]  /*4d20*/  ISETP.GE.AND P5, PT, R22, RZ, PT ;  /* 0x000000ff1600720c */ /* 0x004fe40003fa6270 */
[----:B------:R-:W-:Y:S02]  /*4d30*/  IABS R18, R22 ;  /* 0x0000001600127213 */ /* 0x000fe40000000000 */
[----:B------:R-:W2:Y:S04]  /*4d40*/  LDL.LU R22, [R1+0x670] ;  /* 0x0006700001167983 */ /* 0x000ea80000300800 */
[----:B------:R-:W2:Y:S01]  /*4d50*/  LDL.LU R28, [R1+0x674] ;  /* 0x00067400011c7983 */ /* 0x000ea20000300800 */
[----:B------:R-:W-:-:S02]  /*4d60*/  IABS R12, R24 ;  /* 0x00000018000c7213 */ /* 0x000fc40000000000 */
[----:B------:R-:W-:Y:S01]  /*4d70*/  ISETP.GT.U32.AND P3, PT, R0, R8, PT ;  /* 0x000000080000720c */ /* 0x000fe20003f64070 */
[----:B0-----:R-:W2:Y:S02]  /*4d80*/  LDL.LU R3, [R1+0x678] ;  /* 0x0006780001037983 */ /* 0x001ea40000300800 */
[----:B------:R-:W-:-:S04]  /*4d90*/  IMAD.HI.U32 R10, R17, R12, RZ ;  /* 0x0000000c110a7227 */ /* 0x000fc800078e00ff */
[----:B------:R-:W-:-:S04]  /*4da0*/  IMAD.MOV R10, RZ, RZ, -R10 ;  /* 0x000000ffff0a7224 */ /* 0x000fc800078e0a0a */
[----:B------:R-:W-:-:S05]  /*4db0*/  IMAD R12, R0, R10, R12 ;  /* 0x0000000a000c7224 */ /* 0x000fca00078e020c */
[----:B------:R-:W-:Y:S02]  /*4dc0*/  ISETP.GT.U32.AND P6, PT, R0, R12, PT ;  /* 0x0000000c0000720c */ /* 0x000fe40003fc4070 */
[----:B------:R-:W-:Y:S01]  /*4dd0*/  IABS R6, R26 ;  /* 0x0000001a00067213 */ /* 0x000fe20000000000 */
[----:B------:R-:W-:-:S04]  /*4de0*/  @!P3 IMAD.IADD R8, R8, 0x1, -R0 ;  /* 0x000000010808b824 */ /* 0x000fc800078e0a00 */
[----:B------:R-:W-:Y:S01]  /*4df0*/  IMAD.HI.U32 R4, R17, R6, RZ ;  /* 0x0000000611047227 */ /* 0x000fe200078e00ff */
[----:B------:R-:W-:-:S03]  /*4e00*/  ISETP.GT.U32.AND P3, PT, R0, R8, PT ;  /* 0x000000080000720c */ /* 0x000fc60003f64070 */
[----:B------:R-:W-:Y:S02]  /*4e10*/  IMAD.MOV R4, RZ, RZ, -R4 ;  /* 0x000000ffff047224 */ /* 0x000fe400078e0a04 */
[----:B------:R-:W-:Y:S02]  /*4e20*/  @!P6 IMAD.IADD R12, R12, 0x1, -R0 ;  /* 0x000000010c0ce824 */ /* 0x000fe400078e0a00 */
[C---:B------:R-:W-:Y:S02]  /*4e30*/  IMAD R6, R0.reuse, R4, R6 ;  /* 0x0000000400067224 */ /* 0x040fe400078e0206 */
[----:B------:R-:W-:Y:S01]  /*4e40*/  IMAD.HI.U32 R4, R17, R2, RZ ;  /* 0x0000000211047227 */ /* 0x000fe200078e00ff */
[----:B------:R-:W-:-:S03]  /*4e50*/  ISETP.GT.U32.AND P6, PT, R0, R12, PT ;  /* 0x0000000c0000720c */ /* 0x000fc60003fc4070 */
[----:B------:R-:W-:Y:S02]  /*4e60*/  IMAD.MOV R4, RZ, RZ, -R4 ;  /* 0x000000ffff047224 */ /* 0x000fe400078e0a04 */
[----:B------:R-:W-:Y:S01]  /*4e70*/  @!P3 IMAD.IADD R8, R8, 0x1, -R0 ;  /* 0x000000010808b824 */ /* 0x000fe200078e0a00 */
[C---:B------:R-:W-:Y:S01]  /*4e80*/  ISETP.GT.U32.AND P3, PT, R0.reuse, R6, PT ;  /* 0x000000060000720c */ /* 0x040fe20003f64070 */
[----:B------:R-:W-:Y:S01]  /*4e90*/  IMAD R2, R0, R4, R2 ;  /* 0x0000000400027224 */ /* 0x000fe200078e0202 */
[----:B------:R-:W-:Y:S01]  /*4ea0*/  ISETP.GE.AND P2, PT, R24, RZ, PT ;  /* 0x000000ff1800720c */ /* 0x000fe20003f46270 */
[----:B------:R-:W-:-:S04]  /*4eb0*/  IMAD.MOV.U32 R5, RZ, RZ, R8 ;  /* 0x000000ffff057224 */ /* 0x000fc800078e0008 */
[----:B------:R-:W-:Y:S01]  /*4ec0*/  @!P6 IMAD.IADD R12, R12, 0x1, -R0 ;  /* 0x000000010c0ce824 */ /* 0x000fe200078e0a00 */
[----:B------:R-:W-:Y:S01]  /*4ed0*/  ISETP.GT.U32.AND P6, PT, R0, R2, PT ;  /* 0x000000020000720c */ /* 0x000fe20003fc4070 */
[----:B------:R-:W-:Y:S01]  /*4ee0*/  IMAD.HI.U32 R19, R17, R18, RZ ;  /* 0x0000001211137227 */ /* 0x000fe200078e00ff */
[----:B---3--:R-:W-:-:S03]  /*4ef0*/  IABS R16, R21 ;  /* 0x0000001500107213 */ /* 0x008fc60000000000 */
[----:B------:R-:W-:Y:S02]  /*4f00*/  @!P4 IMAD.MOV R5, RZ, RZ, -R5 ;  /* 0x000000ffff05c224 */ /* 0x000fe400078e0a05 */
[----:B------:R-:W-:Y:S02]  /*4f10*/  IMAD.MOV R19, RZ, RZ, -R19 ;  /* 0x000000ffff137224 */ /* 0x000fe400078e0a13 */
[----:B------:R-:W-:Y:S01]  /*4f20*/  @!P3 IMAD.IADD R6, R6, 0x1, -R0 ;  /* 0x000000010606b824 */ /* 0x000fe200078e0a00 */
[----:B------:R0:W-:Y:S01]  /*4f30*/  STL [R1+0x1c], R5 ;  /* 0x00001c0501007387 */ /* 0x0001e20000100800 */
[----:B------:R-:W-:Y:S01]  /*4f40*/  IMAD R18, R0, R19, R18 ;  /* 0x0000001300127224 */ /* 0x000fe200078e0212 */
[----:B------:R-:W-:Y:S01]  /*4f50*/  IABS R10, R25 ;  /* 0x00000019000a7213 */ /* 0x000fe20000000000 */
[----:B------:R-:W-:Y:S01]  /*4f60*/  @!P6 IMAD.IADD R2, R2, 0x1, -R0 ;  /* 0x000000010202e824 */ /* 0x000fe200078e0a00 */
[C---:B------:R-:W-:Y:S01]  /*4f70*/  ISETP.GT.U32.AND P6, PT, R0.reuse, R6, PT ;  /* 0x000000060000720c */ /* 0x040fe20003fc4070 */
[C---:B------:R-:W-:Y:S01]  /*4f80*/  IMAD.HI.U32 R15, R17.reuse, R16, RZ ;  /* 0x00000010110f7227 */ /* 0x040fe200078e00ff */
[----:B------:R-:W-:Y:S01]  /*4f90*/  IABS R13, R29 ;  /* 0x0000001d000d7213 */ /* 0x000fe20000000000 */
[----:B------:R-:W3:Y:S02]  /*4fa0*/  LDL.LU R24, [R1+0x67c] ;  /* 0x00067c0001187983 */ /* 0x000ee40000300800 */
[----:B0-----:R-:W-:Y:S01]  /*4fb0*/  IMAD.MOV.U32 R5, RZ, RZ, R12 ;  /* 0x000000ffff057224 */ /* 0x001fe200078e000c */
[----:B------:R-:W-:Y:S01]  /*4fc0*/  ISETP.GT.U32.AND P4, PT, R0, R2, PT ;  /* 0x000000020000720c */ /* 0x000fe20003f84070 */
[----:B------:R-:W-:-:S04]  /*4fd0*/  IMAD.HI.U32 R4, R17, R10, RZ ;  /* 0x0000000a11047227 */ /* 0x000fc800078e00ff */
[----:B------:R-:W-:Y:S01]  /*4fe0*/  @!P2 IMAD.MOV R5, RZ, RZ, -R5 ;  /* 0x000000ffff05a224 */ /* 0x000fe200078e0a05 */
[----:B------:R-:W-:Y:S01]  /*4ff0*/  ISETP.GT.U32.AND P2, PT, R0, R18, PT ;  /* 0x000000120000720c */ /* 0x000fe20003f44070 */
[----:B------:R-:W-:Y:S02]  /*5000*/  IMAD.MOV R15, RZ, RZ, -R15 ;  /* 0x000000ffff0f7224 */ /* 0x000fe400078e0a0f */
[----:B------:R-:W-:-:S04]  /*5010*/  IMAD.HI.U32 R9, R17, R13, RZ ;  /* 0x0000000d11097227 */ /* 0x000fc800078e00ff */
[----:B------:R-:W-:Y:S02]  /*5020*/  IMAD.MOV R4, RZ, RZ, -R4 ;  /* 0x000000ffff047224 */ /* 0x000fe400078e0a04 */
[C---:B------:R-:W-:Y:S02]  /*5030*/  IMAD R16, R0.reuse, R15, R16 ;  /* 0x0000000f00107224 */ /* 0x040fe400078e0210 */
[----:B------:R-:W-:Y:S02]  /*5040*/  IMAD.MOV R9, RZ, RZ, -R9 ;  /* 0x000000ffff097224 */ /* 0x000fe400078e0a09 */
[----:B------:R-:W-:Y:S02]  /*5050*/  IMAD R10, R0, R4, R10 ;  /* 0x00000004000a7224 */ /* 0x000fe400078e020a */
[--C-:B------:R-:W-:Y:S01]  /*5060*/  @!P6 IMAD.IADD R6, R6, 0x1, -R0.reuse ;  /* 0x000000010606e824 */ /* 0x100fe200078e0a00 */
[C---:B------:R-:W-:Y:S01]  /*5070*/  ISETP.GT.U32.AND P6, PT, R0.reuse, R16, PT ;  /* 0x000000100000720c */ /* 0x040fe20003fc4070 */
[----:B------:R-:W-:Y:S01]  /*5080*/  IMAD R13, R0, R9, R13 ;  /* 0x00000009000d7224 */ /* 0x000fe200078e020d */
[----:B------:R-:W-:Y:S01]  /*5090*/  ISETP.GE.AND P0, PT, R26, RZ, PT ;  /* 0x000000ff1a00720c */ /* 0x000fe20003f06270 */
[--C-:B------:R-:W-:Y:S01]  /*50a0*/  @!P2 IMAD.IADD R18, R18, 0x1, -R0.reuse ;  /* 0x000000011212a824 */ /* 0x100fe200078e0a00 */
[----:B------:R-:W3:Y:S01]  /*50b0*/  LDL.LU R26, [R1+0x710] ;  /* 0x00071000011a7983 */ /* 0x000ee20000300800 */
[----:B------:R-:W-:Y:S01]  /*50c0*/  ISETP.GT.U32.AND P2, PT, R0, R10, PT ;  /* 0x0000000a0000720c */ /* 0x000fe20003f44070 */
[----:B------:R-:W-:Y:S01]  /*50d0*/  @!P4 IMAD.IADD R2, R2, 0x1, -R0 ;  /* 0x000000010202c824 */ /* 0x000fe200078e0a00 */
[----:B------:R-:W-:-:S06]  /*50e0*/  ISETP.GT.U32.AND P4, PT, R0, R13, PT ;  /* 0x0000000d0000720c */ /* 0x000fcc0003f84070 */
[----:B------:R-:W-:-:S05]  /*50f0*/  @!P6 IMAD.IADD R16, R16, 0x1, -R0 ;  /* 0x000000011010e824 */ /* 0x000fca00078e0a00 */
[--C-:B------:R-:W-:Y:S01]  /*5100*/  @!P2 IMAD.IADD R10, R10, 0x1, -R0.reuse ;  /* 0x000000010a0aa824 */ /* 0x100fe200078e0a00 */
[C---:B------:R-:W-:Y:S01]  /*5110*/  ISETP.GT.U32.AND P2, PT, R0.reuse, R16, PT ;  /* 0x000000100000720c */ /* 0x040fe20003f44070 */
[----:B------:R-:W-:Y:S01]  /*5120*/  @!P4 IMAD.IADD R13, R13, 0x1, -R0 ;  /* 0x000000010d0dc824 */ /* 0x000fe200078e0a00 */
[----:B------:R-:W-:Y:S01]  /*5130*/  ISETP.GT.U32.AND P4, PT, R0, R18, PT ;  /* 0x000000120000720c */ /* 0x000fe20003f84070 */
[----:B------:R0:W-:Y:S01]  /*5140*/  STL [R1+0x1b4], R5 ;  /* 0x0001b40501007387 */ /* 0x0001e20000100800 */
[----:B------:R-:W-:-:S03]  /*5150*/  ISETP.GE.AND P3, PT, R21, RZ, PT ;  /* 0x000000ff1500720c */ /* 0x000fc60003f66270 */
[----:B------:R-:W3:Y:S01]  /*5160*/  LDL.LU R21, [R1+0x714] ;  /* 0x0007140001157983 */ /* 0x000ee20000300800 */
[----:B0-----:R-:W-:-:S05]  /*5170*/  IMAD.MOV.U32 R5, RZ, RZ, R6 ;  /* 0x000000ffff057224 */ /* 0x001fca00078e0006 */
[--C-:B------:R-:W-:Y:S02]  /*5180*/  @!P2 IMAD.IADD R16, R16, 0x1, -R0.reuse ;  /* 0x000000011010a824 */ /* 0x100fe400078e0a00 */
[----:B------:R-:W-:Y:S01]  /*5190*/  @!P0 IMAD.MOV R5, RZ, RZ, -R5 ;  /* 0x000000ffff058224 */ /* 0x000fe200078e0a05 */
[----:B----4-:R-:W-:Y:S01]  /*51a0*/  IABS R9, R27 ;  /* 0x0000001b00097213 */ /* 0x010fe20000000000 */
[----:B------:R-:W-:-:S03]  /*51b0*/  @!P4 IMAD.IADD R18, R18, 0x1, -R0 ;  /* 0x000000011212c824 */ /* 0x000fc600078e0a00 */
[----:B------:R0:W-:Y:S01]  /*51c0*/  STL [R1+0x18], R5 ;  /* 0x0000180501007387 */ /* 0x0001e20000100800 */
[----:B------:R-:W-:-:S04]  /*51d0*/  IMAD.HI.U32 R15, R17, R9, RZ ;  /* 0x00000009110f7227 */ /* 0x000fc800078e00ff */
[----:B------:R-:W-:Y:S02]  /*51e0*/  IMAD.MOV R15, RZ, RZ, -R15 ;  /* 0x000000ffff0f7224 */ /* 0x000fe400078e0a0f */
[----:B------:R-:W-:Y:S02]  /*51f0*/  @!P1 IMAD.MOV R2, RZ, RZ, -R2 ;  /* 0x000000ffff029224 */ /* 0x000fe400078e0a02 */
[----:B0-----:R-:W-:Y:S02]  /*5200*/  IMAD.MOV.U32 R5, RZ, RZ, R18 ;  /* 0x000000ffff057224 */ /* 0x001fe400078e0012 */
[C---:B------:R-:W-:Y:S02]  /*5210*/  IMAD R9, R0.reuse, R15, R9 ;  /* 0x0000000f00097224 */ /* 0x040fe400078e0209 */
[----:B------:R-:W-:Y:S01]  /*5220*/  @!P5 IMAD.MOV R5, RZ, RZ, -R5 ;  /* 0x000000ffff05d224 */ /* 0x000fe200078e0a05 */
[----:B------:R-:W-:Y:S02]  /*5230*/  STL [R1+0xc], R2 ;  /* 0x00000c0201007387 */ /* 0x000fe40000100800 */
[----:B------:R-:W-:-:S02]  /*5240*/  ISETP.GT.U32.AND P6, PT, R0, R9, PT ;  /* 0x000000090000720c */ /* 0x000fc40003fc4070 */
[----:B------:R0:W-:Y:S11]  /*5250*/  STL [R1+0x8], R5 ;  /* 0x0000080501007387 */ /* 0x0001f60000100800 */
[----:B------:R-:W-:-:S05]  /*5260*/  @!P6 IMAD.IADD R9, R9, 0x1, -R0 ;  /* 0x000000010909e824 */ /* 0x000fca00078e0a00 */
[----:B------:R-:W-:Y:S01]  /*5270*/  ISETP.GT.U32.AND P1, PT, R0, R9, PT ;  /* 0x000000090000720c */ /* 0x000fe20003f24070 */
[----:B------:R-:W-:-:S04]  /*5280*/  IMAD.MOV.U32 R11, RZ, RZ, R16 ;  /* 0x000000ffff0b7224 */ /* 0x000fc800078e0010 */
[----:B------:R-:W-:-:S08]  /*5290*/  @!P3 IMAD.MOV R11, RZ, RZ, -R11 ;  /* 0x000000ffff0bb224 */ /* 0x000fd000078e0a0b */
[----:B------:R-:W-:Y:S01]  /*52a0*/  @!P1 IMAD.IADD R9, R9, 0x1, -R0 ;  /* 0x0000000109099824 */ /* 0x000fe200078e0a00 */
[----:B------:R-:W-:Y:S02]  /*52b0*/  ISETP.GE.AND P1, PT, R25, RZ, PT ;  /* 0x000000ff1900720c */ /* 0x000fe40003f26270 */
[----:B--2---:R-:W-:-:S05]  /*52c0*/  IABS R4, R28 ;  /* 0x0000001c00047213 */ /* 0x004fca0000000000 */
[----:B------:R-:W-:-:S04]  /*52d0*/  IMAD.HI.U32 R19, R17, R4, RZ ;  /* 0x0000000411137227 */ /* 0x000fc800078e00ff */
[----:B------:R-:W-:-:S04]  /*52e0*/  IMAD.MOV R19, RZ, RZ, -R19 ;  /* 0x000000ffff137224 */ /* 0x000fc800078e0a13 */
[----:B------:R-:W-:-:S05]  /*52f0*/  IMAD R4, R0, R19, R4 ;  /* 0x0000001300047224 */ /* 0x000fca00078e0204 */
[----:B------:R-:W-:Y:S02]  /*5300*/  ISETP.GT.U32.AND P2, PT, R0, R4, PT ;  /* 0x000000040000720c */ /* 0x000fe40003f44070 */
[----:B------:R-:W-:-:S11]  /*5310*/  IABS R8, R22 ;  /* 0x0000001600087213 */ /* 0x000fd60000000000 */
[----:B------:R-:W-:Y:S01]  /*5320*/  @!P2 IMAD.IADD R4, R4, 0x1, -R0 ;  /* 0x000000010404a824 */ /* 0x000fe200078e0a00 */
[----:B------:R-:W-:Y:S02]  /*5330*/  ISETP.GE.AND P2, PT, R22, RZ, PT ;  /* 0x000000ff1600720c */ /* 0x000fe40003f46270 */
[----:B------:R-:W2:Y:S01]  /*5340*/  LDL.LU R22, [R1+0x718] ;  /* 0x0007180001167983 */ /* 0x000ea20000300800 */
[----:B------:R-:W-:-:S03]  /*5350*/  IMAD.HI.U32 R20, R17, R8, RZ ;  /* 0x0000000811147227 */ /* 0x000fc600078e00ff */
[----:B------:R-:W4:Y:S01]  /*5360*/  LDL.LU R25, [R1+0x71c] ;  /* 0x00071c0001197983 */ /* 0x000f220000300800 */
[----:B------:R-:W-:-:S04]  /*5370*/  IMAD.MOV R20, RZ, RZ, -R20 ;  /* 0x000000ffff147224 */ /* 0x000fc800078e0a14 */
[----:B------:R-:W-:-:S05]  /*5380*/  IMAD R8, R0, R20, R8 ;  /* 0x0000001400087224 */ /* 0x000fca00078e0208 */
[----:B------:R-:W-:Y:S01]  /*5390*/  ISETP.GT.U32.AND P4, PT, R0, R8, PT ;  /* 0x000000080000720c */ /* 0x000fe20003f84070 */
[----:B------:R-:W-:-:S12]  /*53a0*/  STL [R1+0x94], R11 ;  /* 0x0000940b01007387 */ /* 0x000fd80000100800 */
[----:B------:R-:W-:Y:S01]  /*53b0*/  @!P4 IMAD.IADD R8, R8, 0x1, -R0 ;  /* 0x000000010808c824 */ /* 0x000fe200078e0a00 */
[----:B------:R-:W-:Y:S02]  /*53c0*/  ISETP.GE.AND P4, PT, R27, RZ, PT ;  /* 0x000000ff1b00720c */ /* 0x000fe40003f86270 */
[----:B------:R-:W4:Y:S01]  /*53d0*/  LDL.LU R27, [R1+0x720] ;  /* 0x00072000011b7983 */ /* 0x000f220000300800 */
[----:B------:R-:W-:Y:S02]  /*53e0*/  IABS R12, R3 ;  /* 0x00000003000c7213 */ /* 0x000fe40000000000 */
[----:B------:R-:W-:-:S03]  /*53f0*/  ISETP.GT.U32.AND P6, PT, R0, R10, PT ;  /* 0x0000000a0000720c */ /* 0x000fc60003fc4070 */
[----:B------:R-:W-:Y:S01]  /*5400*/  IMAD.HI.U32 R15, R17, R12, RZ ;  /* 0x0000000c110f7227 */ /* 0x000fe200078e00ff */
[----:B------:R-:W-:-:S03]  /*5410*/  ISETP.GT.U32.AND P0, PT, R0, R13, PT ;  /* 0x0000000d0000720c */ /* 0x000fc60003f04070 */
[----:B------:R-:W-:-:S04]  /*5420*/  IMAD.MOV R15, RZ, RZ, -R15 ;  /* 0x000000ffff0f7224 */ /* 0x000fc800078e0a0f */
[----:B------:R-:W-:Y:S02]  /*5430*/  IMAD R6, R0, R15, R12 ;  /* 0x0000000f00067224 */ /* 0x000fe400078e020c */
[----:B------:R-:W-:-:S03]  /*5440*/  @!P6 IMAD.IADD R10, R10, 0x1, -R0 ;  /* 0x000000010a0ae824 */ /* 0x000fc600078e0a00 */
[----:B------:R-:W-:Y:S01]  /*5450*/  ISETP.GT.U32.AND P6, PT, R0, R6, PT ;  /* 0x000000060000720c */ /* 0x000fe20003fc4070 */
[----:B------:R-:W-:Y:S01]  /*5460*/  @!P0 IMAD.IADD R13, R13, 0x1, -R0 ;  /* 0x000000010d0d8824 */ /* 0x000fe200078e0a00 */
[----:B------:R-:W-:-:S03]  /*5470*/  ISETP.GE.AND P0, PT, R29, RZ, PT ;  /* 0x000000ff1d00720c */ /* 0x000fc60003f06270 */
[----:B0-----:R-:W-:-:S08]  /*5480*/  IMAD.MOV.U32 R5, RZ, RZ, R13 ;  /* 0x000000ffff057224 */ /* 0x001fd000078e000d */
[----:B------:R-:W-:Y:S02]  /*5490*/  @!P6 IMAD.IADD R6, R6, 0x1, -R0 ;  /* 0x000000010606e824 */ /* 0x000fe400078e0a00 */
[----:B------:R-:W-:-:S03]  /*54a0*/  @!P0 IMAD.MOV R5, RZ, RZ, -R5 ;  /* 0x000000ffff058224 */ /* 0x000fc600078e0a05 */
[----:B------:R-:W-:Y:S02]  /*54b0*/  ISETP.GT.U32.AND P0, PT, R0, R6, PT ;  /* 0x000000060000720c */ /* 0x000fe40003f04070 */
[----:B------:R0:W-:Y:S01]  /*54c0*/  STL [R1+0xa0], R5 ;  /* 0x0000a00501007387 */ /* 0x0001e20000100800 */
[----:B------:R-:W-:Y:S02]  /*54d0*/  @!P1 IMAD.MOV R10, RZ, RZ, -R10 ;  /* 0x000000ffff0a9224 */ /* 0x000fe400078e0a0a */
[----:B0-----:R-:W-:-:S04]  /*54e0*/  IMAD.MOV.U32 R5, RZ, RZ, R9 ;  /* 0x000000ffff057224 */ /* 0x001fc800078e0009 */
[----:B------:R-:W-:Y:S01]  /*54f0*/  @!P4 IMAD.MOV R5, RZ, RZ, -R5 ;  /* 0x000000ffff05c224 */ /* 0x000fe200078e0a05 */
[----:B------:R-:W-:Y:S03]  /*5500*/  STL [R1+0x1a0], R10 ;  /* 0x0001a00a01007387 */ /* 0x000fe60000100800 */
[----:B------:R-:W-:Y:S01]  /*5510*/  @!P0 IMAD.IADD R6, R6, 0x1, -R0 ;  /* 0x0000000106068824 */ /* 0x000fe200078e0a00 */
[----:B---3--:R-:W-:Y:S01]  /*5520*/  IABS R2, R26 ;  /* 0x0000001a00027213 */ /* 0x008fe20000000000 */
[----:B------:R0:W-:Y:S01]  /*5530*/  STL [R1+0x1a4], R5 ;  /* 0x0001a40501007387 */ /* 0x0001e20000100800 */
[----:B------:R-:W-:-:S03]  /*5540*/  ISETP.GE.AND P0, PT, R26, RZ, PT ;  /* 0x000000ff1a00720c */ /* 0x000fc60003f06270 */
[----:B------:R-:W3:Y:S01]  /*5550*/  LDL.LU R26, [R1+0x724] ;  /* 0x00072400011a7983 */ /* 0x000ee20000300800 */
[----:B------:R-:W-:Y:S02]  /*5560*/  IABS R12, R24 ;  /* 0x00000018000c7213 */ /* 0x000fe40000000000 */
[----:B------:R-:W-:-:S03]  /*5570*/  ISETP.GT.U32.AND P6, PT, R0, R8, PT ;  /* 0x000000080000720c */ /* 0x000fc60003fc4070 */
[----:B------:R-:W-:Y:S01]  /*5580*/  IMAD.HI.U32 R20, R17, R12, RZ ;  /* 0x0000000c11147227 */ /* 0x000fe200078e00ff */
[----:B------:R-:W-:-:S03]  /*5590*/  ISETP.GT.U32.AND P5, PT, R0, R4, PT ;  /* 0x000000040000720c */ /* 0x000fc60003fa4070 */
[----:B------:R-:W-:Y:S01]  /*55a0*/  IMAD.MOV R20, RZ, RZ, -R20 ;  /* 0x000000ffff147224 */ /* 0x000fe200078e0a14 */
[----:B------:R-:W-:-:S03]  /*55b0*/  ISETP.GE.AND P1, PT, R28, RZ, PT ;  /* 0x000000ff1c00720c */ /* 0x000fc60003f26270 */
[----:B------:R-:W-:Y:S02]  /*55c0*/  IMAD R12, R0, R20, R12 ;  /* 0x00000014000c7224 */ /* 0x000fe400078e020c */
[----:B------:R-:W-:-:S03]  /*55d0*/  IMAD.HI.U32 R19, R17, R2, RZ ;  /* 0x0000000211137227 */ /* 0x000fc600078e00ff */
[----:B------:R-:W-:Y:S01]  /*55e0*/  ISETP.GT.U32.AND P3, PT, R0, R12, PT ;  /* 0x0000000c0000720c */ /* 0x000fe20003f64070 */
[--C-:B------:R-:W-:Y:S02]  /*55f0*/  @!P6 IMAD.IADD R8, R8, 0x1, -R0.reuse ;  /* 0x000000010808e824 */ /* 0x100fe400078e0a00 */
[----:B------:R-:W-:Y:S01]  /*5600*/  @!P5 IMAD.IADD R4, R4, 0x1, -R0 ;  /* 0x000000010404d824 */ /* 0x000fe200078e0a00 */
[----:B------:R-:W-:Y:S01]  /*5610*/  ISETP.GE.AND P6, PT, R3, RZ, PT ;  /* 0x000000ff0300720c */ /* 0x000fe20003fc6270 */
[----:B------:R-:W-:Y:S02]  /*5620*/  IMAD.MOV R19, RZ, RZ, -R19 ;  /* 0x000000ffff137224 */ /* 0x000fe400078e0a13 */
[----:B0-----:R-:W-:Y:S02]  /*5630*/  IMAD.MOV.U32 R5, RZ, RZ, R8 ;  /* 0x000000ffff057224 */ /* 0x001fe400078e0008 */
[----:B------:R-:W-:Y:S02]  /*5640*/  IMAD.MOV.U32 R3, RZ, RZ, R4 ;  /* 0x000000ffff037224 */ /* 0x000fe400078e0004 */
[----:B------:R-:W-:-:S02]  /*5650*/  IMAD R2, R0, R19, R2 ;  /* 0x0000001300027224 */ /* 0x000fc400078e0202 */
[----:B------:R-:W-:Y:S02]  /*5660*/  @!P2 IMAD.MOV R5, RZ, RZ, -R5 ;  /* 0x000000ffff05a224 */ /* 0x000fe400078e0a05 */
[----:B------:R-:W-:Y:S01]  /*5670*/  @!P1 IMAD.MOV R3, RZ, RZ, -R3 ;  /* 0x000000ffff039224 */ /* 0x000fe200078e0a03 */
[----:B------:R-:W-:Y:S01]  /*5680*/  IABS R15, R21 ;  /* 0x00000015000f7213 */ /* 0x000fe20000000000 */
[----:B------:R-:W-:Y:S01]  /*5690*/  @!P3 IMAD.IADD R12, R12, 0x1, -R0 ;  /* 0x000000010c0cb824 */ /* 0x000fe200078e0a00 */
[----:B------:R-:W-:Y:S01]  /*56a0*/  ISETP.GT.U32.AND P4, PT, R0, R2, PT ;  /* 0x000000020000720c */ /* 0x000fe20003f84070 */
[----:B------:R-:W-:Y:S01]  /*56b0*/  STL [R1+0x1a8], R5 ;  /* 0x0001a80501007387 */ /* 0x000fe20000100800 */
[----:B------:R-:W-:-:S03]  /*56c0*/  ISETP.GE.AND P3, PT, R21, RZ, PT ;  /* 0x000000ff1500720c */ /* 0x000fc60003f66270 */
[----:B------:R-:W3:Y:S04]  /*56d0*/  LDL.LU R21, [R1+0x728] ;  /* 0x0007280001157983 */ /* 0x000ee80000300800 */
[----:B------:R0:W-:Y:S02]  /*56e0*/  STL [R1+0x1ac], R3 ;  /* 0x0001ac0301007387 */ /* 0x0001e40000100800 */
[----:B0-----:R-:W-:-:S04]  /*56f0*/  IMAD.MOV.U32 R3, RZ, RZ, R6 ;  /* 0x000000ffff037224 */ /* 0x001fc800078e0006 */
[----:B------:R-:W-:Y:S02]  /*5700*/  @!P6 IMAD.MOV R3, RZ, RZ, -R3 ;  /* 0x000000ffff03e224 */ /* 0x000fe400078e0a03 */
[----:B------:R-:W-:Y:S01]  /*5710*/  @!P4 IMAD.IADD R2, R2, 0x1, -R0 ;  /* 0x000000010202c824 */ /* 0x000fe200078e0a00 */
[----:B------:R-:W-:Y:S02]  /*5720*/  ISETP.GT.U32.AND P4, PT, R0, R12, PT ;  /* 0x0000000c0000720c */ /* 0x000fe40003f84070 */
[----:B------:R-:W-:Y:S02]  /*5730*/  ISETP.GE.AND P5, PT, R24, RZ, PT ;  /* 0x000000ff1800720c */ /* 0x000fe40003fa6270 */
[----:B------:R-:W-:-:S09]  /*5740*/  ISETP.GT.U32.AND P1, PT, R0, R2, PT ;  /* 0x000000020000720c */ /* 0x000fd20003f24070 */
[----:B------:R-:W-:-:S04]  /*5750*/  @!P4 IMAD.IADD R12, R12, 0x1, -R0 ;  /* 0x000000010c0cc824 */ /* 0x000fc800078e0a00 */
[----:B------:R-:W-:-:S04]  /*5760*/  IMAD.MOV.U32 R5, RZ, RZ, R12 ;  /* 0x000000ffff057224 */ /* 0x000fc800078e000c */
[----:B------:R-:W-:Y:S02]  /*5770*/  @!P5 IMAD.MOV R5, RZ, RZ, -R5 ;  /* 0x000000ffff05d224 */ /* 0x000fe400078e0a05 */
[----:B------:R-:W-:Y:S01]  /*5780*/  @!P1 IMAD.IADD R2, R2, 0x1, -R0 ;  /* 0x0000000102029824 */ /* 0x000fe200078e0a00 */
[----:B--2---:R-:W-:Y:S02]  /*5790*/  ISETP.GE.AND P2, PT, R22, RZ, PT ;  /* 0x000000ff1600720c */ /* 0x004fe40003f46270 */
[----:B------:R-:W-:Y:S02]  /*57a0*/  IABS R8, R22 ;  /* 0x0000001600087213 */ /* 0x000fe40000000000 */
[----:B------:R-:W2:Y:S04]  /*57b0*/  LDL.LU R22, [R1+0x72c] ;  /* 0x00072c0001167983 */ /* 0x000ea80000300800 */
[----:B------:R0:W-:Y:S04]  /*57c0*/  STL [R1+0x1b0], R3 ;  /* 0x0001b00301007387 */ /* 0x0001e80000100800 */
[----:B------:R-:W2:Y:S04]  /*57d0*/  LDL.LU R28, [R1+0x730] ;  /* 0x00073000011c7983 */ /* 0x000ea80000300800 */
[----:B------:R-:W2:Y:S04]  /*57e0*/  LDL.LU R24, [R1+0x734] ;  /* 0x0007340001187983 */ /* 0x000ea80000300800 */
[----:B------:R-:W-:Y:S01]  /*57f0*/  STL [R1+0x198], R5 ;  /* 0x0001980501007387 */ /* 0x000fe20000100800 */
[----:B----4-:R-:W-:-:S02]  /*5800*/  IABS R6, R27 ;  /* 0x0000001b00067213 */ /* 0x010fc40000000000 */
[----:B------:R-:W-:Y:S01]  /*5810*/  ISETP.GE.AND P1, PT, R27, RZ, PT ;  /* 0x000000ff1b00720c */ /* 0x000fe20003f26270 */
[----:B------:R-:W-:Y:S02]  /*5820*/  IMAD.MOV.U32 R27, RZ, RZ, R23 ;  /* 0x000000ffff1b7224 */ /* 0x000fe400078e0017 */
[----:B------:R-:W4:Y:S01]  /*5830*/  LDL.LU R23, [R1+0x738] ;  /* 0x0007380001177983 */ /* 0x000f220000300800 */
[----:B------:R-:W-:Y:S02]  /*5840*/  IABS R4, R25 ;  /* 0x0000001900047213 */ /* 0x000fe40000000000 */
[----:B------:R-:W-:Y:S02]  /*5850*/  ISETP.GE.AND P4, PT, R25, RZ, PT ;  /* 0x000000ff1900720c */ /* 0x000fe40003f86270 */
[----:B------:R-:W4:Y:S01]  /*5860*/  LDL.LU R25, [R1+0x73c] ;  /* 0x00073c0001197983 */ /* 0x000f220000300800 */
[----:B------:R-:W-:-:S04]  /*5870*/  IMAD.HI.U32 R9, R17, R15, RZ ;  /* 0x0000000f11097227 */ /* 0x000fc800078e00ff */
[----:B------:R-:W-:-:S04]  /*5880*/  IMAD.MOV R9, RZ, RZ, -R9 ;  /* 0x000000ffff097224 */ /* 0x000fc800078e0a09 */
[----:B------:R-:W-:-:S05]  /*5890*/  IMAD R15, R0, R9, R15 ;  /* 0x00000009000f7224 */ /* 0x000fca00078e020f */
[----:B------:R-:W-:Y:S01]  /*58a0*/  ISETP.GT.U32.AND P6, PT, R0, R15, PT ;  /* 0x0000000f0000720c */ /* 0x000fe20003fc4070 */
[----:B------:R-:W-:-:S12]  /*58b0*/  IMAD.HI.U32 R9, R17, R6, RZ ;  /* 0x0000000611097227 */ /* 0x000fd800078e00ff */
[----:B------:R-:W-:-:S05]  /*58c0*/  @!P6 IMAD.IADD R15, R15, 0x1, -R0 ;  /* 0x000000010f0fe824 */ /* 0x000fca00078e0a00 */
[----:B------:R-:W-:Y:S01]  /*58d0*/  ISETP.GT.U32.AND P6, PT, R0, R15, PT ;  /* 0x0000000f0000720c */ /* 0x000fe20003fc4070 */
[----:B------:R-:W-:-:S04]  /*58e0*/  IMAD.MOV R9, RZ, RZ, -R9 ;  /* 0x000000ffff097224 */ /* 0x000fc800078e0a09 */
[----:B------:R-:W-:-:S08]  /*58f0*/  IMAD R6, R0, R9, R6 ;  /* 0x0000000900067224 */ /* 0x000fd000078e0206 */
[----:B------:R-:W-:Y:S01]  /*5900*/  @!P6 IMAD.IADD R15, R15, 0x1, -R0 ;  /* 0x000000010f0fe824 */ /* 0x000fe200078e0a00 */
[----:B------:R-:W-:Y:S01]  /*5910*/  ISETP.GT.U32.AND P6, PT, R0, R6, PT ;  /* 0x000000060000720c */ /* 0x000fe20003fc4070 */
[----:B0-----:R-:W-:-:S04]  /*5920*/  IMAD.MOV.U32 R3, RZ, RZ, R2 ;  /* 0x000000ffff037224 */ /* 0x001fc800078e0002 */
[----:B------:R-:W-:-:S08]  /*5930*/  @!P0 IMAD.MOV R3, RZ, RZ, -R3 ;  /* 0x000000ffff038224 */ /* 0x000fd000078e0a03 */
[----:B------:R-:W-:-:S05]  /*5940*/  @!P6 IMAD.IADD R6, R6, 0x1, -R0 ;  /* 0x000000010606e824 */ /* 0x000fca00078e0a00 */
[----:B------:R-:W-:Y:S01]  /*5950*/  ISETP.GT.U32.AND P6, PT, R0, R6, PT ;  /* 0x000000060000720c */ /* 0x000fe20003fc4070 */
[----:B------:R0:W-:Y:S01]  /*5960*/  STL [R1+0x19c], R3 ;  /* 0x00019c0301007387 */ /* 0x0001e20000100800 */
[----:B---3--:R-:W-:Y:S01]  /*5970*/  IABS R10, R26 ;  /* 0x0000001a000a7213 */ /* 0x008fe20000000000 */
[----:B0-----:R-:W-:-:S04]  /*5980*/  IMAD.MOV.U32 R3, RZ, RZ, R15 ;  /* 0x000000ffff037224 */ /* 0x001fc800078e000f */
[----:B------:R-:W-:-:S06]  /*5990*/  @!P3 IMAD.MOV R3, RZ, RZ, -R3 ;  /* 0x000000ffff03b224 */ /* 0x000fcc00078e0a03 */
[----:B------:R-:W-:Y:S01]  /*59a0*/  @!P6 IMAD.IADD R6, R6, 0x1, -R0 ;  /* 0x000000010606e824 */ /* 0x000fe200078e0a00 */
[----:B------:R-:W-:Y:S01]  /*59b0*/  ISETP.GE.AND P6, PT, R26, RZ, PT ;  /* 0x000000ff1a00720c */ /* 0x000fe20003fc6270 */
[----:B------:R-:W-:Y:S01]  /*59c0*/  IMAD.MOV.U32 R26, RZ, RZ, R27 ;  /* 0x000000ffff1a7224 */ /* 0x000fe200078e001b */
[----:B------:R0:W-:Y:S04]  /*59d0*/  STL [R1+0xac], R3 ;  /* 0x0000ac0301007387 */ /* 0x0001e80000100800 */
[----:B------:R-:W3:Y:S01]  /*59e0*/  LDL.LU R27, [R1+0x740] ;  /* 0x00074000011b7983 */ /* 0x000ee20000300800 */
[----:B------:R-:W-:-:S04]  /*59f0*/  IMAD.HI.U32 R16, R17, R8, RZ ;  /* 0x0000000811107227 */ /* 0x000fc800078e00ff */
[----:B------:R-:W-:Y:S02]  /*5a00*/  IMAD.MOV R16, RZ, RZ, -R16 ;  /* 0x000000ffff107224 */ /* 0x000fe400078e0a10 */
[----:B------:R-:W-:-:S04]  /*5a10*/  IMAD.HI.U32 R13, R17, R4, RZ ;  /* 0x00000004110d7227 */ /* 0x000fc800078e00ff */
[C---:B------:R-:W-:Y:S02]  /*5a20*/  IMAD R8, R0.reuse, R16, R8 ;  /* 0x0000001000087224 */ /* 0x040fe400078e0208 */
[----:B------:R-:W-:Y:S02]  /*5a30*/  IMAD.MOV R13, RZ, RZ, -R13 ;  /* 0x000000ffff0d7224 */ /* 0x000fe400078e0a0d */
[----:B------:R-:W-:Y:S01]  /*5a40*/  IMAD.HI.U32 R9, R17, R10, RZ ;  /* 0x0000000a11097227 */ /* 0x000fe200078e00ff */
[----:B------:R-:W-:-:S03]  /*5a50*/  ISETP.GT.U32.AND P5, PT, R0, R8, PT ;  /* 0x000000080000720c */ /* 0x000fc60003fa4070 */
[----:B------:R-:W-:Y:S02]  /*5a60*/  IMAD R4, R0, R13, R4 ;  /* 0x0000000d00047224 */ /* 0x000fe400078e0204 */
[----:B------:R-:W-:-:S03]  /*5a70*/  IMAD.MOV R2, RZ, RZ, -R9 ;  /* 0x000000ffff027224 */ /* 0x000fc600078e0a09 */
[C---:B------:R-:W-:Y:S01]  /*5a80*/  ISETP.GT.U32.AND P0, PT, R0.reuse, R4, PT ;  /* 0x000000040000720c */ /* 0x040fe20003f04070 */
[----:B------:R-:W-:-:S04]  /*5a90*/  IMAD R10, R0, R2, R10 ;  /* 0x00000002000a7224 */ /* 0x000fc800078e020a */
[----:B------:R-:W-:Y:S01]  /*5aa0*/  @!P5 IMAD.IADD R8, R8, 0x1, -R0 ;  /* 0x000000010808d824 */ /* 0x000fe200078e0a00 */
[----:B------:R-:W-:Y:S02]  /*5ab0*/  ISETP.GT.U32.AND P5, PT, R0, R10, PT ;  /* 0x0000000a0000720c */ /* 0x000fe40003fa4070 */
[----:B------:R-:W-:-:S05]  /*5ac0*/  IABS R12, R21 ;  /* 0x00000015000c7213 */ /* 0x000fca0000000000 */
[----:B------:R-:W-:Y:S01]  /*5ad0*/  @!P0 IMAD.IADD R4, R4, 0x1, -R0 ;  /* 0x0000000104048824 */ /* 0x000fe200078e0a00 */
[----:B------:R-:W-:Y:S01]  /*5ae0*/  ISETP.GT.U32.AND P0, PT, R0, R8, PT ;  /* 0x000000080000720c */ /* 0x000fe20003f04070 */
[----:B------:R-:W-:-:S03]  /*5af0*/  IMAD.HI.U32 R9, R17, R12, RZ ;  /* 0x0000000c11097227 */ /* 0x000fc600078e00ff */
[----:B------:R-:W-:Y:S01]  /*5b00*/  ISETP.GT.U32.AND P3, PT, R0, R4, PT ;  /* 0x000000040000720c */ /* 0x000fe20003f64070 */
[----:B------:R-:W-:Y:S02]  /*5b10*/  @!P5 IMAD.IADD R10, R10, 0x1, -R0 ;  /* 0x000000010a0ad824 */ /* 0x000fe400078e0a00 */
[----:B------:R-:W-:-:S03]  /*5b20*/  IMAD.MOV R9, RZ, RZ, -R9 ;  /* 0x000000ffff097224 */ /* 0x000fc600078e0a09 */
[C---:B------:R-:W-:Y:S01]  /*5b30*/  ISETP.GT.U32.AND P5, PT, R0.reuse, R10, PT ;  /* 0x0000000a0000720c */ /* 0x040fe20003fa4070 */
[----:B------:R-:W-:Y:S02]  /*5b40*/  IMAD R12, R0, R9, R12 ;  /* 0x00000009000c7224 */ /* 0x000fe400078e020c */
[----:B------:R-:W-:-:S03]  /*5b50*/  @!P0 IMAD.IADD R8, R8, 0x1, -R0 ;  /* 0x0000000108088824 */ /* 0x000fc600078e0a00 */
[----:B------:R-:W-:Y:S01]  /*5b60*/  ISETP.GT.U32.AND P0, PT, R0, R12, PT ;  /* 0x0000000c0000720c */ /* 0x000fe20003f04070 */
[----:B------:R-:W-:-:S06]  /*5b70*/  @!P3 IMAD.IADD R4, R4, 0x1, -R0 ;  /* 0x000000010404b824 */ /* 0x000fcc00078e0a00 */
[----:B------:R-:W-:Y:S02]  /*5b80*/  @!P5 IMAD.IADD R10, R10, 0x1, -R0 ;  /* 0x000000010a0ad824 */ /* 0x000fe400078e0a00 */
[----:B------:R-:W-:Y:S02]  /*5b90*/  IMAD.MOV.U32 R5, RZ, RZ, R8 ;  /* 0x000000ffff057224 */ /* 0x000fe400078e0008 */
[----:B0-----:R-:W-:Y:S02]  /*5ba0*/  IMAD.MOV.U32 R3, RZ, RZ, R4 ;  /* 0x000000ffff037224 */ /* 0x001fe400078e0004 */
[----:B------:R-:W-:Y:S01]  /*5bb0*/  @!P0 IMAD.IADD R12, R12, 0x1, -R0 ;  /* 0x000000010c0c8824 */ /* 0x000fe200078e0a00 */
[----:B------:R-:W-:Y:S02]  /*5bc0*/  ISETP.GE.AND P0, PT, R21, RZ, PT ;  /* 0x000000ff1500720c */ /* 0x000fe40003f06270 */
[----:B------:R-:W3:Y:S01]  /*5bd0*/  LDL.LU R21, [R1+0x744] ;  /* 0x0007440001157983 */ /* 0x000ee20000300800 */
[----:B------:R-:W-:-:S02]  /*5be0*/  @!P2 IMAD.MOV R5, RZ, RZ, -R5 ;  /* 0x000000ffff05a224 */ /* 0x000fc400078e0a05 */
[----:B------:R-:W-:Y:S01]  /*5bf0*/  @!P4 IMAD.MOV R3, RZ, RZ, -R3 ;  /* 0x000000ffff03c224 */ /* 0x000fe200078e0a03 */
[----:B------:R-:W-:Y:S01]  /*5c00*/  ISETP.GT.U32.AND P2, PT, R0, R12, PT ;  /* 0x0000000c0000720c */ /* 0x000fe20003f44070 */
[----:B------:R-:W-:-:S04]  /*5c10*/  IMAD.MOV.U32 R4, RZ, RZ, R6 ;  /* 0x000000ffff047224 */ /* 0x000fc800078e0006 */
[----:B------:R-:W-:-:S08]  /*5c20*/  @!P1 IMAD.MOV R4, RZ, RZ, -R4 ;  /* 0x000000ffff049224 */ /* 0x000fd000078e0a04 */
[----:B------:R-:W-:Y:S01]  /*5c30*/  @!P2 IMAD.IADD R12, R12, 0x1, -R0 ;  /* 0x000000010c0ca824 */ /* 0x000fe200078e0a00 */
[----:B--2---:R-:W-:-:S05]  /*5c40*/  IABS R16, R22 ;  /* 0x0000001600107213 */ /* 0x004fca0000000000 */
[----:B------:R-:W-:Y:S01]  /*5c50*/  IMAD.HI.U32 R2, R17, R16, RZ ;  /* 0x0000001011027227 */ /* 0x000fe200078e00ff */
[----:B------:R-:W-:-:S03]  /*5c60*/  IABS R13, R28 ;  /* 0x0000001c000d7213 */ /* 0x000fc60000000000 */
[----:B------:R-:W-:-:S04]  /*5c70*/  IMAD.MOV R2, RZ, RZ, -R2 ;  /* 0x000000ffff027224 */ /* 0x000fc800078e0a02 */
[----:B------:R-:W-:Y:S02]  /*5c80*/  IMAD R16, R0, R2, R16 ;  /* 0x0000000200107224 */ /* 0x000fe400078e0210 */
[----:B------:R-:W-:-:S04]  /*5c90*/  IMAD.HI.U32 R2, R17, R13, RZ ;  /* 0x0000000d11027227 */ /* 0x000fc800078e00ff */
[----:B------:R-:W-:Y:S01]  /*5ca0*/  IMAD.MOV R2, RZ, RZ, -R2 ;  /* 0x000000ffff027224 */ /* 0x000fe200078e0a02 */
[----:B------:R-:W-:-:S03]  /*5cb0*/  ISETP.GT.U32.AND P3, PT, R0, R16, PT ;  /* 0x000000100000720c */ /* 0x000fc60003f64070 */
[----:B------:R-:W-:Y:S01]  /*5cc0*/  IMAD R13, R0, R2, R13 ;  /* 0x00000002000d7224 */ /* 0x000fe200078e020d */
[----:B------:R-:W-:-:S04]  /*5cd0*/  IABS R9, R24 ;  /* 0x0000001800097213 */ /* 0x000fc80000000000 */
[----:B------:R-:W-:Y:S01]  /*5ce0*/  ISETP.GT.U32.AND P5, PT, R0, R13, PT ;  /* 0x0000000d0000720c */ /* 0x000fe20003fa4070 */
[----:B------:R-:W-:Y:S01]  /*5cf0*/  IMAD.HI.U32 R18, R17, R9, RZ ;  /* 0x0000000911127227 */ /* 0x000fe200078e00ff */
[----:B----4-:R-:W-:-:S03]  /*5d00*/  IABS R15, R23 ;  /* 0x00000017000f7213 */ /* 0x010fc60000000000 */
[----:B------:R-:W-:Y:S02]  /*5d10*/  @!P3 IMAD.IADD R16, R16, 0x1, -R0 ;  /* 0x000000011010b824 */ /* 0x000fe400078e0a00 */
[----:B------:R-:W-:Y:S01]  /*5d20*/  IMAD.MOV R18, RZ, RZ, -R18 ;  /* 0x000000ffff127224 */ /* 0x000fe200078e0a12 */
[----:B------:R-:W-:Y:S02]  /*5d30*/  ISETP.GE.AND P3, PT, R22, RZ, PT ;  /* 0x000000ff1600720c */ /* 0x000fe40003f66270 */
[----:B------:R-:W2:Y:S01]  /*5d40*/  LDL.LU R22, [R1+0x748] ;  /* 0x0007480001167983 */ /* 0x000ea20000300800 */
[C---:B------:R-:W-:Y:S02]  /*5d50*/  IMAD R9, R0.reuse, R18, R9 ;  /* 0x0000001200097224 */ /* 0x040fe400078e0209 */
[----:B------:R-:W-:Y:S01]  /*5d60*/  @!P5 IMAD.IADD R13, R13, 0x1, -R0 ;  /* 0x000000010d0dd824 */ /* 0x000fe200078e0a00 */
[C---:B------:R-:W-:Y:S01]  /*5d70*/  ISETP.GT.U32.AND P5, PT, R0.reuse, R16, PT ;  /* 0x000000100000720c */ /* 0x040fe20003fa4070 */
[----:B------:R-:W-:Y:S01]  /*5d80*/  IMAD.HI.U32 R18, R17, R15, RZ ;  /* 0x0000000f11127227 */ /* 0x000fe200078e00ff */
[----:B------:R-:W-:Y:S03]  /*5d90*/  STL [R1+0xc0], R5 ;  /* 0x0000c00501007387 */ /* 0x000fe60000100800 */
[----:B------:R-:W-:Y:S01]  /*5da0*/  IMAD.MOV R18, RZ, RZ, -R18 ;  /* 0x000000ffff127224 */ /* 0x000fe200078e0a12 */
[----:B------:R0:W-:Y:S01]  /*5db0*/  STL [R1+0xd4], R3 ;  /* 0x0000d40301007387 */ /* 0x0001e20000100800 */
[----:B------:R-:W-:Y:S01]  /*5dc0*/  ISETP.GT.U32.AND P4, PT, R0, R13, PT ;  /* 0x0000000d0000720c */ /* 0x000fe20003f84070 */
[----:B0-----:R-:W-:-:S02]  /*5dd0*/  IMAD.MOV.U32 R3, RZ, RZ, R10 ;  /* 0x000000ffff037224 */ /* 0x001fc400078e000a */
[C---:B------:R-:W-:Y:S02]  /*5de0*/  IMAD R10, R0.reuse, R18, R15 ;  /* 0x00000012000a7224 */ /* 0x040fe400078e020f */
[----:B------:R-:W-:Y:S01]  /*5df0*/  @!P6 IMAD.MOV R3, RZ, RZ, -R3 ;  /* 0x000000ffff03e224 */ /* 0x000fe200078e0a03 */
[----:B------:R-:W-:Y:S01]  /*5e00*/  ISETP.GT.U32.AND P6, PT, R0, R9, PT ;  /* 0x000000090000720c */ /* 0x000fe20003fc4070 */
[----:B------:R-:W-:Y:S01]  /*5e10*/  @!P5 IMAD.IADD R16, R16, 0x1, -R0 ;  /* 0x000000011010d824 */ /* 0x000fe200078e0a00 */
[----:B------:R-:W-:Y:S02]  /*5e20*/  IABS R2, R25 ;  /* 0x0000001900027213 */ /* 0x000fe40000000000 */
[----:B------:R-:W-:-:S03]  /*5e30*/  ISETP.GT.U32.AND P5, PT, R0, R10, PT ;  /* 0x0000000a0000720c */ /* 0x000fc60003fa4070 */
[----:B------:R-:W-:Y:S01]  /*5e40*/  IMAD.HI.U32 R8, R17, R2, RZ ;  /* 0x0000000211087227 */ /* 0x000fe200078e00ff */
[----:B------:R-:W-:Y:S03]  /*5e50*/  STL [R1+0xdc], R4 ;  /* 0x0000dc0401007387 */ /* 0x000fe60000100800 */
[----:B------:R-:W-:Y:S01]  /*5e60*/  IMAD.MOV R8, RZ, RZ, -R8 ;  /* 0x000000ffff087224 */ /* 0x000fe200078e0a08 */
[----:B------:R0:W-:Y:S01]  /*5e70*/  STL [R1+0xe8], R3 ;  /* 0x0000e80301007387 */ /* 0x0001e20000100800 */
[--C-:B------:R-:W-:Y:S02]  /*5e80*/  @!P6 IMAD.IADD R9, R9, 0x1, -R0.reuse ;  /* 0x000000010909e824 */ /* 0x100fe400078e0a00 */
[----:B------:R-:W-:Y:S01]  /*5e90*/  @!P4 IMAD.IADD R13, R13, 0x1, -R0 ;  /* 0x000000010d0dc824 */ /* 0x000fe200078e0a00 */
[----:B------:R-:W-:Y:S01]  /*5ea0*/  ISETP.GE.AND P4, PT, R23, RZ, PT ;  /* 0x000000ff1700720c */ /* 0x000fe20003f86270 */
[----:B------:R-:W-:Y:S01]  /*5eb0*/  IMAD R2, R0, R8, R2 ;  /* 0x0000000800027224 */ /* 0x000fe200078e0202 */
[----:B------:R-:W4:Y:S01]  /*5ec0*/  LDL.LU R23, [R1+0x74c] ;  /* 0x00074c0001177983 */ /* 0x000f220000300800 */
[----:B------:R-:W-:-:S02]  /*5ed0*/  @!P5 IMAD.IADD R10, R10, 0x1, -R0 ;  /* 0x000000010a0ad824 */ /* 0x000fc400078e0a00 */
[----:B0-----:R-:W-:Y:S01]  /*5ee0*/  IMAD.MOV.U32 R3, RZ, RZ, R12 ;  /* 0x000000ffff037224 */ /* 0x001fe200078e000c */
[----:B------:R-:W-:-:S03]  /*5ef0*/  ISETP.GT.U32.AND P5, PT, R0, R9, PT ;  /* 0x000000090000720c */ /* 0x000fc60003fa4070 */
[----:B------:R-:W-:Y:S01]  /*5f00*/  @!P0 IMAD.MOV R3, RZ, RZ, -R3 ;  /* 0x000000ffff038224 */ /* 0x000fe200078e0a03 */
[----:B------:R-:W-:Y:S02]  /*5f10*/  ISETP.GT.U32.AND P6, PT, R0, R2, PT ;  /* 0x000000020000720c */ /* 0x000fe40003fc4070 */
[----:B------:R-:W-:Y:S02]  /*5f20*/  ISETP.GE.AND P2, PT, R24, RZ, PT ;  /* 0x000000ff1800720c */ /* 0x000fe40003f46270 */
[----:B------:R0:W-:Y:S01]  /*5f30*/  STL [R1+0xfc], R3 ;  /* 0x0000fc0301007387 */ /* 0x0001e20000100800 */
[----:B------:R-:W-:-:S03]  /*5f40*/  ISETP.GE.AND P1, PT, R28, RZ, PT ;  /* 0x000000ff1c00720c */ /* 0x000fc60003f26270 */
[----:B------:R-:W4:Y:S01]  /*5f50*/  LDL.LU R24, [R1+0x750] ;  /* 0x0007500001187983 */ /* 0x000f220000300800 */
[----:B------:R-:W-:-:S03]  /*5f60*/  @!P5 IMAD.IADD R9, R9, 0x1, -R0 ;  /* 0x000000010909d824 */ /* 0x000fc600078e0a00 */
[----:B------:R-:W4:Y:S01]  /*5f70*/  LDL.LU R5, [R1+0x758] ;  /* 0x0007580001057983 */ /* 0x000f220000300800 */
[----:B0-----:R-:W-:-:S04]  /*5f80*/  IMAD.MOV.U32 R3, RZ, RZ, R16 ;  /* 0x000000ffff037224 */ /* 0x001fc800078e0010 */
[----:B------:R-:W-:Y:S02]  /*5f90*/  @!P3 IMAD.MOV R3, RZ, RZ, -R3 ;  /* 0x000000ffff03b224 */ /* 0x000fe400078e0a03 */
[----:B------:R-:W-:Y:S01]  /*5fa0*/  @!P6 IMAD.IADD R2, R2, 0x1, -R0 ;  /* 0x000000010202e824 */ /* 0x000fe200078e0a00 */
[----:B------:R-:W-:Y:S01]  /*5fb0*/  ISETP.GT.U32.AND P6, PT, R0, R10, PT ;  /* 0x0000000a0000720c */ /* 0x000fe20003fc4070 */
[----:B------:R-:W-:Y:S01]  /*5fc0*/  IMAD.MOV.U32 R11, RZ, RZ, R13 ;  /* 0x000000ffff0b7224 */ /* 0x000fe200078e000d */
[----:B------:R0:W-:Y:S03]  /*5fd0*/  STL [R1+0x11c], R3 ;  /* 0x00011c0301007387 */ /* 0x0001e60000100800 */
[----:B------:R-:W-:Y:S02]  /*5fe0*/  @!P1 IMAD.MOV R11, RZ, RZ, -R11 ;  /* 0x000000ffff0b9224 */ /* 0x000fe400078e0a0b */
[----:B0-----:R-:W-:-:S04]  /*5ff0*/  IMAD.MOV.U32 R3, RZ, RZ, R9 ;  /* 0x000000ffff037224 */ /* 0x001fc800078e0009 */
[----:B------:R-:W-:Y:S01]  /*6000*/  @!P2 IMAD.MOV R3, RZ, RZ, -R3 ;  /* 0x000000ffff03a224 */ /* 0x000fe200078e0a03 */
[----:B------:R-:W-:Y:S04]  /*6010*/  STL [R1+0x124], R11 ;  /* 0x0001240b01007387 */ /* 0x000fe80000100800 */
[----:B------:R0:W-:Y:S01]  /*6020*/  STL [R1+0x12c], R3 ;  /* 0x00012c0301007387 */ /* 0x0001e20000100800 */
[----:B------:R-:W-:-:S03]  /*6030*/  @!P6 IMAD.IADD R10, R10, 0x1, -R0 ;  /* 0x000000010a0ae824 */ /* 0x000fc600078e0a00 */
[----:B------:R-:W4:Y:S04]  /*6040*/  LDL.LU R14, [R1+0x75c] ;  /* 0x00075c00010e7983 */ /* 0x000f280000300800 */
[----:B------:R-:W4:Y:S01]  /*6050*/  LDL.LU R28, [R1+0x7e0] ;  /* 0x0007e000011c7983 */ /* 0x000f220000300800 */
[----:B0-----:R-:W-:-:S04]  /*6060*/  IMAD.MOV.U32 R3, RZ, RZ, R10 ;  /* 0x000000ffff037224 */ /* 0x001fc800078e000a */
[----:B------:R-:W-:-:S05]  /*6070*/  @!P4 IMAD.MOV R3, RZ, RZ, -R3 ;  /* 0x000000ffff03c224 */ /* 0x000fca00078e0a03 */
[----:B------:R0:W-:Y:S04]  /*6080*/  STL [R1+0x194], R3 ;  /* 0x0001940301007387 */ /* 0x0001e80000100800 */
[----:B------:R-:W4:Y:S04]  /*6090*/  LDL.LU R11, [R1+0x7e4] ;  /* 0x0007e400010b7983 */ /* 0x000f280000300800 */
[----:B0-----:R-:W4:Y:S01]  /*60a0*/  LDL.LU R3, [R1+0x7e8] ;  /* 0x0007e80001037983 */ /* 0x001f220000300800 */
[----:B------:R-:W-:-:S03]  /*60b0*/  ISETP.GE.AND P0, PT, R25, RZ, PT ;  /* 0x000000ff1900720c */ /* 0x000fc60003f06270 */
[----:B------:R-:W4:Y:S01]  /*60c0*/  LDL.LU R25, [R1+0x7ec] ;  /* 0x0007ec0001197983 */ /* 0x000f220000300800 */
[----:B------:R-:W-:-:S03]  /*60d0*/  IMAD.MOV.U32 R29, RZ, RZ, R26 ;  /* 0x000000ffff1d7224 */ /* 0x000fc600078e001a */
[----:B------:R-:W4:Y:S01]  /*60e0*/  LDL.LU R26, [R1+0x7f0] ;  /* 0x0007f000011a7983 */ /* 0x000f220000300800 */
[----:B---3--:R-:W-:Y:S02]  /*60f0*/  IABS R4, R27 ;  /* 0x0000001b00047213 */ /* 0x008fe40000000000 */
[----:B------:R-:W-:Y:S02]  /*6100*/  ISETP.GE.AND P1, PT, R27, RZ, PT ;  /* 0x000000ff1b00720c */ /* 0x000fe40003f26270 */
[----:B------:R-:W3:Y:S01]  /*6110*/  LDL.LU R27, [R1+0x7f4] ;  /* 0x0007f400011b7983 */ /* 0x000ee20000300800 */
[----:B------:R-:W-:-:S04]  /*6120*/  IMAD.HI.U32 R12, R17, R4, RZ ;  /* 0x00000004110c7227 */ /* 0x000fc800078e00ff */
[----:B------:R-:W-:Y:S01]  /*6130*/  IMAD.MOV R12, RZ, RZ, -R12 ;  /* 0x000000ffff0c7224 */ /* 0x000fe200078e0a0c */
[----:B------:R-:W-:Y:S02]  /*6140*/  ISETP.GT.U32.AND P3, PT, R0, R2, PT ;  /* 0x000000020000720c */ /* 0x000fe40003f64070 */
[----:B------:R-:W-:-:S05]  /*6150*/  IABS R6, R21 ;  /* 0x0000001500067213 */ /* 0x000fca0000000000 */
[----:B------:R-:W-:-:S04]  /*6160*/  IMAD.HI.U32 R15, R17, R6, RZ ;  /* 0x00000006110f7227 */ /* 0x000fc800078e00ff */
[----:B------:R-:W-:Y:S02]  /*6170*/  IMAD.MOV R15, RZ, RZ, -R15 ;  /* 0x000000ffff0f7224 */ /* 0x000fe400078e0a0f */
[C---:B------:R-:W-:Y:S02]  /*6180*/  IMAD R4, R0.reuse, R12, R4 ;  /* 0x0000000c00047224 */ /* 0x040fe400078e0204 */
[----:B------:R-:W-:-:S05]  /*6190*/  IMAD R6, R0, R15, R6 ;  /* 0x0000000f00067224 */ /* 0x000fca00078e0206 */
[----:B------:R-:W-:Y:S01]  /*61a0*/  ISETP.GT.U32.AND P6, PT, R0, R6, PT ;  /* 0x000000060000720c */ /* 0x000fe20003fc4070 */
[----:B------:R-:W-:Y:S01]  /*61b0*/  @!P3 IMAD.IADD R2, R2, 0x1, -R0 ;  /* 0x000000010202b824 */ /* 0x000fe200078e0a00 */
[----:B------:R-:W-:-:S11]  /*61c0*/  ISETP.GT.U32.AND P5, PT, R0, R4, PT ;  /* 0x000000040000720c */ /* 0x000fd60003fa4070 */
[----:B------:R-:W-:-:S05]  /*61d0*/  @!P6 IMAD.IADD R6, R6, 0x1, -R0 ;  /* 0x000000010606e824 */ /* 0x000fca00078e0a00 */
[----:B------:R-:W-:Y:S01]  /*61e0*/  ISETP.GT.U32.AND P6, PT, R0, R6, PT ;  /* 0x000000060000720c */ /* 0x000fe20003fc4070 */
[----:B------:R-:W-:-:S12]  /*61f0*/  @!P5 IMAD.IADD R4, R4, 0x1, -R0 ;  /* 0x000000010404d824 */ /* 0x000fd800078e0a00 */
[----:B------:R-:W-:Y:S01]  /*6200*/  @!P6 IMAD.IADD R6, R6, 0x1, -R0 ;  /* 0x000000010606e824 */ /* 0x000fe200078e0a00 */
[----:B------:R-:W-:Y:S02]  /*6210*/  ISETP.GT.U32.AND P5, PT, R0, R4, PT ;  /* 0x000000040000720c */ /* 0x000fe40003fa4070 */
[----:B------:R-:W-:Y:S01]  /*6220*/  ISETP.GE.AND P2, PT, R21, RZ, PT ;  /* 0x000000ff1500720c */ /* 0x000fe20003f46270 */
[----:B------:R-:W-:-:S10]  /*6230*/  @!P0 IMAD.MOV R2, RZ, RZ, -R2 ;  /* 0x000000ffff028224 */ /* 0x000fd400078e0a02 */
[----:B------:R-:W-:Y:S01]  /*6240*/  @!P5 IMAD.IADD R4, R4, 0x1, -R0 ;  /* 0x000000010404d824 */ /* 0x000fe200078e0a00 */
[----:B------:R0:W-:Y:S01]  /*6250*/  STL [R1+0x190], R2 ;  /* 0x0001900201007387 */ /* 0x0001e20000100800 */
[----:B--2---:R-:W-:-:S05]  /*6260*/  IABS R8, R22 ;  /* 0x0000001600087213 */ /* 0x004fca0000000000 */
[----:B------:R-:W-:-:S04]  /*6270*/  IMAD.HI.U32 R12, R17, R8, RZ ;  /* 0x00000008110c7227 */ /* 0x000fc800078e00ff */
[----:B------:R-:W-:-:S04]  /*6280*/  IMAD.MOV R12, RZ, RZ, -R12 ;  /* 0x000000ffff0c7224 */ /* 0x000fc800078e0a0c */
[----:B------:R-:W-:-:S05]  /*6290*/  IMAD R8, R0, R12, R8 ;  /* 0x0000000c00087224 */ /* 0x000fca00078e0208 */
[----:B------:R-:W-:Y:S02]  /*62a0*/  ISETP.GT.U32.AND P3, PT, R0, R8, PT ;  /* 0x000000080000720c */ /* 0x000fe40003f64070 */
[----:B------:R-:W-:-:S11]  /*62b0*/  IABS R12, R29 ;  /* 0x0000001d000c7213 */ /* 0x000fd60000000000 */
[----:B------:R-:W-:Y:S01]  /*62c0*/  @!P3 IMAD.IADD R8, R8, 0x1, -R0 ;  /* 0x000000010808b824 */ /* 0x000fe200078e0a00 */
[----:B----4-:R-:W-:-:S05]  /*62d0*/  IABS R9, R23 ;  /* 0x0000001700097213 */ /* 0x010fca0000000000 */
[----:B------:R-:W-:Y:S01]  /*62e0*/  IMAD.HI.U32 R16, R17, R9, RZ ;  /* 0x0000000911107227 */ /* 0x000fe200078e00ff */
[----:B------:R-:W-:-:S03]  /*62f0*/  ISETP.GT.U32.AND P3, PT, R0, R8, PT ;  /* 0x000000080000720c */ /* 0x000fc60003f64070 */
[----:B------:R-:W-:Y:S01]  /*6300*/  IMAD.MOV R16, RZ, RZ, -R16 ;  /* 0x000000ffff107224 */ /* 0x000fe200078e0a10 */
[----:B------:R-:W-:-:S03]  /*6310*/  IABS R10, R24 ;  /* 0x00000018000a7213 */ /* 0x000fc60000000000 */
[C---:B------:R-:W-:Y:S02]  /*6320*/  IMAD R9, R0.reuse, R16, R9 ;  /* 0x0000001000097224 */ /* 0x040fe400078e0209 */
[C---:B------:R-:W-:Y:S01]  /*6330*/  IMAD.HI.U32 R15, R17.reuse, R10, RZ ;  /* 0x0000000a110f7227 */ /* 0x040fe200078e00ff */
[----:B------:R-:W-:Y:S02]  /*6340*/  IABS R13, R5 ;  /* 0x00000005000d7213 */ /* 0x000fe40000000000 */
[----:B------:R-:W-:Y:S01]  /*6350*/  ISETP.GT.U32.AND P6, PT, R0, R9, PT ;  /* 0x000000090000720c */ /* 0x000fe20003fc4070 */
[----:B------:R-:W-:Y:S02]  /*6360*/  IMAD.MOV R15, RZ, RZ, -R15 ;  /* 0x000000ffff0f7224 */ /* 0x000fe400078e0a0f */
[----:B------:R-:W-:-:S04]  /*6370*/  IMAD.HI.U32 R18, R17, R12, RZ ;  /* 0x0000000c11127227 */ /* 0x000fc800078e00ff */
[----:B------:R-:W-:-:S04]  /*6380*/  IMAD.HI.U32 R16, R17, R13, RZ ;  /* 0x0000000d11107227 */ /* 0x000fc800078e00ff */
[----:B------:R-:W-:Y:S02]  /*6390*/  IMAD R10, R0, R15, R10 ;  /* 0x0000000f000a7224 */ /* 0x000fe400078e020a */
[----:B------:R-:W-:Y:S02]  /*63a0*/  IMAD.MOV R18, RZ, RZ, -R18 ;  /* 0x000000ffff127224 */ /* 0x000fe400078e0a12 */
[----:B------:R-:W-:Y:S02]  /*63b0*/  IMAD.MOV R16, RZ, RZ, -R16 ;  /* 0x000000ffff107224 */ /* 0x000fe400078e0a10 */
[----:B------:R-:W-:Y:S01]  /*63c0*/  @!P3 IMAD.IADD R8, R8, 0x1, -R0 ;  /* 0x000000010808b824 */ /* 0x000fe200078e0a00 */
[C---:B------:R-:W-:Y:S01]  /*63d0*/  ISETP.GT.U32.AND P3, PT, R0.reuse, R10, PT ;  /* 0x0000000a0000720c */ /* 0x040fe20003f64070 */
[C---:B------:R-:W-:Y:S02]  /*63e0*/  IMAD R12, R0.reuse, R18, R12 ;  /* 0x00000012000c7224 */ /* 0x040fe400078e020c */
[----:B------:R-:W-:-:S02]  /*63f0*/  IMAD R13, R0, R16, R13 ;  /* 0x00000010000d7224 */ /* 0x000fc400078e020d */
[----:B------:R-:W-:Y:S01]  /*6400*/  @!P6 IMAD.IADD R9, R9, 0x1, -R0 ;  /* 0x000000010909e824 */ /* 0x000fe200078e0a00 */
[----:B------:R-:W-:Y:S02]  /*6410*/  ISETP.GT.U32.AND P6, PT, R0, R12, PT ;  /* 0x0000000c0000720c */ /* 0x000fe40003fc4070 */
[----:B------:R-:W-:Y:S02]  /*6420*/  IABS R15, R14 ;  /* 0x0000000e000f7213 */ /* 0x000fe40000000000 */
[----:B------:R-:W-:-:S03]  /*6430*/  IABS R16, R28 ;  /* 0x0000001c00107213 */ /* 0x000fc60000000000 */
[----:B------:R-:W-:-:S04]  /*6440*/  IMAD.HI.U32 R20, R17, R15, RZ ;  /* 0x0000000f11147227 */ /* 0x000fc800078e00ff */
[----:B------:R-:W-:-:S04]  /*6450*/  IMAD.HI.U32 R21, R17, R16, RZ ;  /* 0x0000001011157227 */ /* 0x000fc800078e00ff */
[----:B------:R-:W-:Y:S02]  /*6460*/  IMAD.MOV R20, RZ, RZ, -R20 ;  /* 0x000000ffff147224 */ /* 0x000fe400078e0a14 */
[----:B------:R-:W-:Y:S02]  /*6470*/  IMAD.MOV R21, RZ, RZ, -R21 ;  /* 0x000000ffff157224 */ /* 0x000fe400078e0a15 */
[----:B------:R-:W-:Y:S01]  /*6480*/  @!P3 IMAD.IADD R10, R10, 0x1, -R0 ;  /* 0x000000010a0ab824 */ /* 0x000fe200078e0a00 */
[C---:B------:R-:W-:Y:S01]  /*6490*/  ISETP.GT.U32.AND P3, PT, R0.reuse, R13, PT ;  /* 0x0000000d0000720c */ /* 0x040fe20003f64070 */
[C---:B------:R-:W-:Y:S02]  /*64a0*/  IMAD R15, R0.reuse, R20, R15 ;  /* 0x00000014000f7224 */ /* 0x040fe400078e020f */
[----:B------:R-:W-:Y:S01]  /*64b0*/  IMAD R16, R0, R21, R16 ;  /* 0x0000001500107224 */ /* 0x000fe200078e0210 */
[----:B------:R-:W-:Y:S01]  /*64c0*/  ISETP.GE.AND P4, PT, R22, RZ, PT ;  /* 0x000000ff1600720c */ /* 0x000fe20003f86270 */
[----:B------:R-:W-:-:S02]  /*64d0*/  IMAD.MOV.U32 R21, RZ, RZ, R29 ;  /* 0x000000ffff157224 */ /* 0x000fc400078e001d */
[----:B------:R-:W-:Y:S01]  /*64e0*/  IMAD.MOV.U32 R29, RZ, RZ, R4 ;  /* 0x000000ffff1d7224 */ /* 0x000fe200078e0004 */
[----:B------:R-:W-:Y:S01]  /*64f0*/  IABS R19, R3 ;  /* 0x0000000300137213 */ /* 0x000fe20000000000 */
[----:B------:R-:W-:Y:S01]  /*6500*/  @!P6 IMAD.IADD R12, R12, 0x1, -R0 ;  /* 0x000000010c0ce824 */ /* 0x000fe200078e0a00 */
[----:B------:R-:W-:Y:S01]  /*6510*/  ISETP.GT.U32.AND P6, PT, R0, R15, PT ;  /* 0x0000000f0000720c */ /* 0x000fe20003fc4070 */
[----:B------:R-:W-:Y:S01]  /*6520*/  IMAD.MOV.U32 R4, RZ, RZ, R6 ;  /* 0x000000ffff047224 */ /* 0x000fe200078e0006 */
[----:B------:R-:W-:Y:S01]  /*6530*/  ISETP.GE.AND P5, PT, R23, RZ, PT ;  /* 0x000000ff1700720c */ /* 0x000fe20003fa6270 */
[----:B------:R-:W-:Y:S01]  /*6540*/  IMAD.HI.U32 R23, R17, R19, RZ ;  /* 0x0000001311177227 */ /* 0x000fe200078e00ff */
[----:B------:R-:W-:-:S03]  /*6550*/  IABS R18, R11 ;  /* 0x0000000b00127213 */ /* 0x000fc60000000000 */
[----:B------:R-:W-:Y:S01]  /*6560*/  @!P2 IMAD.MOV R4, RZ, RZ, -R4 ;  /* 0x000000ffff04a224 */ /* 0x000fe200078e0a04 */
[C---:B------:R-:W-:Y:S01]  /*6570*/  ISETP.GT.U32.AND P2, PT, R0.reuse, R12, PT ;  /* 0x0000000c0000720c */ /* 0x040fe20003f44070 */
[----:B------:R-:W-:Y:S01]  /*6580*/  @!P3 IMAD.IADD R13, R13, 0x1, -R0 ;  /* 0x000000010d0db824 */ /* 0x000fe200078e0a00 */
[C---:B------:R-:W-:Y:S01]  /*6590*/  ISETP.GT.U32.AND P0, PT, R0.reuse, R9, PT ;  /* 0x000000090000720c */ /* 0x040fe20003f04070 */
[----:B0-----:R-:W-:Y:S02]  /*65a0*/  IMAD.MOV.U32 R2, RZ, RZ, R8 ;  /* 0x000000ffff027224 */ /* 0x001fe400078e0008 */
[----:B------:R-:W-:Y:S01]  /*65b0*/  @!P1 IMAD.MOV R29, RZ, RZ, -R29 ;  /* 0x000000ffff1d9224 */ /* 0x000fe200078e0a1d */
[----:B------:R-:W-:Y:S01]  /*65c0*/  ISETP.GT.U32.AND P1, PT, R0, R10, PT ;  /* 0x0000000a0000720c */ /* 0x000fe20003f24070 */
[----:B------:R-:W-:-:S04]  /*65d0*/  IMAD.HI.U32 R22, R17, R18, RZ ;  /* 0x0000001211167227 */ /* 0x000fc800078e00ff */
[----:B------:R-:W-:Y:S02]  /*65e0*/  IMAD.MOV R23, RZ, RZ, -R23 ;  /* 0x000000ffff177224 */ /* 0x000fe400078e0a17 */
[----:B------:R-:W-:Y:S01]  /*65f0*/  @!P4 IMAD.MOV R2, RZ, RZ, -R2 ;  /* 0x000000ffff02c224 */ /* 0x000fe200078e0a02 */
[C---:B------:R-:W-:Y:S01]  /*6600*/  ISETP.GT.U32.AND P4, PT, R0.reuse, R13, PT ;  /* 0x0000000d0000720c */ /* 0x040fe20003f84070 */
[----:B------:R-:W-:Y:S01]  /*6610*/  IMAD.MOV R22, RZ, RZ, -R22 ;  /* 0x000000ffff167224 */ /* 0x000fe200078e0a16 */
[----:B------:R-:W-:Y:S01]  /*6620*/  IABS R20, R25 ;  /* 0x0000001900147213 */ /* 0x000fe20000000000 */
[----:B------:R-:W-:Y:S02]  /*6630*/  IMAD R19, R0, R23, R19 ;  /* 0x0000001700137224 */ /* 0x000fe400078e0213 */
[----:B------:R-:W-:Y:S01]  /*6640*/  @!P6 IMAD.IADD R15, R15, 0x1, -R0 ;  /* 0x000000010f0fe824 */ /* 0x000fe200078e0a00 */
[----:B------:R-:W-:Y:S01]  /*6650*/  ISETP.GE.AND P3, PT, R24, RZ, PT ;  /* 0x000000ff1800720c */ /* 0x000fe20003f66270 */
[----:B------:R-:W-:-:S02]  /*6660*/  IMAD R18, R0, R22, R18 ;  /* 0x0000001600127224 */ /* 0x000fc400078e0212 */
[----:B------:R-:W-:Y:S01]  /*6670*/  @!P2 IMAD.IADD R12, R12, 0x1, -R0 ;  /* 0x000000010c0ca824 */ /* 0x000fe200078e0a00 */
[C---:B------:R-:W-:Y:S01]  /*6680*/  ISETP.GT.U32.AND P6, PT, R0.reuse, R15, PT ;  /* 0x0000000f0000720c */ /* 0x040fe20003fc4070 */
[----:B------:R-:W-:Y:S01]  /*6690*/  IMAD.HI.U32 R24, R17, R20, RZ ;  /* 0x0000001411187227 */ /* 0x000fe200078e00ff */
[----:B------:R-:W-:-:S03]  /*66a0*/  ISETP.GT.U32.AND P2, PT, R0, R19, PT ;  /* 0x000000130000720c */ /* 0x000fc60003f44070 */
[--C-:B------:R-:W-:Y:S01]  /*66b0*/  @!P0 IMAD.IADD R9, R9, 0x1, -R0.reuse ;  /* 0x0000000109098824 */ /* 0x100fe200078e0a00 */
[----:B------:R-:W-:Y:S01]  /*66c0*/  ISETP.GT.U32.AND P0, PT, R0, R16, PT ;  /* 0x000000100000720c */ /* 0x000fe20003f04070 */
[----:B------:R-:W-:Y:S01]  /*66d0*/  @!P1 IMAD.IADD R10, R10, 0x1, -R0 ;  /* 0x000000010a0a9824 */ /* 0x000fe200078e0a00 */
[C---:B------:R-:W-:Y:S01]  /*66e0*/  ISETP.GT.U32.AND P1, PT, R0.reuse, R18, PT ;  /* 0x000000120000720c */ /* 0x040fe20003f24070 */
[----:B------:R-:W-:Y:S02]  /*66f0*/  IMAD.MOV R24, RZ, RZ, -R24 ;  /* 0x000000ffff187224 */ /* 0x000fe400078e0a18 */
[----:B------:R-:W-:Y:S01]  /*6700*/  @!P4 IMAD.IADD R13, R13, 0x1, -R0 ;  /* 0x000000010d0dc824 */ /* 0x000fe200078e0a00 */
[----:B------:R-:W-:Y:S01]  /*6710*/  ISETP.GE.AND P4, PT, R21, RZ, PT ;  /* 0x000000ff1500720c */ /* 0x000fe20003f86270 */
[----:B------:R0:W-:Y:S01]  /*6720*/  STL [R1+0x18c], R29 ;  /* 0x00018c1d01007387 */ /* 0x0001e20000100800 */
[----:B------:R-:W-:Y:S01]  /*6730*/  IMAD R20, R0, R24, R20 ;  /* 0x0000001800147224 */ /* 0x000fe200078e0214 */
[----:B------:R-:W-:Y:S01]  /*6740*/  IABS R6, R26 ;  /* 0x0000001a00067213 */ /* 0x000fe20000000000 */
[----:B------:R-:W-:-:S02]  /*6750*/  @!P6 IMAD.IADD R15, R15, 0x1, -R0 ;  /* 0x000000010f0fe824 */ /* 0x000fc400078e0a00 */
[--C-:B------:R-:W-:Y:S01]  /*6760*/  @!P2 IMAD.IADD R19, R19, 0x1, -R0.reuse ;  /* 0x000000011313a824 */ /* 0x100fe200078e0a00 */
[----:B------:R-:W-:Y:S01]  /*6770*/  ISETP.GT.U32.AND P6, PT, R0, R20, PT ;  /* 0x000000140000720c */ /* 0x000fe20003fc4070 */
[----:B0-----:R-:W2:Y:S01]  /*6780*/  LDL.LU R29, [R1+0x7f8] ;  /* 0x0007f800011d7983 */ /* 0x001ea20000300800 */
[----:B------:R-:W-:Y:S01]  /*6790*/  ISETP.GE.AND P2, PT, R28, RZ, PT ;  /* 0x000000ff1c00720c */ /* 0x000fe20003f46270 */
[----:B------:R-:W-:Y:S02]  /*67a0*/  @!P0 IMAD.IADD R16, R16, 0x1, -R0 ;  /* 0x0000000110108824 */ /* 0x000fe400078e0a00 */
[----:B------:R-:W-:Y:S01]  /*67b0*/  STL [R1+0x188], R4 ;  /* 0x0001880401007387 */ /* 0x000fe20000100800 */
[----:B------:R-:W-:-:S03]  /*67c0*/  ISETP.GE.AND P0, PT, R5, RZ, PT ;  /* 0x000000ff0500720c */ /* 0x000fc60003f06270 */
[----:B------:R-:W-:Y:S01]  /*67d0*/  STL [R1+0x184], R2 ;  /* 0x0001840201007387 */ /* 0x000fe20000100800 */
[----:B------:R-:W-:-:S03]  /*67e0*/  IMAD.HI.U32 R8, R17, R6, RZ ;  /* 0x0000000611087227 */ /* 0x000fc600078e00ff */
[----:B------:R-:W4:Y:S01]  /*67f0*/  LDL.LU R28, [R1+0x7fc] ;  /* 0x0007fc00011c7983 */ /* 0x000f220000300800 */
[----:B------:R-:W-:Y:S01]  /*6800*/  @!P1 IMAD.IADD R18, R18, 0x1, -R0 ;  /* 0x0000000112129824 */ /* 0x000fe200078e0a00 */
[----:B------:R-:W-:Y:S01]  /*6810*/  ISETP.GE.AND P1, PT, R14, RZ, PT ;  /* 0x000000ff0e00720c */ /* 0x000fe20003f26270 */
[----:B------:R-:W-:Y:S02]  /*6820*/  IMAD.MOV.U32 R5, RZ, RZ, R12 ;  /* 0x000000ffff057224 */ /* 0x000fe400078e000c */
[----:B------:R-:W-:Y:S02]  /*6830*/  @!P5 IMAD.MOV R9, RZ, RZ, -R9 ;  /* 0x000000ffff09d224 */ /* 0x000fe400078e0a09 */
[----:B------:R-:W-:Y:S01]  /*6840*/  @!P3 IMAD.MOV R10, RZ, RZ, -R10 ;  /* 0x000000ffff0ab224 */ /* 0x000fe200078e0a0a */
[C---:B------:R-:W-:Y:S01]  /*6850*/  ISETP.GT.U32.AND P3, PT, R0.reuse, R18, PT ;  /* 0x000000120000720c */ /* 0x040fe20003f64070 */
[----:B------:R-:W-:Y:S02]  /*6860*/  IMAD.MOV R8, RZ, RZ, -R8 ;  /* 0x000000ffff087224 */ /* 0x000fe400078e0a08 */
[----:B------:R-:W-:Y:S01]  /*6870*/  @!P4 IMAD.MOV R5, RZ, RZ, -R5 ;  /* 0x000000ffff05c224 */ /* 0x000fe200078e0a05 */
[----:B------:R-:W-:Y:S01]  /*6880*/  STL [R1+0x180], R9 ;  /* 0x0001800901007387 */ /* 0x000fe20000100800 */
[----:B------:R-:W-:-:S02]  /*6890*/  IMAD R6, R0, R8, R6 ;  /* 0x0000000800067224 */ /* 0x000fc400078e0206 */
[----:B------:R-:W-:Y:S01]  /*68a0*/  IMAD.MOV.U32 R8, RZ, RZ, R13 ;  /* 0x000000ffff087224 */ /* 0x000fe200078e000d */
[----:B------:R-:W-:Y:S01]  /*68b0*/  STL [R1+0x17c], R10 ;  /* 0x00017c0a01007387 */ /* 0x000fe20000100800 */
[----:B------:R-:W-:-:S03]  /*68c0*/  @!P6 IMAD.IADD R20, R20, 0x1, -R0 ;  /* 0x000000011414e824 */ /* 0x000fc600078e0a00 */
[----:B------:R0:W-:Y:S01]  /*68d0*/  STL [R1+0x178], R5 ;  /* 0x0001780501007387 */ /* 0x0001e20000100800 */
[----:B------:R-:W-:Y:S01]  /*68e0*/  @!P0 IMAD.MOV R8, RZ, RZ, -R8 ;  /* 0x000000ffff088224 */ /* 0x000fe200078e0a08 */
[----:B------:R-:W-:Y:S01]  /*68f0*/  ISETP.GT.U32.AND P5, PT, R0, R20, PT ;  /* 0x000000140000720c */ /* 0x000fe20003fa4070 */
[----:B0-----:R-:W-:-:S04]  /*6900*/  IMAD.MOV.U32 R5, RZ, RZ, R15 ;  /* 0x000000ffff057224 */ /* 0x001fc800078e000f */
[----:B------:R-:W-:Y:S01]  /*6910*/  @!P1 IMAD.MOV R5, RZ, RZ, -R5 ;  /* 0x000000ffff059224 */ /* 0x000fe200078e0a05 */
[----:B------:R-:W-:Y:S01]  /*6920*/  STL [R1+0x174], R8 ;  /* 0x0001740801007387 */ /* 0x000fe20000100800 */
[--C-:B------:R-:W-:Y:S01]  /*6930*/  @!P3 IMAD.IADD R18, R18, 0x1, -R0.reuse ;  /* 0x000000011212b824 */ /* 0x100fe200078e0a00 */
[----:B------:R-:W-:Y:S02]  /*6940*/  ISETP.GE.AND P3, PT, R3, RZ, PT ;  /* 0x000000ff0300720c */ /* 0x000fe40003f66270 */
[----:B------:R0:W-:Y:S04]  /*6950*/  STL [R1+0x170], R5 ;  /* 0x0001700501007387 */ /* 0x0001e80000100800 */
[----:B------:R-:W4:Y:S01]  /*6960*/  LDL.LU R3, [R1+0x800] ;  /* 0x0008000001037983 */ /* 0x000f220000300800 */
[----:B------:R-:W-:Y:S01]  /*6970*/  @!P5 IMAD.IADD R20, R20, 0x1, -R0 ;  /* 0x000000011414d824 */ /* 0x000fe200078e0a00 */
[----:B------:R-:W-:-:S02]  /*6980*/  ISETP.GE.AND P5, PT, R26, RZ, PT ;  /* 0x000000ff1a00720c */ /* 0x000fc40003fa6270 */
[----:B------:R-:W4:Y:S01]  /*6990*/  LDL.LU R26, [R1+0x804] ;  /* 0x00080400011a7983 */ /* 0x000f220000300800 */
[----:B------:R-:W-:Y:S02]  /*69a0*/  ISETP.GT.U32.AND P0, PT, R0, R6, PT ;  /* 0x000000060000720c */ /* 0x000fe40003f04070 */
[----:B---3--:R-:W-:-:S11]  /*69b0*/  IABS R4, R27 ;  /* 0x0000001b00047213 */ /* 0x008fd60000000000 */
[----:B------:R-:W-:Y:S01]  /*69c0*/  @!P0 IMAD.IADD R6, R6, 0x1, -R0 ;  /* 0x0000000106068824 */ /* 0x000fe200078e0a00 */
[----:B------:R-:W-:Y:S02]  /*69d0*/  ISETP.GE.AND P0, PT, R27, RZ, PT ;  /* 0x000000ff1b00720c */ /* 0x000fe40003f06270 */
[----:B------:R-:W3:Y:S01]  /*69e0*/  LDL.LU R27, [R1+0x808] ;  /* 0x00080800011b7983 */ /* 0x000ee20000300800 */
[C---:B------:R-:W-:Y:S02]  /*69f0*/  ISETP.GT.U32.AND P6, PT, R0.reuse, R16, PT ;  /* 0x000000100000720c */ /* 0x040fe40003fc4070 */
[----:B------:R-:W-:Y:S02]  /*6a00*/  ISETP.GT.U32.AND P4, PT, R0, R19, PT ;  /* 0x000000130000720c */ /* 0x000fe40003f84070 */
[----:B------:R-:W-:-:S09]  /*6a10*/  ISETP.GE.AND P1, PT, R11, RZ, PT ;  /* 0x000000ff0b00720c */ /* 0x000fd20003f26270 */
[----:B------:R-:W-:-:S04]  /*6a20*/  @!P6 IMAD.IADD R16, R16, 0x1, -R0 ;  /* 0x000000011010e824 */ /* 0x000fc800078e0a00 */
[----:B------:R-:W-:Y:S02]  /*6a30*/  IMAD.MOV.U32 R9, RZ, RZ, R16 ;  /* 0x000000ffff097224 */ /* 0x000fe400078e0010 */
[----:B------:R-:W-:Y:S02]  /*6a40*/  @!P4 IMAD.IADD R19, R19, 0x1, -R0 ;  /* 0x000000011313c824 */ /* 0x000fe400078e0a00 */
[----:B------:R-:W-:Y:S01]  /*6a50*/  @!P2 IMAD.MOV R9, RZ, RZ, -R9 ;  /* 0x000000ffff09a224 */ /* 0x000fe200078e0a09 */
[----:B------:R-:W-:Y:S01]  /*6a60*/  ISETP.GE.AND P4, PT, R25, RZ, PT ;  /* 0x000000ff1900720c */ /* 0x000fe20003f86270 */
[----:B0-----:R-:W-:Y:S01]  /*6a70*/  IMAD.MOV.U32 R5, RZ, RZ, R18 ;  /* 0x000000ffff057224 */ /* 0x001fe200078e0012 */
[----:B------:R-:W3:Y:S01]  /*6a80*/  LDL.LU R25, [R1+0x80c] ;  /* 0x00080c0001197983 */ /* 0x000ee20000300800 */
[----:B------:R-:W-:-:S03]  /*6a90*/  IMAD.HI.U32 R2, R17, R4, RZ ;  /* 0x0000000411027227 */ /* 0x000fc600078e00ff */
[----:B------:R0:W-:Y:S01]  /*6aa0*/  STL [R1+0x16c], R9 ;  /* 0x00016c0901007387 */ /* 0x0001e20000100800 */
[----:B------:R-:W-:Y:S02]  /*6ab0*/  @!P1 IMAD.MOV R5, RZ, RZ, -R5 ;  /* 0x000000ffff059224 */ /* 0x000fe400078e0a05 */
[----:B------:R-:W-:-:S03]  /*6ac0*/  IMAD.MOV R2, RZ, RZ, -R2 ;  /* 0x000000ffff027224 */ /* 0x000fc600078e0a02 */
[----:B------:R1:W-:Y:S01]  /*6ad0*/  STL [R1+0x168], R5 ;  /* 0x0001680501007387 */ /* 0x0003e20000100800 */
[----:B0-----:R-:W-:-:S04]  /*6ae0*/  IMAD.MOV.U32 R9, RZ, RZ, R19 ;  /* 0x000000ffff097224 */ /* 0x001fc800078e0013 */
[----:B------:R-:W-:Y:S02]  /*6af0*/  @!P3 IMAD.MOV R9, RZ, RZ, -R9 ;  /* 0x000000ffff09b224 */ /* 0x000fe400078e0a09 */
[----:B-1----:R-:W-:Y:S02]  /*6b00*/  IMAD.MOV.U32 R5, RZ, RZ, R20 ;  /* 0x000000ffff057224 */ /* 0x002fe400078e0014 */
[----:B------:R-:W-:Y:S01]  /*6b10*/  IMAD R4, R0, R2, R4 ;  /* 0x0000000200047224 */ /* 0x000fe200078e0204 */
[----:B------:R0:W-:Y:S01]  /*6b20*/  STL [R1+0x164], R9 ;  /* 0x0001640901007387 */ /* 0x0001e20000100800 */
[----:B------:R-:W-:-:S03]  /*6b30*/  @!P4 IMAD.MOV R5, RZ, RZ, -R5 ;  /* 0x000000ffff05c224 */ /* 0x000fc600078e0a05 */
[C---:B------:R-:W-:Y:S02]  /*6b40*/  ISETP.GT.U32.AND P6, PT, R0.reuse, R4, PT ;  /* 0x000000040000720c */ /* 0x040fe40003fc4070 */
[----:B------:R-:W-:-:S11]  /*6b50*/  ISETP.GT.U32.AND P2, PT, R0, R6, PT ;  /* 0x000000060000720c */ /* 0x000fd60003f44070 */
[--C-:B------:R-:W-:Y:S02]  /*6b60*/  @!P6 IMAD.IADD R4, R4, 0x1, -R0.reuse ;  /* 0x000000010404e824 */ /* 0x100fe400078e0a00 */
[----:B------:R-:W-:-:S03]  /*6b70*/  @!P2 IMAD.IADD R6, R6, 0x1, -R0 ;  /* 0x000000010606a824 */ /* 0x000fc600078e0a00 */
[----:B------:R-:W-:-:S13]  /*6b80*/  ISETP.GT.U32.AND P1, PT, R0, R4, PT ;  /* 0x000000040000720c */ /* 0x000fda0003f24070 */
[----:B------:R-:W-:Y:S01]  /*6b90*/  @!P1 IMAD.IADD R4, R4, 0x1, -R0 ;  /* 0x0000000104049824 */ /* 0x000fe200078e0a00 */
[----:B--2---:R-:W-:Y:S02]  /*6ba0*/  IABS R2, R29 ;  /* 0x0000001d00027213 */ /* 0x004fe40000000000 */
[----:B------:R-:W-:Y:S02]  /*6bb0*/  ISETP.GE.AND P3, PT, R29, RZ, PT ;  /* 0x000000ff1d00720c */ /* 0x000fe40003f66270 */
[----:B------:R-:W2:Y:S04]  /*6bc0*/  LDL.LU R29, [R1+0x810] ;  /* 0x00081000011d7983 */ /* 0x000ea80000300800 */
[----:B------:R1:W-:Y:S01]  /*6bd0*/  STL [R1+0x160], R5 ;  /* 0x0001600501007387 */ /* 0x0003e20000100800 */
[----:B----4-:R-:W-:-:S02]  /*6be0*/  IABS R12, R28 ;  /* 0x0000001c000c7213 */ /* 0x010fc40000000000 */
[----:B------:R-:W-:Y:S02]  /*6bf0*/  ISETP.GE.AND P4, PT, R28, RZ, PT ;  /* 0x000000ff1c00720c */ /* 0x000fe40003f86270 */
[----:B------:R-:W4:Y:S01]  /*6c00*/  LDL.LU R28, [R1+0x814] ;  /* 0x00081400011c7983 */ /* 0x000f220000300800 */
[----:B------:R-:W-:Y:S02]  /*6c10*/  IABS R10, R3 ;  /* 0x00000003000a7213 */ /* 0x000fe40000000000 */
[----:B------:R-:W-:Y:S01]  /*6c20*/  ISETP.GE.AND P2, PT, R3, RZ, PT ;  /* 0x000000ff0300720c */ /* 0x000fe20003f46270 */
[----:B------:R-:W-:-:S04]  /*6c30*/  IMAD.MOV.U32 R3, RZ, RZ, R6 ;  /* 0x000000ffff037224 */ /* 0x000fc800078e0006 */
[----:B------:R-:W-:Y:S01]  /*6c40*/  @!P5 IMAD.MOV R3, RZ, RZ, -R3 ;  /* 0x000000ffff03d224 */ /* 0x000fe200078e0a03 */
[----:B------:R-:W-:Y:S02]  /*6c50*/  ISETP.GE.AND P1, PT, R26, RZ, PT ;  /* 0x000000ff1a00720c */ /* 0x000fe40003f26270 */
[----:B0-----:R-:W-:Y:S02]  /*6c60*/  IABS R9, R26 ;  /* 0x0000001a00097213 */ /* 0x001fe40000000000 */
[----:B------:R0:W-:Y:S04]  /*6c70*/  STL [R1+0x15c], R3 ;  /* 0x00015c0301007387 */ /* 0x0001e80000100800 */
[----:B------:R-:W4:Y:S04]  /*6c80*/  LDL.LU R26, [R1+0x818] ;  /* 0x00081800011a7983 */ /* 0x000f280000300800 */
[----:B-1----:R-:W4:Y:S01]  /*6c90*/  LDL.LU R5, [R1+0x81c] ;  /* 0x00081c0001057983 */ /* 0x002f220000300800 */
[----:B0-----:R-:W-:-:S04]  /*6ca0*/  IMAD.MOV.U32 R3, RZ, RZ, R4 ;  /* 0x000000ffff037224 */ /* 0x001fc800078e0004 */
[----:B------:R-:W-:Y:S02]  /*6cb0*/  @!P0 IMAD.MOV R3, RZ, RZ, -R3 ;  /* 0x000000ffff038224 */ /* 0x000fe400078e0a03 */
[----:B------:R-:W-:-:S03]  /*6cc0*/  IMAD.HI.U32 R8, R17, R2, RZ ;  /* 0x0000000211087227 */ /* 0x000fc600078e00ff */
[----:B------:R0:W-:Y:S01]  /*6cd0*/  STL [R1+0x158], R3 ;  /* 0x0001580301007387 */ /* 0x0001e20000100800 */
[----:B------:R-:W-:-:S03]  /*6ce0*/  IMAD.MOV R8, RZ, RZ, -R8 ;  /* 0x000000ffff087224 */ /* 0x000fc600078e0a08 */
[----:B0-----:R-:W4:Y:S01]  /*6cf0*/  LDL.LU R3, [R1+0x820] ;  /* 0x0008200001037983 */ /* 0x001f220000300800 */
[----:B------:R-:W-:Y:S02]  /*6d00*/  IMAD R2, R0, R8, R2 ;  /* 0x0000000800027224 */ /* 0x000fe400078e0202 */
[----:B------:R-:W-:-:S04]  /*6d10*/  IMAD.HI.U32 R8, R17, R12, RZ ;  /* 0x0000000c11087227 */ /* 0x000fc800078e00ff */
[----:B------:R-:W-:Y:S01]  /*6d20*/  IMAD.MOV R8, RZ, RZ, -R8 ;  /* 0x000000ffff087224 */ /* 0x000fe200078e0a08 */
[----:B---3--:R-:W-:-:S03]  /*6d30*/  ISETP.GE.AND P0, PT, R27, RZ, PT ;  /* 0x000000ff1b00720c */ /* 0x008fc60003f06270 */
[C---:B------:R-:W-:Y:S01]  /*6d40*/  IMAD R12, R0.reuse, R8, R12 ;  /* 0x00000008000c7224 */ /* 0x040fe200078e020c */
[----:B------:R-:W-:Y:S02]  /*6d50*/  IABS R8, R27 ;  /* 0x0000001b00087213 */ /* 0x000fe40000000000 */
[----:B------:R-:W3:Y:S01]  /*6d60*/  LDL.LU R27, [R1+0x824] ;  /* 0x00082400011b7983 */ /* 0x000ee20000300800 */
[----:B------:R-:W-:Y:S01]  /*6d70*/  ISETP.GT.U32.AND P6, PT, R0, R2, PT ;  /* 0x000000020000720c */ /* 0x000fe20003fc4070 */
[----:B------:R-:W-:-:S12]  /*6d80*/  IMAD.HI.U32 R6, R17, R10, RZ ;  /* 0x0000000a11067227 */ /* 0x000fd800078e00ff */
[----:B------:R-:W-:Y:S01]  /*6d90*/  @!P6 IMAD.IADD R2, R2, 0x1, -R0 ;  /* 0x000000010202e824 */ /* 0x000fe200078e0a00 */
[----:B------:R-:W-:Y:S01]  /*6da0*/  ISETP.GT.U32.AND P6, PT, R0, R12, PT ;  /* 0x0000000c0000720c */ /* 0x000fe20003fc4070 */
[----:B------:R-:W-:-:S03]  /*6db0*/  IMAD.MOV R4, RZ, RZ, -R6 ;  /* 0x000000ffff047224 */ /* 0x000fc600078e0a06 */
[C---:B------:R-:W-:Y:S01]  /*6dc0*/  ISETP.GT.U32.AND P5, PT, R0.reuse, R2, PT ;  /* 0x000000020000720c */ /* 0x040fe20003fa4070 */
[----:B------:R-:W-:Y:S02]  /*6dd0*/  IMAD R10, R0, R4, R10 ;  /* 0x00000004000a7224 */ /* 0x000fe400078e020a */
[----:B------:R-:W-:-:S06]  /*6de0*/  IMAD.HI.U32 R4, R17, R9, RZ ;  /* 0x0000000911047227 */ /* 0x000fcc00078e00ff */
[----:B------:R-:W-:-:S05]  /*6df0*/  @!P6 IMAD.IADD R12, R12, 0x1, -R0 ;  /* 0x000000010c0ce824 */ /* 0x000fca00078e0a00 */
[----:B------:R-:W-:Y:S01]  /*6e00*/  ISETP.GT.U32.AND P6, PT, R0, R12, PT ;  /* 0x0000000c0000720c */ /* 0x000fe20003fc4070 */
[----:B------:R-:W-:Y:S02]  /*6e10*/  IMAD.MOV R4, RZ, RZ, -R4 ;  /* 0x000000ffff047224 */ /* 0x000fe400078e0a04 */
[----:B------:R-:W-:-:S04]  /*6e20*/  IMAD.HI.U32 R18, R17, R8, RZ ;  /* 0x0000000811127227 */ /* 0x000fc800078e00ff */
[----:B------:R-:W-:Y:S02]  /*6e30*/  @!P5 IMAD.IADD R2, R2, 0x1, -R0 ;  /* 0x000000010202d824 */ /* 0x000fe400078e0a00 */
[----:B------:R-:W-:Y:S02]  /*6e40*/  IMAD R9, R0, R4, R9 ;  /* 0x0000000400097224 */ /* 0x000fe400078e0209 */
[----:B------:R-:W-:Y:S02]  /*6e50*/  IMAD.MOV R18, RZ, RZ, -R18 ;  /* 0x000000ffff127224 */ /* 0x000fe400078e0a12 */
[----:B------:R-:W-:Y:S01]  /*6e60*/  @!P6 IMAD.IADD R12, R12, 0x1, -R0 ;  /* 0x000000010c0ce824 */ /* 0x000fe200078e0a00 */
[C---:B------:R-:W-:Y:S01]  /*6e70*/  ISETP.GT.U32.AND P6, PT, R0.reuse, R9, PT ;  /* 0x000000090000720c */ /* 0x040fe20003fc4070 */
[C---:B------:R-:W-:Y:S02]  /*6e80*/  IMAD R8, R0.reuse, R18, R8 ;  /* 0x0000001200087224 */ /* 0x040fe400078e0208 */
[----:B------:R-:W-:Y:S01]  /*6e90*/  IMAD.MOV.U32 R14, RZ, RZ, R2 ;  /* 0x000000ffff0e7224 */ /* 0x000fe200078e0002 */
[----:B------:R-:W-:-:S02]  /*6ea0*/  ISETP.GT.U32.AND P5, PT, R0, R10, PT ;  /* 0x0000000a0000720c */ /* 0x000fc40003fa4070 */
[----:B------:R-:W-:Y:S01]  /*6eb0*/  IABS R6, R25 ;  /* 0x0000001900067213 */ /* 0x000fe20000000000 */
[----:B------:R-:W-:Y:S01]  /*6ec0*/  @!P3 IMAD.MOV R14, RZ, RZ, -R14 ;  /* 0x000000ffff0eb224 */ /* 0x000fe200078e0a0e */
[----:B------:R-:W-:-:S03]  /*6ed0*/  ISETP.GT.U32.AND P3, PT, R0, R8, PT ;  /* 0x000000080000720c */ /* 0x000fc60003f64070 */
[----:B------:R-:W-:-:S04]  /*6ee0*/  IMAD.HI.U32 R16, R17, R6, RZ ;  /* 0x0000000611107227 */ /* 0x000fc800078e00ff */
[----:B------:R-:W-:Y:S02]  /*6ef0*/  IMAD.MOV R16, RZ, RZ, -R16 ;  /* 0x000000ffff107224 */ /* 0x000fe400078e0a10 */
[--C-:B------:R-:W-:Y:S02]  /*6f00*/  @!P6 IMAD.IADD R9, R9, 0x1, -R0.reuse ;  /* 0x000000010909e824 */ /* 0x100fe400078e0a00 */
[----:B------:R-:W-:Y:S02]  /*6f10*/  @!P5 IMAD.IADD R10, R10, 0x1, -R0 ;  /* 0x000000010a0ad824 */ /* 0x000fe400078e0a00 */
[----:B------:R-:W-:Y:S02]  /*6f20*/  IMAD R6, R0, R16, R6 ;  /* 0x0000001000067224 */ /* 0x000fe400078e0206 */
[----:B------:R-:W-:Y:S01]  /*6f30*/  @!P3 IMAD.IADD R8, R8, 0x1, -R0 ;  /* 0x000000010808b824 */ /* 0x000fe200078e0a00 */
[C---:B------:R-:W-:Y:S02]  /*6f40*/  ISETP.GT.U32.AND P3, PT, R0.reuse, R9, PT ;  /* 0x000000090000720c */ /* 0x040fe40003f64070 */
[----:B------:R-:W-:Y:S01]  /*6f50*/  ISETP.GT.U32.AND P5, PT, R0, R10, PT ;  /* 0x0000000a0000720c */ /* 0x000fe20003fa4070 */
[----:B------:R-:W-:-:S04]  /*6f60*/  IMAD.MOV.U32 R11, RZ, RZ, R12 ;  /* 0x000000ffff0b7224 */ /* 0x000fc800078e000c */
[----:B------:R-:W-:Y:S01]  /*6f70*/  @!P4 IMAD.MOV R11, RZ, RZ, -R11 ;  /* 0x000000ffff0bc224 */ /* 0x000fe200078e0a0b */
[----:B------:R0:W-:Y:S04]  /*6f80*/  STL [R1+0x154], R14 ;  /* 0x0001540e01007387 */ /* 0x0001e80000100800 */
[----:B------:R1:W-:Y:S01]  /*6f90*/  STL [R1+0x150], R11 ;  /* 0x0001500b01007387 */ /* 0x0003e20000100800 */
[--C-:B------:R-:W-:Y:S02]  /*6fa0*/  @!P3 IMAD.IADD R9, R9, 0x1, -R0.reuse ;  /* 0x000000010909b824 */ /* 0x100fe400078e0a00 */
[----:B------:R-:W-:Y:S01]  /*6fb0*/  @!P5 IMAD.IADD R10, R10, 0x1, -R0 ;  /* 0x000000010a0ad824 */ /* 0x000fe200078e0a00 */
[----:B0-----:R-:W3:Y:S03]  /*6fc0*/  LDL.LU R14, [R1+0x828] ;  /* 0x00082800010e7983 */ /* 0x001ee60000300800 */
[----:B-1----:R-:W-:Y:S01]  /*6fd0*/  IMAD.MOV.U32 R11, RZ, RZ, R10 ;  /* 0x000000ffff0b7224 */ /* 0x002fe200078e000a */
[----:B------:R-:W-:-:S02]  /*6fe0*/  ISETP.GT.U32.AND P4, PT, R0, R6, PT ;  /* 0x000000060000720c */ /* 0x000fc40003f84070 */
[----:B------:R-:W-:Y:S01]  /*6ff0*/  ISETP.GE.AND P5, PT, R25, RZ, PT ;  /* 0x000000ff1900720c */ /* 0x000fe20003fa6270 */
[----:B------:R-:W-:Y:S01]  /*7000*/  @!P2 IMAD.MOV R11, RZ, RZ, -R11 ;  /* 0x000000ffff0ba224 */ /* 0x000fe200078e0a0b */
[----:B------:R-:W3:Y:S04]  /*7010*/  LDL.LU R25, [R1+0x82c] ;  /* 0x00082c0001197983 */ /* 0x000ee80000300800 */
[----:B------:R0:W-:Y:S05]  /*7020*/  STL [R1+0x14c], R11 ;  /* 0x00014c0b01007387 */ /* 0x0001ea0000100800 */
[----:B------:R-:W-:-:S02]  /*7030*/  @!P4 IMAD.IADD R6, R6, 0x1, -R0 ;  /* 0x000000010606c824 */ /* 0x000fc400078e0a00 */
[----:B0-----:R-:W-:Y:S01]  /*7040*/  IMAD.MOV.U32 R11, RZ, RZ, R9 ;  /* 0x000000ffff0b7224 */ /* 0x001fe200078e0009 */
[----:B------:R-:W-:-:S03]  /*7050*/  ISETP.GT.U32.AND P4, PT, R0, R8, PT ;  /* 0x000000080000720c */ /* 0x000fc60003f84070 */
[----:B------:R-:W-:-:S10]  /*7060*/  @!P1 IMAD.MOV R11, RZ, RZ, -R11 ;  /* 0x000000ffff0b9224 */ /* 0x000fd400078e0a0b */
[----:B------:R-:W-:Y:S01]  /*7070*/  @!P4 IMAD.IADD R8, R8, 0x1, -R0 ;  /* 0x000000010808c824 */ /* 0x000fe200078e0a00 */
[----:B--2---:R-:W-:-:S05]  /*7080*/  IABS R15, R29 ;  /* 0x0000001d000f7213 */ /* 0x004fca0000000000 */
[----:B------:R-:W-:Y:S01]  /*7090*/  IMAD.HI.U32 R13, R17, R15, RZ ;  /* 0x0000000f110d7227 */ /* 0x000fe200078e00ff */
[----:B----4-:R-:W-:-:S03]  /*70a0*/  IABS R4, R28 ;  /* 0x0000001c00047213 */ /* 0x010fc60000000000 */
[----:B------:R-:W-:Y:S02]  /*70b0*/  IMAD.MOV R16, RZ, RZ, -R13 ;  /* 0x000000ffff107224 */ /* 0x000fe400078e0a0d */
[----:B------:R-:W-:-:S04]  /*70c0*/  IMAD.HI.U32 R13, R17, R4, RZ ;  /* 0x00000004110d7227 */ /* 0x000fc800078e00ff */
[----:B------:R-:W-:Y:S02]  /*70d0*/  IMAD.MOV R13, RZ, RZ, -R13 ;  /* 0x000000ffff0d7224 */ /* 0x000fe400078e0a0d */
[C---:B------:R-:W-:Y:S02]  /*70e0*/  IMAD R2, R0.reuse, R16, R15 ;  /* 0x0000001000027224 */ /* 0x040fe400078e020f */
[----:B------:R-:W-:-:S03]  /*70f0*/  IMAD R4, R0, R13, R4 ;  /* 0x0000000d00047224 */ /* 0x000fc600078e0204 */
[C---:B------:R-:W-:Y:S02]  /*7100*/  ISETP.GT.U32.AND P6, PT, R0.reuse, R2, PT ;  /* 0x000000020000720c */ /* 0x040fe40003fc4070 */
[----:B------:R-:W-:-:S11]  /*7110*/  ISETP.GT.U32.AND P3, PT, R0, R4, PT ;  /* 0x000000040000720c */ /* 0x000fd60003f64070 */
[--C-:B------:R-:W-:Y:S02]  /*7120*/  @!P6 IMAD.IADD R2, R2, 0x1, -R0.reuse ;  /* 0x000000010202e824 */ /* 0x100fe400078e0a00 */
[----:B------:R-:W-:-:S03]  /*7130*/  @!P3 IMAD.IADD R4, R4, 0x1, -R0 ;  /* 0x000000010404b824 */ /* 0x000fc600078e0a00 */
[C---:B------:R-:W-:Y:S02]  /*7140*/  ISETP.GT.U32.AND P2, PT, R0.reuse, R2, PT ;  /* 0x000000020000720c */ /* 0x040fe40003f44070 */
[----:B------:R-:W-:Y:S02]  /*7150*/  ISETP.GT.U32.AND P6, PT, R0, R6, PT ;  /* 0x000000060000720c */ /* 0x000fe40003fc4070 */
[----:B------:R-:W-:Y:S02]  /*7160*/  IABS R19, R26 ;  /* 0x0000001a00137213 */ /* 0x000fe40000000000 */
[----:B------:R-:W-:Y:S02]  /*7170*/  ISETP.GE.AND P3, PT, R26, RZ, PT ;  /* 0x000000ff1a00720c */ /* 0x000fe40003f66270 */
[----:B------:R-:W2:Y:S01]  /*7180*/  LDL.LU R26, [R1+0x830] ;  /* 0x00083000011a7983 */ /* 0x000ea20000300800 */
[----:B------:R-:W-:-:S03]  /*7190*/  IMAD.HI.U32 R10, R17, R19, RZ ;  /* 0x00000013110a7227 */ /* 0x000fc600078e00ff */
[----:B------:R0:W-:Y:S01]  /*71a0*/  STL [R1+0x148], R11 ;  /* 0x0001480b01007387 */ /* 0x0001e20000100800 */
[----:B------:R-:W-:Y:S02]  /*71b0*/  IMAD.MOV R10, RZ, RZ, -R10 ;  /* 0x000000ffff0a7224 */ /* 0x000fe400078e0a0a */
[--C-:B------:R-:W-:Y:S01]  /*71c0*/  @!P2 IMAD.IADD R2, R2, 0x1, -R0.reuse ;  /* 0x000000010202a824 */ /* 0x100fe200078e0a00 */
[----:B------:R-:W-:Y:S01]  /*71d0*/  ISETP.GE.AND P2, PT, R28, RZ, PT ;  /* 0x000000ff1c00720c */ /* 0x000fe20003f46270 */
[----:B------:R-:W-:Y:S01]  /*71e0*/  IMAD R19, R0, R10, R19 ;  /* 0x0000000a00137224 */ /* 0x000fe200078e0213 */
[----:B0-----:R-:W4:Y:S04]  /*71f0*/  LDL.LU R11, [R1+0x834] ;  /* 0x00083400010b7983 */ /* 0x001f280000300800 */
[----:B------:R-:W4:Y:S01]  /*7200*/  LDL.LU R28, [R1+0x838] ;  /* 0x00083800011c7983 */ /* 0x000f220000300800 */
[----:B------:R-:W-:Y:S01]  /*7210*/  @!P6 IMAD.IADD R6, R6, 0x1, -R0 ;  /* 0x000000010606e824 */ /* 0x000fe200078e0a00 */
[----:B------:R-:W-:-:S02]  /*7220*/  ISETP.GT.U32.AND P6, PT, R0, R19, PT ;  /* 0x000000130000720c */ /* 0x000fc40003fc4070 */
[----:B------:R-:W-:Y:S02]  /*7230*/  ISETP.GE.AND P4, PT, R29, RZ, PT ;  /* 0x000000ff1d00720c */ /* 0x000fe40003f86270 */
[----:B------:R-:W4:Y:S01]  /*7240*/  LDL.LU R29, [R1+0x83c] ;  /* 0x00083c00011d7983 */ /* 0x000f220000300800 */
[----:B------:R-:W-:-:S08]  /*7250*/  ISETP.GT.U32.AND P1, PT, R0, R4, PT ;  /* 0x000000040000720c */ /* 0x000fd00003f24070 */
[----:B------:R-:W-:Y:S01]  /*7260*/  @!P6 IMAD.IADD R19, R19, 0x1, -R0 ;  /* 0x000000011313e824 */ /* 0x000fe200078e0a00 */
[----:B------:R-:W-:-:S04]  /*7270*/  IABS R18, R5 ;  /* 0x0000000500127213 */ /* 0x000fc80000000000 */
[----:B------:R-:W-:Y:S01]  /*7280*/  ISETP.GT.U32.AND P6, PT, R0, R19, PT ;  /* 0x000000130000720c */ /* 0x000fe20003fc4070 */
[----:B------:R-:W-:-:S04]  /*7290*/  IMAD.HI.U32 R13, R17, R18, RZ ;  /* 0x00000012110d7227 */ /* 0x000fc800078e00ff */
[----:B------:R-:W-:Y:S02]  /*72a0*/  @!P0 IMAD.MOV R8, RZ, RZ, -R8 ;  /* 0x000000ffff088224 */ /* 0x000fe400078e0a08 */
[----:B------:R-:W-:Y:S02]  /*72b0*/  IMAD.MOV R13, RZ, RZ, -R13 ;  /* 0x000000ffff0d7224 */ /* 0x000fe400078e0a0d */
[--C-:B------:R-:W-:Y:S01]  /*72c0*/  @!P1 IMAD.IADD R4, R4, 0x1, -R0.reuse ;  /* 0x0000000104049824 */ /* 0x100fe200078e0a00 */
[----:B------:R0:W-:Y:S01]  /*72d0*/  STL [R1+0x144], R8 ;  /* 0x0001440801007387 */ /* 0x0001e20000100800 */
[----:B------:R-:W-:Y:S02]  /*72e0*/  IABS R16, R3 ;  /* 0x0000000300107213 */ /* 0x000fe40000000000 */
[----:B------:R-:W-:Y:S01]  /*72f0*/  @!P6 IMAD.IADD R19, R19, 0x1, -R0 ;  /* 0x000000011313e824 */ /* 0x000fe200078e0a00 */
[----:B------:R-:W-:Y:S01]  /*7300*/  ISETP.GE.AND P6, PT, R3, RZ, PT ;  /* 0x000000ff0300720c */ /* 0x000fe20003fc6270 */
[----:B------:R-:W-:-:S02]  /*7310*/  IMAD R18, R0, R13, R18 ;  /* 0x0000000d00127224 */ /* 0x000fc400078e0212 */
[----:B------:R-:W-:Y:S02]  /*7320*/  IMAD.MOV.U32 R3, RZ, RZ, R4 ;  /* 0x000000ffff037224 */ /* 0x000fe400078e0004 */
[----:B0-----:R-:W-:Y:S02]  /*7330*/  IMAD.MOV.U32 R8, RZ, RZ, R6 ;  /* 0x000000ffff087224 */ /* 0x001fe400078e0006 */
[----:B------:R-:W-:Y:S02]  /*7340*/  @!P4 IMAD.MOV R2, RZ, RZ, -R2 ;  /* 0x000000ffff02c224 */ /* 0x000fe400078e0a02 */
[----:B------:R-:W-:Y:S01]  /*7350*/  @!P5 IMAD.MOV R8, RZ, RZ, -R8 ;  /* 0x000000ffff08d224 */ /* 0x000fe200078e0a08 */
[----:B------:R-:W-:Y:S01]  /*7360*/  ISETP.GT.U32.AND P0, PT, R0, R18, PT ;  /* 0x000000120000720c */ /* 0x000fe20003f04070 */
[----:B------:R-:W-:-:S03]  /*7370*/  @!P2 IMAD.MOV R3, RZ, RZ, -R3 ;  /* 0x000000ffff03a224 */ /* 0x000fc600078e0a03 */
[----:B------:R-:W-:Y:S04]  /*7380*/  STL [R1+0x140], R8 ;  /* 0x0001400801007387 */ /* 0x000fe80000100800 */
[----:B------:R-:W-:Y:S04]  /*7390*/  STL [R1+0x13c], R2 ;  /* 0x00013c0201007387 */ /* 0x000fe80000100800 */
[----:B------:R0:W-:Y:S01]  /*73a0*/  STL [R1+0x138], R3 ;  /* 0x0001380301007387 */ /* 0x0001e20000100800 */
[----:B------:R-:W-:-:S03]  /*73b0*/  @!P0 IMAD.IADD R18, R18, 0x1, -R0 ;  /* 0x0000000112128824 */ /* 0x000fc600078e0a00 */
[----:B0-----:R-:W4:Y:S01]  /*73c0*/  LDL.LU R3, [R1+0x8c0] ;  /* 0x0008c00001037983 */ /* 0x001f220000300800 */
[----:B---3--:R-:W-:Y:S02]  /*73d0*/  IABS R15, R27 ;  /* 0x0000001b000f7213 */ /* 0x008fe40000000000 */
[----:B------:R-:W-:Y:S02]  /*73e0*/  ISETP.GE.AND P0, PT, R27, RZ, PT ;  /* 0x000000ff1b00720c */ /* 0x000fe40003f06270 */
[----:B------:R-:W3:Y:S01]  /*73f0*/  LDL.LU R27, [R1+0x8c4] ;  /* 0x0008c400011b7983 */ /* 0x000ee20000300800 */
[----:B------:R-:W-:-:S04]  /*7400*/  IMAD.HI.U32 R12, R17, R16, RZ ;  /* 0x00000010110c7227 */ /* 0x000fc800078e00ff */
[----:B------:R-:W-:-:S04]  /*7410*/  IMAD.MOV R12, RZ, RZ, -R12 ;  /* 0x000000ffff0c7224 */ /* 0x000fc800078e0a0c */
[----:B------:R-:W-:Y:S02]  /*7420*/  IMAD R16, R0, R12, R16 ;  /* 0x0000000c00107224 */ /* 0x000fe400078e0210 */
[----:B------:R-:W-:-:S03]  /*7430*/  IMAD.HI.U32 R10, R17, R15, RZ ;  /* 0x0000000f110a7227 */ /* 0x000fc600078e00ff */
[----:B------:R-:W-:Y:S01]  /*7440*/  ISETP.GT.U32.AND P5, PT, R0, R16, PT ;  /* 0x000000100000720c */ /* 0x000fe20003fa4070 */
[----:B------:R-:W-:-:S04]  /*7450*/  IMAD.MOV R10, RZ, RZ, -R10 ;  /* 0x000000ffff0a7224 */ /* 0x000fc800078e0a0a */
[----:B------:R-:W-:-:S05]  /*7460*/  IMAD R15, R0, R10, R15 ;  /* 0x0000000a000f7224 */ /* 0x000fca00078e020f */
[----:B------:R-:W-:-:S03]  /*7470*/  ISETP.GT.U32.AND P1, PT, R0, R15, PT ;  /* 0x0000000f0000720c */ /* 0x000fc60003f24070 */
[----:B------:R-:W-:Y:S01]  /*7480*/  @!P5 IMAD.IADD R16, R16, 0x1, -R0 ;  /* 0x000000011010d824 */ /* 0x000fe200078e0a00 */
[----:B------:R-:W-:Y:S02]  /*7490*/  ISETP.GT.U32.AND P5, PT, R0, R18, PT ;  /* 0x000000120000720c */ /* 0x000fe40003fa4070 */
[----:B------:R-:W-:-:S05]  /*74a0*/  IABS R12, R14 ;  /* 0x0000000e000c7213 */ /* 0x000fca0000000000 */
[----:B------:R-:W-:-:S04]  /*74b0*/  IMAD.HI.U32 R6, R17, R12, RZ ;  /* 0x0000000c11067227 */ /* 0x000fc800078e00ff */
[----:B------:R-:W-:Y:S01]  /*74c0*/  IMAD.MOV R6, RZ, RZ, -R6 ;  /* 0x000000ffff067224 */ /* 0x000fe200078e0a06 */
[----:B------:R-:W-:Y:S02]  /*74d0*/  IABS R9, R25 ;  /* 0x0000001900097213 */ /* 0x000fe40000000000 */
[C---:B------:R-:W-:Y:S01]  /*74e0*/  ISETP.GT.U32.AND P2, PT, R0.reuse, R16, PT ;  /* 0x000000100000720c */ /* 0x040fe20003f44070 */
[----:B------:R-:W-:Y:S02]  /*74f0*/  IMAD R12, R0, R6, R12 ;  /* 0x00000006000c7224 */ /* 0x000fe400078e020c */
[----:B------:R-:W-:-:S04]  /*7500*/  IMAD.HI.U32 R2, R17, R9, RZ ;  /* 0x0000000911027227 */ /* 0x000fc800078e00ff */
[--C-:B------:R-:W-:Y:S02]  /*7510*/  @!P1 IMAD.IADD R15, R15, 0x1, -R0.reuse ;  /* 0x000000010f0f9824 */ /* 0x100fe400078e0a00 */
[----:B------:R-:W-:Y:S01]  /*7520*/  @!P5 IMAD.IADD R18, R18, 0x1, -R0 ;  /* 0x000000011212d824 */ /* 0x000fe200078e0a00 */
[C---:B------:R-:W-:Y:S01]  /*7530*/  ISETP.GT.U32.AND P5, PT, R0.reuse, R12, PT ;  /* 0x0000000c0000720c */ /* 0x040fe20003fa4070 */
[----:B------:R-:W-:Y:S01]  /*7540*/  IMAD.MOV R2, RZ, RZ, -R2 ;  /* 0x000000ffff027224 */ /* 0x000fe200078e0a02 */
[----:B------:R-:W-:-:S03]  /*7550*/  ISETP.GT.U32.AND P1, PT, R0, R15, PT ;  /* 0x0000000f0000720c */ /* 0x000fc60003f24070 */
[----:B------:R-:W-:Y:S01]  /*7560*/  IMAD R9, R0, R2, R9 ;  /* 0x0000000200097224 */ /* 0x000fe200078e0209 */
[----:B------:R-:W-:Y:S01]  /*7570*/  ISETP.GE.AND P4, PT, R5, RZ, PT ;  /* 0x000000ff0500720c */ /* 0x000fe20003f86270 */
[----:B------:R-:W-:-:S03]  /*7580*/  @!P2 IMAD.IADD R16, R16, 0x1, -R0 ;  /* 0x000000011010a824 */ /* 0x000fc600078e0a00 */
[----:B------:R-:W-:-:S03]  /*7590*/  ISETP.GT.U32.AND P2, PT, R0, R9, PT ;  /* 0x000000090000720c */ /* 0x000fc60003f44070 */
[--C-:B------:R-:W-:Y:S02]  /*75a0*/  @!P5 IMAD.IADD R12, R12, 0x1, -R0.reuse ;  /* 0x000000010c0cd824 */ /* 0x100fe400078e0a00 */
[----:B------:R-:W-:Y:S01]  /*75b0*/  @!P1 IMAD.IADD R15, R15, 0x1, -R0 ;  /* 0x000000010f0f9824 */ /* 0x000fe200078e0a00 */
[----:B------:R-:W-:Y:S01]  /*75c0*/  ISETP.GE.AND P1, PT, R14, RZ, PT ;  /* 0x000000ff0e00720c */ /* 0x000fe20003f26270 */
[----:B------:R-:W-:Y:S02]  /*75d0*/  IMAD.MOV.U32 R14, RZ, RZ, R19 ;  /* 0x000000ffff0e7224 */ /* 0x000fe400078e0013 */
[----:B------:R-:W-:Y:S02]  /*75e0*/  IMAD.MOV.U32 R5, RZ, RZ, R18 ;  /* 0x000000ffff057224 */ /* 0x000fe400078e0012 */
[----:B------:R-:W-:Y:S02]  /*75f0*/  @!P3 IMAD.MOV R14, RZ, RZ, -R14 ;  /* 0x000000ffff0eb224 */ /* 0x000fe400078e0a0e */
[----:B------:R-:W-:-:S02]  /*7600*/  @!P2 IMAD.IADD R9, R9, 0x1, -R0 ;  /* 0x000000010909a824 */ /* 0x000fc400078e0a00 */
[----:B------:R-:W-:Y:S01]  /*7610*/  @!P4 IMAD.MOV R5, RZ, RZ, -R5 ;  /* 0x000000ffff05c224 */ /* 0x000fe200078e0a05 */
[----:B------:R-:W-:Y:S02]  /*7620*/  ISETP.GE.AND P2, PT, R25, RZ, PT ;  /* 0x000000ff1900720c */ /* 0x000fe40003f46270 */
[----:B------:R-:W3:Y:S01]  /*7630*/  LDL.LU R25, [R1+0x8c8] ;  /* 0x0008c80001197983 */ /* 0x000ee20000300800 */
[----:B------:R-:W-:-:S03]  /*7640*/  ISETP.GT.U32.AND P3, PT, R0, R12, PT ;  /* 0x0000000c0000720c */ /* 0x000fc60003f64070 */
[----:B------:R0:W-:Y:S04]  /*7650*/  STL [R1+0x134], R14 ;  /* 0x0001340e01007387 */ /* 0x0001e80000100800 */
[----:B------:R1:W-:Y:S01]  /*7660*/  STL [R1+0x130], R5 ;  /* 0x0001300501007387 */ /* 0x0003e20000100800 */
[----:B0-----:R-:W-:Y:S02]  /*7670*/  IMAD.MOV.U32 R14, RZ, RZ, R16 ;  /* 0x000000ffff0e7224 */ /* 0x001fe400078e0010 */
[----:B-1----:R-:W-:-:S04]  /*7680*/  IMAD.MOV.U32 R5, RZ, RZ, R15 ;  /* 0x000000ffff057224 */ /* 0x002fc800078e000f */
[----:B------:R-:W-:Y:S02]  /*7690*/  @!P0 IMAD.MOV R5, RZ, RZ, -R5 ;  /* 0x000000ffff058224 */ /* 0x000fe400078e0a05 */
[----:B------:R-:W-:Y:S02]  /*76a0*/  @!P6 IMAD.MOV R14, RZ, RZ, -R14 ;  /* 0x000000ffff0ee224 */ /* 0x000fe400078e0a0e */
[----:B------:R-:W-:-:S03]  /*76b0*/  @!P3 IMAD.IADD R12, R12, 0x1, -R0 ;  /* 0x000000010c0cb824 */ /* 0x000fc600078e0a00 */
[----:B------:R-:W-:Y:S04]  /*76c0*/  STL [R1+0x128], R14 ;  /* 0x0001280e01007387 */ /* 0x000fe80000100800 */
[----:B------:R0:W-:Y:S02]  /*76d0*/  STL [R1+0x120], R5 ;  /* 0x0001200501007387 */ /* 0x0001e40000100800 */
[----:B0-----:R-:W-:-:S04]  /*76e0*/  IMAD.MOV.U32 R5, RZ, RZ, R12 ;  /* 0x000000ffff057224 */ /* 0x001fc800078e000c */
[----:B------:R-:W-:Y:S01]  /*76f0*/  @!P1 IMAD.MOV R5, RZ, RZ, -R5 ;  /* 0x000000ffff059224 */ /* 0x000fe200078e0a05 */
[----:B--2---:R-:W-:-:S05]  /*7700*/  IABS R6, R26 ;  /* 0x0000001a00067213 */ /* 0x004fca0000000000 */
[----:B------:R-:W-:-:S04]  /*7710*/  IMAD.HI.U32 R4, R17, R6, RZ ;  /* 0x0000000611047227 */ /* 0x000fc800078e00ff */
[----:B------:R-:W-:-:S04]  /*7720*/  IMAD.MOV R4, RZ, RZ, -R4 ;  /* 0x000000ffff047224 */ /* 0x000fc800078e0a04 */
[----:B------:R-:W-:-:S05]  /*7730*/  IMAD R6, R0, R4, R6 ;  /* 0x0000000400067224 */ /* 0x000fca00078e0206 */
[----:B------:R-:W-:Y:S02]  /*7740*/  ISETP.GT.U32.AND P5, PT, R0, R6, PT ;  /* 0x000000060000720c */ /* 0x000fe40003fa4070 */
[----:B----4-:R-:W-:Y:S02]  /*7750*/  IABS R2, R28 ;  /* 0x0000001c00027213 */ /* 0x010fe40000000000 */
[----:B------:R-:W-:-:S03]  /*7760*/  IABS R13, R11 ;  /* 0x0000000b000d7213 */ /* 0x000fc60000000000 */
[----:B------:R-:W-:Y:S01]  /*7770*/  IMAD.HI.U32 R10, R17, R2, RZ ;  /* 0x00000002110a7227 */ /* 0x000fe200078e00ff */
[----:B------:R-:W-:-:S03]  /*7780*/  IABS R8, R29 ;  /* 0x0000001d00087213 */ /* 0x000fc60000000000 */
[----:B------:R-:W-:Y:S02]  /*7790*/  IMAD.MOV R10, RZ, RZ, -R10 ;  /* 0x000000ffff0a7224 */ /* 0x000fe400078e0a0a */
[----:B------:R-:W-:-:S04]  /*77a0*/  IMAD.HI.U32 R20, R17, R13, RZ ;  /* 0x0000000d11147227 */ /* 0x000fc800078e00ff */
[----:B------:R-:W-:Y:S01]  /*77b0*/  @!P5 IMAD.IADD R6, R6, 0x1, -R0 ;  /* 0x000000010606d824 */ /* 0x000fe200078e0a00 */
[C---:B------:R-:W-:Y:S01]  /*77c0*/  ISETP.GT.U32.AND P5, PT, R0.reuse, R9, PT ;  /* 0x000000090000720c */ /* 0x040fe20003fa4070 */
[----:B------:R-:W-:Y:S02]  /*77d0*/  IMAD R2, R0, R10, R2 ;  /* 0x0000000a00027224 */ /* 0x000fe400078e0202 */
[----:B------:R-:W-:-:S04]  /*77e0*/  IMAD.HI.U32 R4, R17, R8, RZ ;  /* 0x0000000811047227 */ /* 0x000fc800078e00ff */
[----:B------:R-:W-:Y:S01]  /*77f0*/  IMAD.MOV R20, RZ, RZ, -R20 ;  /* 0x000000ffff147224 */ /* 0x000fe200078e0a14 */
[C---:B------:R-:W-:Y:S01]  /*7800*/  ISETP.GT.U32.AND P0, PT, R0.reuse, R2, PT ;  /* 0x000000020000720c */ /* 0x040fe20003f04070 */
[----:B------:R-:W-:Y:S02]  /*7810*/  IMAD.MOV R4, RZ, RZ, -R4 ;  /* 0x000000ffff047224 */ /* 0x000fe400078e0a04 */
[C---:B------:R-:W-:Y:S01]  /*7820*/  IMAD R13, R0.reuse, R20, R13 ;  /* 0x00000014000d7224 */ /* 0x040fe200078e020d */
[C---:B------:R-:W-:Y:S01]  /*7830*/  ISETP.GT.U32.AND P4, PT, R0.reuse, R6, PT ;  /* 0x000000060000720c */ /* 0x040fe20003f84070 */
[C---:B------:R-:W-:Y:S02]  /*7840*/  IMAD R8, R0.reuse, R4, R8 ;  /* 0x0000000400087224 */ /* 0x040fe400078e0208 */
[----:B------:R-:W-:Y:S01]  /*7850*/  @!P5 IMAD.IADD R9, R9, 0x1, -R0 ;  /* 0x000000010909d824 */ /* 0x000fe200078e0a00 */
[----:B------:R-:W-:Y:S02]  /*7860*/  ISETP.GT.U32.AND P6, PT, R0, R13, PT ;  /* 0x0000000d0000720c */ /* 0x000fe40003fc4070 */
[----:B------:R-:W-:-:S02]  /*7870*/  ISETP.GE.AND P5, PT, R26, RZ, PT ;  /* 0x000000ff1a00720c */ /* 0x000fc40003fa6270 */
[----:B------:R-:W2:Y:S01]  /*7880*/  LDL.LU R26, [R1+0x8cc] ;  /* 0x0008cc00011a7983 */ /* 0x000ea20000300800 */
[----:B------:R-:W-:Y:S01]  /*7890*/  ISETP.GT.U32.AND P3, PT, R0, R8, PT ;  /* 0x000000080000720c */ /* 0x000fe20003f64070 */
[----:B------:R-:W-:-:S03]  /*78a0*/  @!P0 IMAD.IADD R2, R2, 0x1, -R0 ;  /* 0x0000000102028824 */ /* 0x000fc600078e0a00 */
[--C-:B------:R-:W-:Y:S02]  /*78b0*/  @!P4 IMAD.IADD R6, R6, 0x1, -R0.reuse ;  /* 0x000000010606c824 */ /* 0x100fe400078e0a00 */
[----:B------:R-:W-:Y:S02]  /*78c0*/  ISETP.GT.U32.AND P1, PT, R0, R2, PT ;  /* 0x000000020000720c */ /* 0x000fe40003f24070 */
[--C-:B------:R-:W-:Y:S01]  /*78d0*/  @!P6 IMAD.IADD R13, R13, 0x1, -R0.reuse ;  /* 0x000000010d0de824 */ /* 0x100fe200078e0a00 */
[----:B------:R-:W-:Y:S02]  /*78e0*/  ISETP.GE.AND P6, PT, R28, RZ, PT ;  /* 0x000000ff1c00720c */ /* 0x000fe40003fc6270 */
[----:B------:R-:W-:Y:S01]  /*78f0*/  ISETP.GE.AND P4, PT, R11, RZ, PT ;  /* 0x000000ff0b00720c */ /* 0x000fe20003f86270 */
[----:B------:R-:W4:Y:S01]  /*7900*/  LDL.LU R28, [R1+0x8d0] ;  /* 0x0008d000011c7983 */ /* 0x000f220000300800 */
[----:B------:R-:W-:Y:S02]  /*7910*/  IMAD.MOV.U32 R11, RZ, RZ, R9 ;  /* 0x000000ffff0b7224 */ /* 0x000fe400078e0009 */
[----:B------:R-:W-:Y:S01]  /*7920*/  @!P3 IMAD.IADD R8, R8, 0x1, -R0 ;  /* 0x000000010808b824 */ /* 0x000fe200078e0a00 */
[----:B------:R0:W-:Y:S01]  /*7930*/  STL [R1+0x118], R5 ;  /* 0x0001180501007387 */ /* 0x0001e20000100800 */
[----:B------:R-:W-:-:S03]  /*7940*/  @!P2 IMAD.MOV R11, RZ, RZ, -R11 ;  /* 0x000000ffff0ba224 */ /* 0x000fc600078e0a0b */
[----:B------:R-:W-:Y:S01]  /*7950*/  ISETP.GT.U32.AND P3, PT, R0, R8, PT ;  /* 0x000000080000720c */ /* 0x000fe20003f64070 */
[----:B0-----:R-:W-:-:S04]  /*7960*/  IMAD.MOV.U32 R5, RZ, RZ, R6 ;  /* 0x000000ffff057224 */ /* 0x001fc800078e0006 */
[----:B------:R-:W-:Y:S01]  /*7970*/  @!P5 IMAD.MOV R5, RZ, RZ, -R5 ;  /* 0x000000ffff05d224 */ /* 0x000fe200078e0a05 */
[----:B------:R-:W-:Y:S01]  /*7980*/  STL [R1+0x114], R11 ;  /* 0x0001140b01007387 */ /* 0x000fe20000100800 */
[----:B------:R-:W-:Y:S01]  /*7990*/  @!P1 IMAD.IADD R2, R2, 0x1, -R0 ;  /* 0x0000000102029824 */ /* 0x000fe200078e0a00 */
[----:B------:R-:W-:Y:S02]  /*79a0*/  IABS R10, R3 ;  /* 0x00000003000a7213 */ /* 0x000fe40000000000 */
[----:B------:R0:W-:Y:S01]  /*79b0*/  STL [R1+0x110], R5 ;  /* 0x0001100501007387 */ /* 0x0001e20000100800 */
[----:B------:R-:W-:-:S03]  /*79c0*/  ISETP.GE.AND P1, PT, R3, RZ, PT ;  /* 0x000000ff0300720c */ /* 0x000fc60003f26270 */
[----:B------:R-:W4:Y:S01]  /*79d0*/  LDL.LU R3, [R1+0x8d4] ;  /* 0x0008d40001037983 */ /* 0x000f220000300800 */
[----:B------:R-:W-:Y:S01]  /*79e0*/  @!P3 IMAD.IADD R8, R8, 0x1, -R0 ;  /* 0x000000010808b824 */ /* 0x000fe200078e0a00 */
[----:B---3--:R-:W-:Y:S02]  /*79f0*/  IABS R4, R27 ;  /* 0x0000001b00047213 */ /* 0x008fe40000000000 */
[----:B------:R-:W-:Y:S02]  /*7a00*/  ISETP.GE.AND P3, PT, R27, RZ, PT ;  /* 0x000000ff1b00720c */ /* 0x000fe40003f66270 */
[----:B------:R-:W3:Y:S01]  /*7a10*/  LDL.LU R27, [R1+0x8d8] ;  /* 0x0008d800011b7983 */ /* 0x000ee20000300800 */
[----:B------:R-:W-:Y:S01]  /*7a20*/  ISETP.GT.U32.AND P0, PT, R0, R13, PT ;  /* 0x0000000d0000720c */ /* 0x000fe20003f04070 */
[----:B------:R-:W-:-:S04]  /*7a30*/  IMAD.HI.U32 R16, R17, R10, RZ ;  /* 0x0000000a11107227 */ /* 0x000fc800078e00ff */
[----:B------:R-:W-:Y:S02]  /*7a40*/  IMAD.MOV R16, RZ, RZ, -R16 ;  /* 0x000000ffff107224 */ /* 0x000fe400078e0a10 */
[----:B------:R-:W-:-:S04]  /*7a50*/  IMAD.HI.U32 R15, R17, R4, RZ ;  /* 0x00000004110f7227 */ /* 0x000fc800078e00ff */
[C---:B------:R-:W-:Y:S02]  /*7a60*/  IMAD R10, R0.reuse, R16, R10 ;  /* 0x00000010000a7224 */ /* 0x040fe400078e020a */
[----:B------:R-:W-:Y:S02]  /*7a70*/  IMAD.MOV R15, RZ, RZ, -R15 ;  /* 0x000000ffff0f7224 */ /* 0x000fe400078e0a0f */
[----:B------:R-:W-:Y:S01]  /*7a80*/  @!P0 IMAD.IADD R13, R13, 0x1, -R0 ;  /* 0x000000010d0d8824 */ /* 0x000fe200078e0a00 */
[C---:B------:R-:W-:Y:S01]  /*7a90*/  ISETP.GT.U32.AND P2, PT, R0.reuse, R10, PT ;  /* 0x0000000a0000720c */ /* 0x040fe20003f44070 */
[C---:B------:R-:W-:Y:S01]  /*7aa0*/  IMAD R4, R0.reuse, R15, R4 ;  /* 0x0000000f00047224 */ /* 0x040fe200078e0204 */
[----:B------:R-:W-:Y:S01]  /*7ab0*/  ISETP.GE.AND P5, PT, R29, RZ, PT ;  /* 0x000000ff1d00720c */ /* 0x000fe20003fa6270 */
[----:B0-----:R-:W-:Y:S02]  /*7ac0*/  IMAD.MOV.U32 R5, RZ, RZ, R13 ;  /* 0x000000ffff057224 */ /* 0x001fe400078e000d */
[----:B------:R-:W-:Y:S01]  /*7ad0*/  IMAD.MOV.U32 R11, RZ, RZ, R2 ;  /* 0x000000ffff0b7224 */ /* 0x000fe200078e0002 */
[----:B------:R-:W-:Y:S01]  /*7ae0*/  ISETP.GT.U32.AND P0, PT, R0, R4, PT ;  /* 0x000000040000720c */ /* 0x000fe20003f04070 */
[----:B------:R-:W-:-:S02]  /*7af0*/  @!P4 IMAD.MOV R5, RZ, RZ, -R5 ;  /* 0x000000ffff05c224 */ /* 0x000fc400078e0a05 */
[----:B------:R-:W-:-:S03]  /*7b00*/  @!P6 IMAD.MOV R11, RZ, RZ, -R11 ;  /* 0x000000ffff0be224 */ /* 0x000fc600078e0a0b */
[----:B------:R0:W-:Y:S01]  /*7b10*/  STL [R1+0x10c], R5 ;  /* 0x00010c0501007387 */ /* 0x0001e20000100800 */
[----:B------:R-:W-:-:S03]  /*7b20*/  @!P2 IMAD.IADD R10, R10, 0x1, -R0 ;  /* 0x000000010a0aa824 */ /* 0x000fc600078e0a00 */
[----:B------:R-:W-:Y:S01]  /*7b30*/  STL [R1+0x108], R11 ;  /* 0x0001080b01007387 */ /* 0x000fe20000100800 */
[----:B0-----:R-:W-:Y:S01]  /*7b40*/  IMAD.MOV.U32 R5, RZ, RZ, R8 ;  /* 0x000000ffff057224 */ /* 0x001fe200078e0008 */
[----:B------:R-:W-:-:S03]  /*7b50*/  ISETP.GT.U32.AND P4, PT, R0, R10, PT ;  /* 0x0000000a0000720c */ /* 0x000fc60003f84070 */
[----:B------:R-:W-:Y:S02]  /*7b60*/  @!P5 IMAD.MOV R5, RZ, RZ, -R5 ;  /* 0x000000ffff05d224 */ /* 0x000fe400078e0a05 */
[----:B------:R-:W-:Y:S01]  /*7b70*/  @!P0 IMAD.IADD R4, R4, 0x1, -R0 ;  /* 0x0000000104048824 */ /* 0x000fe200078e0a00 */
[----:B------:R-:W-:-:S05]  /*7b80*/  IABS R9, R25 ;  /* 0x0000001900097213 */ /* 0x000fca0000000000 */
[----:B------:R-:W-:-:S04]  /*7b90*/  IMAD.HI.U32 R6, R17, R9, RZ ;  /* 0x0000000911067227 */ /* 0x000fc800078e00ff */
[----:B------:R-:W-:Y:S01]  /*7ba0*/  IMAD.MOV R6, RZ, RZ, -R6 ;  /* 0x000000ffff067224 */ /* 0x000fe200078e0a06 */
[----:B------:R-:W-:Y:S02]  /*7bb0*/  ISETP.GE.AND P2, PT, R25, RZ, PT ;  /* 0x000000ff1900720c */ /* 0x000fe40003f46270 */
[----:B------:R-:W3:Y:S01]  /*7bc0*/  LDL.LU R25, [R1+0x8dc] ;  /* 0x0008dc0001197983 */ /* 0x000ee20000300800 */
[----:B------:R-:W-:-:S05]  /*7bd0*/  IMAD R9, R0, R6, R9 ;  /* 0x0000000600097224 */ /* 0x000fca00078e0209 */
[C---:B------:R-:W-:Y:S02]  /*7be0*/  ISETP.GT.U32.AND P6, PT, R0.reuse, R9, PT ;  /* 0x000000090000720c */ /* 0x040fe40003fc4070 */
[----:B------:R-:W-:Y:S01]  /*7bf0*/  ISETP.GT.U32.AND P0, PT, R0, R4, PT ;  /* 0x000000040000720c */ /* 0x000fe20003f04070 */
[----:B------:R-:W-:-:S10]  /*7c00*/  @!P4 IMAD.IADD R10, R10, 0x1, -R0 ;  /* 0x000000010a0ac824 */ /* 0x000fd400078e0a00 */
[--C-:B------:R-:W-:Y:S02]  /*7c10*/  @!P6 IMAD.IADD R9, R9, 0x1, -R0.reuse ;  /* 0x000000010909e824 */ /* 0x100fe400078e0a00 */
[----:B------:R-:W-:-:S03]  /*7c20*/  @!P0 IMAD.IADD R4, R4, 0x1, -R0 ;  /* 0x0000000104048824 */ /* 0x000fc600078e0a00 */
[----:B------:R-:W-:-:S13]  /*7c30*/  ISETP.GT.U32.AND P6, PT, R0, R9, PT ;  /* 0x000000090000720c */ /* 0x000fda0003fc4070 */
[----:B------:R-:W-:Y:S01]  /*7c40*/  @!P6 IMAD.IADD R9, R9, 0x1, -R0 ;  /* 0x000000010909e824 */ /* 0x000fe200078e0a00 */
[----:B--2---:R-:W-:Y:S02]  /*7c50*/  IABS R12, R26 ;  /* 0x0000001a000c7213 */ /* 0x004fe40000000000 */
[----:B------:R-:W-:Y:S02]  /*7c60*/  ISETP.GE.AND P5, PT, R26, RZ, PT ;  /* 0x000000ff1a00720c */ /* 0x000fe40003fa6270 */
[----:B------:R-:W2:Y:S04]  /*7c70*/  LDL.LU R26, [R1+0x8e0] ;  /* 0x0008e000011a7983 */ /* 0x000ea80000300800 */
[----:B------:R0:W-:Y:S02]  /*7c80*/  STL [R1+0x104], R5 ;  /* 0x0001040501007387 */ /* 0x0001e40000100800 */
[----:B0-----:R-:W-:-:S04]  /*7c90*/  IMAD.MOV.U32 R5, RZ, RZ, R10 ;  /* 0x000000ffff057224 */ /* 0x001fc800078e000a */
[----:B------:R-:W-:Y:S01]  /*7ca0*/  @!P1 IMAD.MOV R5, RZ, RZ, -R5 ;  /* 0x000000ffff059224 */ /* 0x000fe200078e0a05 */
[----:B----4-:R-:W-:Y:S02]  /*7cb0*/  IABS R2, R28 ;  /* 0x0000001c00027213 */ /* 0x010fe40000000000 */
[----:B------:R-:W-:Y:S02]  /*7cc0*/  ISETP.GE.AND P4, PT, R28, RZ, PT ;  /* 0x000000ff1c00720c */ /* 0x000fe40003f86270 */
[----:B------:R-:W4:Y:S04]  /*7cd0*/  LDL.LU R28, [R1+0x8e4] ;  /* 0x0008e400011c7983 */ /* 0x000f280000300800 */
[----:B------:R-:W-:Y:S01]  /*7ce0*/  STL [R1+0x100], R5 ;  /* 0x0001000501007387 */ /* 0x000fe20000100800 */
[----:B------:R-:W-:-:S02]  /*7cf0*/  IABS R8, R3 ;  /* 0x0000000300087213 */ /* 0x000fc40000000000 */
[----:B------:R-:W-:Y:S01]  /*7d00*/  ISETP.GE.AND P1, PT, R3, RZ, PT ;  /* 0x000000ff0300720c */ /* 0x000fe20003f26270 */
[----:B------:R-:W-:-:S04]  /*7d10*/  IMAD.MOV.U32 R3, RZ, RZ, R4 ;  /* 0x000000ffff037224 */ /* 0x000fc800078e0004 */
[----:B------:R-:W-:Y:S01]  /*7d20*/  @!P3 IMAD.MOV R3, RZ, RZ, -R3 ;  /* 0x000000ffff03b224 */ /* 0x000fe200078e0a03 */
[----:B---3--:R-:W-:Y:S02]  /*7d30*/  IABS R13, R27 ;  /* 0x0000001b000d7213 */ /* 0x008fe40000000000 */
[----:B------:R-:W-:Y:S02]  /*7d40*/  ISETP.GE.AND P6, PT, R27, RZ, PT ;  /* 0x000000ff1b00720c */ /* 0x000fe40003fc6270 */
[----:B------:R0:W-:Y:S04]  /*7d50*/  STL [R1+0xf8], R3 ;  /* 0x0000f80301007387 */ /* 0x0001e80000100800 */
[----:B------:R-:W3:Y:S01]  /*7d60*/  LDL.LU R27, [R1+0x8e8] ;  /* 0x0008e800011b7983 */ /* 0x000ee20000300800 */
[----:B------:R-:W-:-:S04]  /*7d70*/  IMAD.HI.U32 R6, R17, R12, RZ ;  /* 0x0000000c11067227 */ /* 0x000fc800078e00ff */
[----:B------:R-:W-:Y:S01]  /*7d80*/  IMAD.MOV R6, RZ, RZ, -R6 ;  /* 0x000000ffff067224 */ /* 0x000fe200078e0a06 */
[----:B0-----:R-:W4:Y:S03]  /*7d90*/  LDL.LU R3, [R1+0x8ec] ;  /* 0x0008ec0001037983 */ /* 0x001f260000300800 */
[----:B------:R-:W-:-:S05]  /*7da0*/  IMAD R12, R0, R6, R12 ;  /* 0x00000006000c7224 */ /* 0x000fca00078e020c */
[----:B------:R-:W-:Y:S01]  /*7db0*/  ISETP.GT.U32.AND P0, PT, R0, R12, PT ;  /* 0x0000000c0000720c */ /* 0x000fe20003f04070 */
[----:B------:R-:W-:-:S04]  /*7dc0*/  IMAD.HI.U32 R6, R17, R2, RZ ;  /* 0x0000000211067227 */ /* 0x000fc800078e00ff */
[----:B------:R-:W-:-:S04]  /*7dd0*/  IMAD.MOV R6, RZ, RZ, -R6 ;  /* 0x000000ffff067224 */ /* 0x000fc800078e0a06 */
[----:B------:R-:W-:-:S04]  /*7de0*/  IMAD R2, R0, R6, R2 ;  /* 0x0000000600027224 */ /* 0x000fc800078e0202 */
[----:B------:R-:W-:Y:S01]  /*7df0*/  @!P0 IMAD.IADD R12, R12, 0x1, -R0 ;  /* 0x000000010c0c8824 */ /* 0x000fe200078e0a00 */
[----:B------:R-:W-:Y:S01]  /*7e00*/  ISETP.GT.U32.AND P3, PT, R0, R2, PT ;  /* 0x000000020000720c */ /* 0x000fe20003f64070 */
[----:B------:R-:W-:-:S03]  /*7e10*/  IMAD.HI.U32 R15, R17, R8, RZ ;  /* 0x00000008110f7227 */ /* 0x000fc600078e00ff */
[----:B------:R-:W-:Y:S01]  /*7e20*/  ISETP.GT.U32.AND P0, PT, R0, R12, PT ;  /* 0x0000000c0000720c */ /* 0x000fe20003f04070 */
[----:B------:R-:W-:-:S04]  /*7e30*/  IMAD.MOV R15, RZ, RZ, -R15 ;  /* 0x000000ffff0f7224 */ /* 0x000fc800078e0a0f */
[----:B------:R-:W-:-:S04]  /*7e40*/  IMAD R8, R0, R15, R8 ;  /* 0x0000000f00087224 */ /* 0x000fc800078e0208 */
[----:B------:R-:W-:-:S04]  /*7e50*/  @!P3 IMAD.IADD R2, R2, 0x1, -R0 ;  /* 0x000000010202b824 */ /* 0x000fc800078e0a00 */
[----:B------:R-:W-:Y:S01]  /*7e60*/  @!P0 IMAD.IADD R12, R12, 0x1, -R0 ;  /* 0x000000010c0c8824 */ /* 0x000fe200078e0a00 */
[C---:B------:R-:W-:Y:S02]  /*7e70*/  ISETP.GT.U32.AND P0, PT, R0.reuse, R8, PT ;  /* 0x000000080000720c */ /* 0x040fe40003f04070 */
[----:B------:R-:W-:Y:S01]  /*7e80*/  ISETP.GT.U32.AND P3, PT, R0, R2, PT ;  /* 0x000000020000720c */ /* 0x000fe20003f64070 */
[----:B------:R-:W-:Y:S02]  /*7e90*/  IMAD.MOV.U32 R11, RZ, RZ, R9 ;  /* 0x000000ffff0b7224 */ /* 0x000fe400078e0009 */
[----:B------:R-:W-:-:S04]  /*7ea0*/  IMAD.HI.U32 R10, R17, R13, RZ ;  /* 0x0000000d110a7227 */ /* 0x000fc800078e00ff */
[----:B------:R-:W-:-:S04]  /*7eb0*/  IMAD.MOV.U32 R5, RZ, RZ, R12 ;  /* 0x000000ffff057224 */ /* 0x000fc800078e000c */
[----:B------:R-:W-:Y:S02]  /*7ec0*/  @!P0 IMAD.IADD R8, R8, 0x1, -R0 ;  /* 0x0000000108088824 */ /* 0x000fe400078e0a00 */
[----:B------:R-:W-:Y:S02]  /*7ed0*/  @!P2 IMAD.MOV R11, RZ, RZ, -R11 ;  /* 0x000000ffff0ba224 */ /* 0x000fe400078e0a0b */
[----:B------:R-:W-:Y:S01]  /*7ee0*/  IMAD.MOV R10, RZ, RZ, -R10 ;  /* 0x000000ffff0a7224 */ /* 0x000fe200078e0a0a */
[----:B------:R-:W-:Y:S01]  /*7ef0*/  ISETP.GT.U32.AND P0, PT, R0, R8, PT ;  /* 0x000000080000720c */ /* 0x000fe20003f04070 */
[----:B------:R-:W-:Y:S02]  /*7f00*/  @!P5 IMAD.MOV R5, RZ, RZ, -R5 ;  /* 0x000000ffff05d224 */ /* 0x000fe400078e0a05 */
[----:B------:R-:W-:Y:S01]  /*7f10*/  @!P3 IMAD.IADD R2, R2, 0x1, -R0 ;  /* 0x000000010202b824 */ /* 0x000fe200078e0a00 */
[----:B------:R0:W-:Y:S01]  /*7f20*/  STL [R1+0xf4], R11 ;  /* 0x0000f40b01007387 */ /* 0x0001e20000100800 */
[----:B------:R-:W-:-:S03]  /*7f30*/  IMAD R13, R0, R10, R13 ;  /* 0x0000000a000d7224 */ /* 0x000fc600078e020d */
[----:B------:R1:W-:Y:S02]  /*7f40*/  STL [R1+0xf0], R5 ;  /* 0x0000f00501007387 */ /* 0x0003e40000100800 */
[----:B------:R-:W-:-:S03]  /*7f50*/  ISETP.GT.U32.AND P2, PT, R0, R13, PT ;  /* 0x0000000d0000720c */ /* 0x000fc60003f44070 */
[----:B------:R-:W-:Y:S01]  /*7f60*/  @!P0 IMAD.IADD R8, R8, 0x1, -R0 ;  /* 0x0000000108088824 */ /* 0x000fe200078e0a00 */
[----:B0-----:R-:W4:Y:S01]  /*7f70*/  LDL.LU R11, [R1+0x8f0] ;  /* 0x0008f000010b7983 */ /* 0x001f220000300800 */
[----:B-1----:R-:W-:-:S04]  /*7f80*/  IMAD.MOV.U32 R5, RZ, RZ, R2 ;  /* 0x000000ffff057224 */ /* 0x002fc800078e0002 */
[----:B------:R-:W-:-:S05]  /*7f90*/  @!P4 IMAD.MOV R5, RZ, RZ, -R5 ;  /* 0x000000ffff05c224 */ /* 0x000fca00078e0a05 */
[----:B------:R0:W-:Y:S01]  /*7fa0*/  STL [R1+0xec], R5 ;  /* 0x0000ec0501007387 */ /* 0x0001e20000100800 */
[----:B------:R-:W-:-:S05]  /*7fb0*/  @!P2 IMAD.IADD R13, R13, 0x1, -R0 ;  /* 0x000000010d0da824 */ /* 0x000fca00078e0a00 */
[----:B------:R-:W-:Y:S01]  /*7fc0*/  ISETP.GT.U32.AND P2, PT, R0, R13, PT ;  /* 0x0000000d0000720c */ /* 0x000fe20003f44070 */
[----:B------:R-:W-:Y:S01]  /*7fd0*/  IMAD.MOV.U32 R14, RZ, RZ, R8 ;  /* 0x000000ffff0e7224 */ /* 0x000fe200078e0008 */
[----:B------:R-:W-:-:S03]  /*7fe0*/  IABS R4, R25 ;  /* 0x0000001900047213 */ /* 0x000fc60000000000 */
[----:B------:R-:W-:Y:S01]  /*7ff0*/  @!P1 IMAD.MOV R14, RZ, RZ, -R14 ;  /* 0x000000ffff0e9224 */ /* 0x000fe200078e0a0e */
[----:B------:R-:W-:-:S07]  /*8000*/  ISETP.GE.AND P5, PT, R25, RZ, PT ;  /* 0x000000ff1900720c */ /* 0x000fce0003fa6270 */
[----:B------:R-:W-:-:S04]  /*8010*/  @!P2 IMAD.IADD R13, R13, 0x1, -R0 ;  /* 0x000000010d0da824 */ /* 0x000fc800078e0a00 */
[----:B0-----:R-:W-:-:S04]  /*8020*/  IMAD.MOV.U32 R5, RZ, RZ, R13 ;  /* 0x000000ffff057224 */ /* 0x001fc800078e000d */
[----:B------:R-:W-:Y:S01]  /*8030*/  @!P6 IMAD.MOV R5, RZ, RZ, -R5 ;  /* 0x000000ffff05e224 */ /* 0x000fe200078e0a05 */
[----:B--2---:R-:W-:Y:S02]  /*8040*/  IABS R6, R26 ;  /* 0x0000001a00067213 */ /* 0x004fe40000000000 */
[----:B------:R-:W-:Y:S02]  /*8050*/  ISETP.GE.AND P0, PT, R26, RZ, PT ;  /* 0x000000ff1a00720c */ /* 0x000fe40003f06270 */
[----:B------:R-:W2:Y:S04]  /*8060*/  LDL.LU R26, [R1+0x8f4] ;  /* 0x0008f400011a7983 */ /* 0x000ea80000300800 */
[----:B------:R-:W2:Y:S04]  /*8070*/  LDL.LU R25, [R1+0x8f8] ;  /* 0x0008f80001197983 */ /* 0x000ea80000300800 */
[----:B------:R-:W-:Y:S01]  /*8080*/  STL [R1+0xe4], R14 ;  /* 0x0000e40e01007387 */ /* 0x000fe20000100800 */
[----:B---3--:R-:W-:-:S02]  /*8090*/  IABS R2, R27 ;  /* 0x0000001b00027213 */ /* 0x008fc40000000000 */
[----:B------:R-:W-:Y:S02]  /*80a0*/  ISETP.GE.AND P6, PT, R27, RZ, PT ;  /* 0x000000ff1b00720c */ /* 0x000fe40003fc6270 */
[----:B------:R-:W3:Y:S01]  /*80b0*/  LDL.LU R27, [R1+0x8fc] ;  /* 0x0008fc00011b7983 */ /* 0x000ee20000300800 */
[----:B------:R-:W-:-:S04]  /*80c0*/  IMAD.HI.U32 R10, R17, R4, RZ ;  /* 0x00000004110a7227 */ /* 0x000fc800078e00ff */
[----:B------:R-:W-:Y:S01]  /*80d0*/  IMAD.HI.U32 R9, R17, R6, RZ ;  /* 0x0000000611097227 */ /* 0x000fe200078e00ff */
[----:B----4-:R-:W-:-:S03]  /*80e0*/  IABS R12, R28 ;  /* 0x0000001c000c7213 */ /* 0x010fc60000000000 */
[----:B------:R-:W-:Y:S02]  /*80f0*/  IMAD.MOV R10, RZ, RZ, -R10 ;  /* 0x000000ffff0a7224 */ /* 0x000fe400078e0a0a */
[----:B------:R-:W-:Y:S02]  /*8100*/  IMAD.MOV R9, RZ, RZ, -R9 ;  /* 0x000000ffff097224 */ /* 0x000fe400078e0a09 */
[C---:B------:R-:W-:Y:S02]  /*8110*/  IMAD R4, R0.reuse, R10, R4 ;  /* 0x0000000a00047224 */ /* 0x040fe400078e0204 */
[C---:B------:R-:W-:Y:S02]  /*8120*/  IMAD R6, R0.reuse, R9, R6 ;  /* 0x0000000900067224 */ /* 0x040fe400078e0206 */
[----:B------:R-:W-:Y:S01]  /*8130*/  IMAD.HI.U32 R10, R17, R12, RZ ;  /* 0x0000000c110a7227 */ /* 0x000fe200078e00ff */
[C---:B------:R-:W-:Y:S02]  /*8140*/  ISETP.GT.U32.AND P3, PT, R0.reuse, R4, PT ;  /* 0x000000040000720c */ /* 0x040fe40003f64070 */
[----:B------:R-:W-:Y:S01]  /*8150*/  ISETP.GT.U32.AND P4, PT, R0, R6, PT ;  /* 0x000000060000720c */ /* 0x000fe20003f84070 */
[----:B------:R-:W-:-:S04]  /*8160*/  IMAD.MOV R10, RZ, RZ, -R10 ;  /* 0x000000ffff0a7224 */ /* 0x000fc800078e0a0a */
[----:B------:R-:W-:-:S05]  /*8170*/  IMAD R12, R0, R10, R12 ;  /* 0x0000000a000c7224 */ /* 0x000fca00078e020c */
[----:B------:R-:W-:Y:S01]  /*8180*/  ISETP.GT.U32.AND P2, PT, R0, R12, PT ;  /* 0x0000000c0000720c */ /* 0x000fe20003f44070 */
[--C-:B------:R-:W-:Y:S02]  /*8190*/  @!P3 IMAD.IADD R4, R4, 0x1, -R0.reuse ;  /* 0x000000010404b824 */ /* 0x100fe400078e0a00 */
[----:B------:R-:W-:-:S03]  /*81a0*/  @!P4 IMAD.IADD R6, R6, 0x1, -R0 ;  /* 0x000000010606c824 */ /* 0x000fc600078e0a00 */
[C---:B------:R-:W-:Y:S02]  /*81b0*/  ISETP.GT.U32.AND P3, PT, R0.reuse, R4, PT ;  /* 0x000000040000720c */ /* 0x040fe40003f64070 */
[----:B------:R-:W-:Y:S01]  /*81c0*/  ISETP.GT.U32.AND P4, PT, R0, R6, PT ;  /* 0x000000060000720c */ /* 0x000fe20003f84070 */
[----:B------:R0:W-:Y:S01]  /*81d0*/  STL [R1+0xe0], R5 ;  /* 0x0000e00501007387 */ /* 0x0001e20000100800 */
[----:B------:R-:W-:-:S03]  /*81e0*/  ISETP.GE.AND P1, PT, R28, RZ, PT ;  /* 0x000000ff1c00720c */ /* 0x000fc60003f26270 */
[----:B------:R-:W4:Y:S01]  /*81f0*/  LDL.LU R29, [R1+0x900] ;  /* 0x00090000011d7983 */ /* 0x000f220000300800 */
[----:B------:R-:W-:-:S03]  /*8200*/  @!P2 IMAD.IADD R12, R12, 0x1, -R0 ;  /* 0x000000010c0ca824 */ /* 0x000fc600078e0a00 */
[----:B------:R-:W4:Y:S01]  /*8210*/  LDL.LU R28, [R1+0x904] ;  /* 0x00090400011c7983 */ /* 0x000f220000300800 */
[----:B------:R-:W-:Y:S01]  /*8220*/  IMAD.HI.U32 R10, R17, R2, RZ ;  /* 0x00000002110a7227 */ /* 0x000fe200078e00ff */
[----:B------:R-:W-:-:S03]  /*8230*/  ISETP.GT.U32.AND P2, PT, R0, R12, PT ;  /* 0x0000000c0000720c */ /* 0x000fc60003f44070 */
[----:B------:R-:W-:Y:S02]  /*8240*/  @!P3 IMAD.IADD R4, R4, 0x1, -R0 ;  /* 0x000000010404b824 */ /* 0x000fe400078e0a00 */
[----:B------:R-:W-:Y:S02]  /*8250*/  IMAD.MOV R10, RZ, RZ, -R10 ;  /* 0x000000ffff0a7224 */ /* 0x000fe400078e0a0a */
[----:B------:R-:W-:Y:S01]  /*8260*/  @!P4 IMAD.IADD R6, R6, 0x1, -R0 ;  /* 0x000000010606c824 */ /* 0x000fe200078e0a00 */
[----:B------:R-:W-:Y:S01]  /*8270*/  IABS R9, R3 ;  /* 0x0000000300097213 */ /* 0x000fe20000000000 */
[----:B0-----:R-:W-:Y:S01]  /*8280*/  IMAD.MOV.U32 R5, RZ, RZ, R4 ;  /* 0x000000ffff057224 */ /* 0x001fe200078e0004 */
[----:B------:R-:W-:Y:S01]  /*8290*/  ISETP.GE.AND P3, PT, R3, RZ, PT ;  /* 0x000000ff0300720c */ /* 0x000fe20003f66270 */
[----:B------:R-:W-:Y:S02]  /*82a0*/  IMAD R2, R0, R10, R2 ;  /* 0x0000000a00027224 */ /* 0x000fe400078e0202 */
[----:B------:R-:W-:-:S02]  /*82b0*/  IMAD.MOV.U32 R3, RZ, RZ, R6 ;  /* 0x000000ffff037224 */ /* 0x000fc400078e0006 */
[----:B------:R-:W-:Y:S01]  /*82c0*/  @!P5 IMAD.MOV R5, RZ, RZ, -R5 ;  /* 0x000000ffff05d224 */ /* 0x000fe200078e0a05 */
[----:B------:R-:W-:Y:S01]  /*82d0*/  ISETP.GT.U32.AND P4, PT, R0, R2, PT ;  /* 0x000000020000720c */ /* 0x000fe20003f84070 */
[----:B------:R-:W-:Y:S02]  /*82e0*/  @!P0 IMAD.MOV R3, RZ, RZ, -R3 ;  /* 0x000000ffff038224 */ /* 0x000fe400078e0a03 */
[----:B------:R-:W-:Y:S01]  /*82f0*/  @!P2 IMAD.IADD R12, R12, 0x1, -R0 ;  /* 0x000000010c0ca824 */ /* 0x000fe200078e0a00 */
[----:B------:R-:W-:Y:S01]  /*8300*/  STL [R1+0xd8], R5 ;  /* 0x0000d80501007387 */ /* 0x000fe20000100800 */
[----:B------:R-:W-:-:S03]  /*8310*/  IMAD.HI.U32 R8, R17, R9, RZ ;  /* 0x0000000911087227 */ /* 0x000fc600078e00ff */
[----:B------:R0:W-:Y:S01]  /*8320*/  STL [R1+0xd0], R3 ;  /* 0x0000d00301007387 */ /* 0x0001e20000100800 */
[----:B------:R-:W-:Y:S02]  /*8330*/  IMAD.MOV R8, RZ, RZ, -R8 ;  /* 0x000000ffff087224 */ /* 0x000fe400078e0a08 */
[----:B0-----:R-:W-:-:S04]  /*8340*/  IMAD.MOV.U32 R3, RZ, RZ, R12 ;  /* 0x000000ffff037224 */ /* 0x001fc800078e000c */
[----:B------:R-:W-:Y:S02]  /*8350*/  @!P1 IMAD.MOV R3, RZ, RZ, -R3 ;  /* 0x000000ffff039224 */ /* 0x000fe400078e0a03 */
[----:B------:R-:W-:Y:S01]  /*8360*/  IMAD R9, R0, R8, R9 ;  /* 0x0000000800097224 */ /* 0x000fe200078e0209 */
[----:B------:R-:W-:Y:S01]  /*8370*/  IABS R8, R11 ;  /* 0x0000000b00087213 */ /* 0x000fe20000000000 */
[----:B------:R-:W-:-:S04]  /*8380*/  @!P4 IMAD.IADD R2, R2, 0x1, -R0 ;  /* 0x000000010202c824 */ /* 0x000fc800078e0a00 */
[----:B------:R-:W-:Y:S01]  /*8390*/  IMAD.MOV.U32 R4, RZ, RZ, R8 ;  /* 0x000000ffff047224 */ /* 0x000fe200078e0008 */
[----:B------:R-:W-:-:S13]  /*83a0*/  ISETP.GT.U32.AND P4, PT, R0, R2, PT ;  /* 0x000000020000720c */ /* 0x000fda0003f84070 */
[----:B------:R-:W-:-:S04]  /*83b0*/  @!P4 IMAD.IADD R2, R2, 0x1, -R0 ;  /* 0x000000010202c824 */ /* 0x000fc800078e0a00 */
[----:B------:R-:W-:-:S04]  /*83c0*/  IMAD.MOV.U32 R5, RZ, RZ, R2 ;  /* 0x000000ffff057224 */ /* 0x000fc800078e0002 */
[----:B------:R-:W-:Y:S01]  /*83d0*/  @!P6 IMAD.MOV R5, RZ, RZ, -R5 ;  /* 0x000000ffff05e224 */ /* 0x000fe200078e0a05 */
[----:B--2---:R-:W-:Y:S02]  /*83e0*/  IABS R13, R26 ;  /* 0x0000001a000d7213 */ /* 0x004fe40000000000 */
[----:B------:R-:W-:Y:S02]  /*83f0*/  ISETP.GE.AND P2, PT, R26, RZ, PT ;  /* 0x000000ff1a00720c */ /* 0x000fe40003f46270 */
[----:B------:R-:W2:Y:S04]  /*8400*/  LDL.LU R26, [R1+0x908] ;  /* 0x00090800011a7983 */ /* 0x000ea80000300800 */
[----:B------:R0:W-:Y:S01]  /*8410*/  STL [R1+0xcc], R3 ;  /* 0x0000cc0301007387 */ /* 0x0001e20000100800 */
[----:B------:R-:W-:-:S03]  /*8420*/  IMAD.HI.U32 R8, R17, R13, RZ ;  /* 0x0000000d11087227 */ /* 0x000fc600078e00ff */
[----:B0-----:R-:W2:Y:S01]  /*8430*/  LDL.LU R3, [R1+0x90c] ;  /* 0x00090c0001037983 */ /* 0x001ea20000300800 */
[----:B------:R-:W-:-:S04]  /*8440*/  IMAD.MOV R8, RZ, RZ, -R8 ;  /* 0x000000ffff087224 */ /* 0x000fc800078e0a08 */
[----:B------:R-:W-:-:S05]  /*8450*/  IMAD R13, R0, R8, R13 ;  /* 0x00000008000d7224 */ /* 0x000fca00078e020d */
[----:B------:R-:W-:Y:S01]  /*8460*/  ISETP.GT.U32.AND P4, PT, R0, R13, PT ;  /* 0x0000000d0000720c */ /* 0x000fe20003f84070 */
[----:B------:R0:W-:-:S12]  /*8470*/  STL [R1+0xc8], R5 ;  /* 0x0000c80501007387 */ /* 0x0001d80000100800 */
[----:B------:R-:W-:Y:S01]  /*8480*/  @!P4 IMAD.IADD R13, R13, 0x1, -R0 ;  /* 0x000000010d0dc824 */ /* 0x000fe200078e0a00 */
[----:B---3--:R-:W-:Y:S02]  /*8490*/  IABS R18, R27 ;  /* 0x0000001b00127213 */ /* 0x008fe40000000000 */
[----:B------:R-:W-:Y:S02]  /*84a0*/  ISETP.GE.AND P4, PT, R27, RZ, PT ;  /* 0x000000ff1b00720c */ /* 0x000fe40003f86270 */
[----:B------:R-:W3:Y:S01]  /*84b0*/  LDL.LU R27, [R1+0x910] ;  /* 0x00091000011b7983 */ /* 0x000ee20000300800 */
[----:B------:R-:W-:Y:S01]  /*84c0*/  ISETP.GT.U32.AND P0, PT, R0, R9, PT ;  /* 0x000000090000720c */ /* 0x000fe20003f04070 */
[----:B------:R-:W-:-:S04]  /*84d0*/  IMAD.HI.U32 R6, R17, R4, RZ ;  /* 0x0000000411067227 */ /* 0x000fc800078e00ff */
[----:B------:R-:W-:-:S04]  /*84e0*/  IMAD.MOV R6, RZ, RZ, -R6 ;  /* 0x000000ffff067224 */ /* 0x000fc800078e0a06 */
[----:B------:R-:W-:-:S04]  /*84f0*/  IMAD R4, R0, R6, R4 ;  /* 0x0000000600047224 */ /* 0x000fc800078e0204 */
[----:B------:R-:W-:Y:S01]  /*8500*/  @!P0 IMAD.IADD R9, R9, 0x1, -R0 ;  /* 0x0000000109098824 */ /* 0x000fe200078e0a00 */
[----:B------:R-:W-:-:S04]  /*8510*/  ISETP.GT.U32.AND P1, PT, R0, R4, PT ;  /* 0x000000040000720c */ /* 0x000fc80003f24070 */
[----:B------:R-:W-:Y:S02]  /*8520*/  ISETP.GT.U32.AND P0, PT, R0, R9, PT ;  /* 0x000000090000720c */ /* 0x000fe40003f04070 */
[----:B------:R-:W-:-:S07]  /*8530*/  IABS R10, R25 ;  /* 0x00000019000a7213 */ /* 0x000fce0000000000 */
[----:B------:R-:W-:Y:S02]  /*8540*/  @!P1 IMAD.IADD R4, R4, 0x1, -R0 ;  /* 0x0000000104049824 */ /* 0x000fe400078e0a00 */
[----:B------:R-:W-:-:S03]  /*8550*/  IMAD.HI.U32 R6, R17, R10, RZ ;  /* 0x0000000a11067227 */ /* 0x000fc600078e00ff */
[----:B------:R-:W-:Y:S01]  /*8560*/  ISETP.GT.U32.AND P1, PT, R0, R4, PT ;  /* 0x000000040000720c */ /* 0x000fe20003f24070 */
[----:B------:R-:W-:Y:S02]  /*8570*/  @!P0 IMAD.IADD R9, R9, 0x1, -R0 ;  /* 0x0000000109098824 */ /* 0x000fe400078e0a00 */
[----:B------:R-:W-:Y:S02]  /*8580*/  IMAD.MOV R6, RZ, RZ, -R6 ;  /* 0x000000ffff067224 */ /* 0x000fe400078e0a06 */
[----:B0-----:R-:W-:Y:S01]  /*8590*/  IMAD.MOV.U32 R5, RZ, RZ, R9 ;  /* 0x000000ffff057224 */ /* 0x001fe200078e0009 */
[----:B----4-:R-:W-:Y:S01]  /*85a0*/  IABS R8, R29 ;  /* 0x0000001d00087213 */ /* 0x010fe20000000000 */
[----:B------:R-:W-:Y:S01]  /*85b0*/  IMAD.HI.U32 R15, R17, R18, RZ ;  /* 0x00000012110f7227 */ /* 0x000fe200078e00ff */
[----:B------:R-:W-:-:S03]  /*85c0*/  IABS R12, R28 ;  /* 0x0000001c000c7213 */ /* 0x000fc60000000000 */
[----:B------:R-:W-:Y:S01]  /*85d0*/  @!P3 IMAD.MOV R5, RZ, RZ, -R5 ;  /* 0x000000ffff05b224 */ /* 0x000fe200078e0a05 */
[----:B------:R-:W-:Y:S01]  /*85e0*/  ISETP.GE.AND P5, PT, R11, RZ, PT ;  /* 0x000000ff0b00720c */ /* 0x000fe20003fa6270 */
[C---:B------:R-:W-:Y:S01]  /*85f0*/  IMAD R10, R0.reuse, R6, R10 ;  /* 0x00000006000a7224 */ /* 0x040fe200078e020a */
[----:B------:R-:W-:Y:S01]  /*8600*/  ISETP.GT.U32.AND P3, PT, R0, R13, PT ;  /* 0x0000000d0000720c */ /* 0x000fe20003f64070 */
[----:B------:R-:W-:-:S04]  /*8610*/  IMAD.HI.U32 R2, R17, R8, RZ ;  /* 0x0000000811027227 */ /* 0x000fc800078e00ff */
[----:B------:R-:W-:Y:S01]  /*8620*/  IMAD.HI.U32 R6, R17, R12, RZ ;  /* 0x0000000c11067227 */ /* 0x000fe200078e00ff */
[----:B------:R-:W-:Y:S02]  /*8630*/  ISETP.GE.AND P6, PT, R25, RZ, PT ;  /* 0x000000ff1900720c */ /* 0x000fe40003fc6270 */
[----:B------:R-:W4:Y:S01]  /*8640*/  LDL.LU R25, [R1+0x914] ;  /* 0x0009140001197983 */ /* 0x000f220000300800 */
[----:B------:R-:W-:Y:S02]  /*8650*/  IMAD.MOV R15, RZ, RZ, -R15 ;  /* 0x000000ffff0f7224 */ /* 0x000fe400078e0a0f */
[----:B------:R-:W-:Y:S02]  /*8660*/  IMAD.MOV R9, RZ, RZ, -R2 ;  /* 0x000000ffff097224 */ /* 0x000fe400078e0a02 */
[----:B------:R-:W-:Y:S02]  /*8670*/  IMAD.MOV R2, RZ, RZ, -R6 ;  /* 0x000000ffff027224 */ /* 0x000fe400078e0a06 */
[----:B------:R-:W-:Y:S01]  /*8680*/  @!P1 IMAD.IADD R4, R4, 0x1, -R0 ;  /* 0x0000000104049824 */ /* 0x000fe200078e0a00 */
[----:B------:R0:W-:Y:S01]  /*8690*/  STL [R1+0xc4], R5 ;  /* 0x0000c40501007387 */ /* 0x0001e20000100800 */
[----:B------:R-:W-:-:S02]  /*86a0*/  IMAD R18, R0, R15, R18 ;  /* 0x0000000f00127224 */ /* 0x000fc400078e0212 */
[C---:B------:R-:W-:Y:S01]  /*86b0*/  IMAD R8, R0.reuse, R9, R8 ;  /* 0x0000000900087224 */ /* 0x040fe200078e0208 */
[----:B------:R-:W4:Y:S01]  /*86c0*/  LDL.LU R11, [R1+0x918] ;  /* 0x00091800010b7983 */ /* 0x000f220000300800 */
[C---:B------:R-:W-:Y:S01]  /*86d0*/  IMAD R12, R0.reuse, R2, R12 ;  /* 0x00000002000c7224 */ /* 0x040fe200078e020c */
[C---:B------:R-:W-:Y:S01]  /*86e0*/  ISETP.GT.U32.AND P1, PT, R0.reuse, R18, PT ;  /* 0x000000120000720c */ /* 0x040fe20003f24070 */
[----:B0-----:R-:W-:Y:S02]  /*86f0*/  IMAD.MOV.U32 R5, RZ, RZ, R4 ;  /* 0x000000ffff057224 */ /* 0x001fe400078e0004 */
[--C-:B------:R-:W-:Y:S01]  /*8700*/  @!P3 IMAD.IADD R13, R13, 0x1, -R0.reuse ;  /* 0x000000010d0db824 */ /* 0x100fe200078e0a00 */
[C---:B------:R-:W-:Y:S01]  /*8710*/  ISETP.GT.U32.AND P3, PT, R0.reuse, R12, PT ;  /* 0x0000000c0000720c */ /* 0x040fe20003f64070 */
[----:B------:R-:W-:Y:S01]  /*8720*/  @!P5 IMAD.MOV R5, RZ, RZ, -R5 ;  /* 0x000000ffff05d224 */ /* 0x000fe200078e0a05 */
[C---:B------:R-:W-:Y:S02]  /*8730*/  ISETP.GT.U32.AND P5, PT, R0.reuse, R8, PT ;  /* 0x000000080000720c */ /* 0x040fe40003fa4070 */
[----:B------:R-:W-:Y:S01]  /*8740*/  ISETP.GT.U32.AND P0, PT, R0, R10, PT ;  /* 0x0000000a0000720c */ /* 0x000fe20003f04070 */
[----:B------:R-:W-:Y:S01]  /*8750*/  @!P2 IMAD.MOV R13, RZ, RZ, -R13 ;  /* 0x000000ffff0da224 */ /* 0x000fe200078e0a0d */
[----:B------:R0:W-:Y:S03]  /*8760*/  STL [R1+0xbc], R5 ;  /* 0x0000bc0501007387 */ /* 0x0001e60000100800 */
[----:B------:R-:W-:Y:S01]  /*8770*/  @!P1 IMAD.IADD R18, R18, 0x1, -R0 ;  /* 0x0000000112129824 */ /* 0x000fe200078e0a00 */
[----:B------:R-:W-:-:S02]  /*8780*/  ISETP.GE.AND P1, PT, R28, RZ, PT ;  /* 0x000000ff1c00720c */ /* 0x000fc40003f26270 */
[----:B------:R-:W4:Y:S01]  /*8790*/  LDL.LU R28, [R1+0x91c] ;  /* 0x00091c00011c7983 */ /* 0x000f220000300800 */
[----:B------:R-:W-:-:S03]  /*87a0*/  @!P3 IMAD.IADD R12, R12, 0x1, -R0 ;  /* 0x000000010c0cb824 */ /* 0x000fc600078e0a00 */
[----:B------:R-:W-:Y:S01]  /*87b0*/  STL [R1+0xb8], R13 ;  /* 0x0000b80d01007387 */ /* 0x000fe20000100800 */
[--C-:B------:R-:W-:Y:S02]  /*87c0*/  @!P5 IMAD.IADD R8, R8, 0x1, -R0.reuse ;  /* 0x000000010808d824 */ /* 0x100fe400078e0a00 */
[----:B------:R-:W-:-:S03]  /*87d0*/  @!P0 IMAD.IADD R10, R10, 0x1, -R0 ;  /* 0x000000010a0a8824 */ /* 0x000fc600078e0a00 */
[C---:B------:R-:W-:Y:S02]  /*87e0*/  ISETP.GT.U32.AND P2, PT, R0.reuse, R8, PT ;  /* 0x000000080000720c */ /* 0x040fe40003f44070 */
[----:B------:R-:W-:-:S11]  /*87f0*/  ISETP.GT.U32.AND P0, PT, R0, R10, PT ;  /* 0x0000000a0000720c */ /* 0x000fd60003f04070 */
[--C-:B------:R-:W-:Y:S02]  /*8800*/  @!P2 IMAD.IADD R8, R8, 0x1, -R0.reuse ;  /* 0x000000010808a824 */ /* 0x100fe400078e0a00 */
[----:B------:R-:W-:-:S04]  /*8810*/  @!P0 IMAD.IADD R10, R10, 0x1, -R0 ;  /* 0x000000010a0a8824 */ /* 0x000fc800078e0a00 */
[----:B0-----:R-:W-:-:S04]  /*8820*/  IMAD.MOV.U32 R5, RZ, RZ, R10 ;  /* 0x000000ffff057224 */ /* 0x001fc800078e000a */
[----:B------:R-:W-:Y:S01]  /*8830*/  @!P6 IMAD.MOV R5, RZ, RZ, -R5 ;  /* 0x000000ffff05e224 */ /* 0x000fe200078e0a05 */
[C---:B------:R-:W-:Y:S02]  /*8840*/  ISETP.GT.U32.AND P5, PT, R0.reuse, R18, PT ;  /* 0x000000120000720c */ /* 0x040fe40003fa4070 */
[----:B------:R-:W-:-:S11]  /*8850*/  ISETP.GT.U32.AND P6, PT, R0, R12, PT ;  /* 0x0000000c0000720c */ /* 0x000fd60003fc4070 */
[--C-:B------:R-:W-:Y:S02]  /*8860*/  @!P5 IMAD.IADD R18, R18, 0x1, -R0.reuse ;  /* 0x000000011212d824 */ /* 0x100fe400078e0a00 */
[----:B------:R-:W-:Y:S01]  /*8870*/  @!P6 IMAD.IADD R12, R12, 0x1, -R0 ;  /* 0x000000010c0ce824 */ /* 0x000fe200078e0a00 */
[----:B------:R-:W-:Y:S02]  /*8880*/  ISETP.GE.AND P0, PT, R29, RZ, PT ;  /* 0x000000ff1d00720c */ /* 0x000fe40003f06270 */
[----:B--2---:R-:W-:Y:S02]  /*8890*/  IABS R9, R26 ;  /* 0x0000001a00097213 */ /* 0x004fe40000000000 */
[----:B------:R-:W-:Y:S02]  /*88a0*/  ISETP.GE.AND P3, PT, R26, RZ, PT ;  /* 0x000000ff1a00720c */ /* 0x000fe40003f66270 */
[----:B------:R-:W2:Y:S01]  /*88b0*/  LDL.LU R26, [R1+0x920] ;  /* 0x00092000011a7983 */ /* 0x000ea20000300800 */
[----:B------:R-:W-:-:S05]  /*88c0*/  IABS R2, R3 ;  /* 0x0000000300027213 */ /* 0x000fca0000000000 */
[----:B------:R-:W-:-:S04]  /*88d0*/  IMAD.HI.U32 R4, R17, R2, RZ ;  /* 0x0000000211047227 */ /* 0x000fc800078e00ff */
[----:B------:R-:W-:-:S04]  /*88e0*/  IMAD.MOV R4, RZ, RZ, -R4 ;  /* 0x000000ffff047224 */ /* 0x000fc800078e0a04 */
[----:B------:R-:W-:-:S05]  /*88f0*/  IMAD R2, R0, R4, R2 ;  /* 0x0000000400027224 */ /* 0x000fca00078e0202 */
[----:B------:R-:W-:Y:S01]  /*8900*/  ISETP.GT.U32.AND P2, PT, R0, R2, PT ;  /* 0x000000020000720c */ /* 0x000fe20003f44070 */
[----:B------:R-:W-:-:S12]  /*8910*/  STL [R1+0xb4], R5 ;  /* 0x0000b40501007387 */ /* 0x000fd80000100800 */
[----:B------:R-:W-:Y:S01]  /*8920*/  @!P2 IMAD.IADD R2, R2, 0x1, -R0 ;  /* 0x000000010202a824 */ /* 0x000fe200078e0a00 */
[----:B---3--:R-:W-:Y:S02]  /*8930*/  IABS R16, R27 ;  /* 0x0000001b00107213 */ /* 0x008fe40000000000 */
[----:B------:R-:W-:Y:S02]  /*8940*/  ISETP.GE.AND P2, PT, R27, RZ, PT ;  /* 0x000000ff1b00720c */ /* 0x000fe40003f46270 */
[----:B------:R-:W3:Y:S01]  /*8950*/  LDL.LU R27, [R1+0x924] ;  /* 0x00092400011b7983 */ /* 0x000ee20000300800 */
[----:B------:R-:W-:Y:S01]  /*8960*/  ISETP.GE.AND P6, PT, R3, RZ, PT ;  /* 0x000000ff0300720c */ /* 0x000fe20003fc6270 */
[----:B------:R-:W-:-:S04]  /*8970*/  IMAD.MOV.U32 R3, RZ, RZ, R18 ;  /* 0x000000ffff037224 */ /* 0x000fc800078e0012 */
[----:B------:R-:W-:-:S05]  /*8980*/  @!P4 IMAD.MOV R3, RZ, RZ, -R3 ;  /* 0x000000ffff03c224 */ /* 0x000fca00078e0a03 */
[----:B------:R0:W-:Y:S04]  /*8990*/  STL [R1+0xb0], R3 ;  /* 0x0000b00301007387 */ /* 0x0001e80000100800 */
[----:B0-----:R-:W3:Y:S04]  /*89a0*/  LDL.LU R3, [R1+0x928] ;  /* 0x0009280001037983 */ /* 0x001ee80000300800 */
[----:B------:R-:W3:Y:S01]  /*89b0*/  LDL.LU R29, [R1+0x92c] ;  /* 0x00092c00011d7983 */ /* 0x000ee20000300800 */
[----:B------:R-:W-:-:S04]  /*89c0*/  IMAD.HI.U32 R6, R17, R9, RZ ;  /* 0x0000000911067227 */ /* 0x000fc800078e00ff */
[----:B------:R-:W-:-:S04]  /*89d0*/  IMAD.MOV R6, RZ, RZ, -R6 ;  /* 0x000000ffff067224 */ /* 0x000fc800078e0a06 */
[----:B------:R-:W-:-:S05]  /*89e0*/  IMAD R9, R0, R6, R9 ;  /* 0x0000000600097224 */ /* 0x000fca00078e0209 */
[----:B------:R-:W-:Y:S01]  /*89f0*/  ISETP.GT.U32.AND P5, PT, R0, R9, PT ;  /* 0x000000090000720c */ /* 0x000fe20003fa4070 */
[----:B------:R-:W-:-:S04]  /*8a00*/  IMAD.HI.U32 R4, R17, R16, RZ ;  /* 0x0000001011047227 */ /* 0x000fc800078e00ff */
[----:B------:R-:W-:-:S04]  /*8a10*/  IMAD.MOV R4, RZ, RZ, -R4 ;  /* 0x000000ffff047224 */ /* 0x000fc800078e0a04 */
[----:B------:R-:W-:-:S04]  /*8a20*/  IMAD R16, R0, R4, R16 ;  /* 0x0000000400107224 */ /* 0x000fc800078e0210 */
[----:B------:R-:W-:Y:S01]  /*8a30*/  @!P5 IMAD.IADD R9, R9, 0x1, -R0 ;  /* 0x000000010909d824 */ /* 0x000fe200078e0a00 */
[----:B------:R-:W-:-:S04]  /*8a40*/  ISETP.GT.U32.AND P5, PT, R0, R16, PT ;  /* 0x000000100000720c */ /* 0x000fc80003fa4070 */
[----:B------:R-:W-:Y:S01]  /*8a50*/  ISETP.GT.U32.AND P4, PT, R0, R9, PT ;  /* 0x000000090000720c */ /* 0x000fe20003f84070 */
[----:B------:R-:W-:Y:S01]  /*8a60*/  IMAD.MOV.U32 R5, RZ, RZ, R8 ;  /* 0x000000ffff057224 */ /* 0x000fe200078e0008 */
[----:B----4-:R-:W-:-:S03]  /*8a70*/  IABS R10, R25 ;  /* 0x00000019000a7213 */ /* 0x010fc60000000000 */
[----:B------:R-:W-:Y:S01]  /*8a80*/  @!P0 IMAD.MOV R5, RZ, RZ, -R5 ;  /* 0x000000ffff058224 */ /* 0x000fe200078e0a05 */
[----:B------:R-:W-:Y:S01]  /*8a90*/  IABS R15, R11 ;  /* 0x0000000b000f7213 */ /* 0x000fe20000000000 */
[----:B------:R-:W-:Y:S01]  /*8aa0*/  IMAD.HI.U32 R4, R17, R10, RZ ;  /* 0x0000000a11047227 */ /* 0x000fe200078e00ff */
[----:B------:R-:W-:-:S03]  /*8ab0*/  ISETP.GT.U32.AND P0, PT, R0, R2, PT ;  /* 0x000000020000720c */ /* 0x000fc60003f04070 */
[----:B------:R-:W-:Y:S01]  /*8ac0*/  IMAD.HI.U32 R13, R17, R15, RZ ;  /* 0x0000000f110d7227 */ /* 0x000fe200078e00ff */
[----:B------:R0:W-:Y:S03]  /*8ad0*/  STL [R1+0xa8], R5 ;  /* 0x0000a80501007387 */ /* 0x0001e60000100800 */
[----:B------:R-:W-:Y:S02]  /*8ae0*/  @!P4 IMAD.IADD R9, R9, 0x1, -R0 ;  /* 0x000000010909c824 */ /* 0x000fe400078e0a00 */
[----:B------:R-:W-:Y:S02]  /*8af0*/  IMAD.MOV R4, RZ, RZ, -R4 ;  /* 0x000000ffff047224 */ /* 0x000fe400078e0a04 */
[----:B------:R-:W-:Y:S02]  /*8b00*/  @!P5 IMAD.IADD R16, R16, 0x1, -R0 ;  /* 0x000000011010d824 */ /* 0x000fe400078e0a00 */
[----:B------:R-:W-:-:S02]  /*8b10*/  IMAD.MOV R13, RZ, RZ, -R13 ;  /* 0x000000ffff0d7224 */ /* 0x000fc400078e0a0d */
[----:B0-----:R-:W-:Y:S02]  /*8b20*/  IMAD.MOV.U32 R5, RZ, RZ, R9 ;  /* 0x000000ffff057224 */ /* 0x001fe400078e0009 */
[C---:B------:R-:W-:Y:S01]  /*8b30*/  IMAD R10, R0.reuse, R4, R10 ;  /* 0x00000004000a7224 */ /* 0x040fe200078e020a */
[C---:B------:R-:W-:Y:S01]  /*8b40*/  ISETP.GT.U32.AND P5, PT, R0.reuse, R16, PT ;  /* 0x000000100000720c */ /* 0x040fe20003fa4070 */
[----:B------:R-:W-:Y:S02]  /*8b50*/  @!P1 IMAD.MOV R12, RZ, RZ, -R12 ;  /* 0x000000ffff0c9224 */ /* 0x000fe400078e0a0c */
[----:B------:R-:W-:Y:S01]  /*8b60*/  @!P3 IMAD.MOV R5, RZ, RZ, -R5 ;  /* 0x000000ffff05b224 */ /* 0x000fe200078e0a05 */
[C---:B------:R-:W-:Y:S01]  /*8b70*/  ISETP.GT.U32.AND P4, PT, R0.reuse, R10, PT ;  /* 0x0000000a0000720c */ /* 0x040fe20003f84070 */
[----:B------:R-:W-:Y:S01]  /*8b80*/  IMAD R15, R0, R13, R15 ;  /* 0x0000000d000f7224 */ /* 0x000fe200078e020f */
[----:B------:R-:W-:Y:S01]  /*8b90*/  ISETP.GE.AND P1, PT, R25, RZ, PT ;  /* 0x000000ff1900720c */ /* 0x000fe20003f26270 */
[----:B------:R-:W-:Y:S01]  /*8ba0*/  @!P0 IMAD.IADD R2, R2, 0x1, -R0 ;  /* 0x0000000102028824 */ /* 0x000fe200078e0a00 */
[----:B------:R-:W-:Y:S02]  /*8bb0*/  STL [R1+0xa4], R12 ;  /* 0x0000a40c01007387 */ /* 0x000fe40000100800 */
[----:B------:R-:W-:-:S02]  /*8bc0*/  ISETP.GT.U32.AND P3, PT, R0, R15, PT ;  /* 0x0000000f0000720c */ /* 0x000fc40003f64070 */
[----:B------:R-:W4:Y:S04]  /*8bd0*/  LDL.LU R25, [R1+0x930] ;  /* 0x0009300001197983 */ /* 0x000f280000300800 */
[----:B------:R0:W-:Y:S01]  /*8be0*/  STL [R1+0x9c], R5 ;  /* 0x00009c0501007387 */ /* 0x0001e20000100800 */
[----:B------:R-:W-:Y:S01]  /*8bf0*/  @!P5 IMAD.IADD R16, R16, 0x1, -R0 ;  /* 0x000000011010d824 */ /* 0x000fe200078e0a00 */
[----:B------:R-:W-:Y:S01]  /*8c00*/  IABS R6, R28 ;  /* 0x0000001c00067213 */ /* 0x000fe20000000000 */
[----:B0-----:R-:W-:-:S04]  /*8c10*/  IMAD.MOV.U32 R5, RZ, RZ, R2 ;  /* 0x000000ffff057224 */ /* 0x001fc800078e0002 */
[----:B------:R-:W-:Y:S02]  /*8c20*/  @!P6 IMAD.MOV R5, RZ, RZ, -R5 ;  /* 0x000000ffff05e224 */ /* 0x000fe400078e0a05 */
[----:B------:R-:W-:-:S03]  /*8c30*/  @!P4 IMAD.IADD R10, R10, 0x1, -R0 ;  /* 0x000000010a0ac824 */ /* 0x000fc600078e0a00 */
[----:B------:R0:W-:Y:S01]  /*8c40*/  STL [R1+0x98], R5 ;  /* 0x0000980501007387 */ /* 0x0001e20000100800 */
[----:B------:R-:W-:-:S04]  /*8c50*/  IMAD.HI.U32 R8, R17, R6, RZ ;  /* 0x0000000611087227 */ /* 0x000fc800078e00ff */
[----:B------:R-:W-:Y:S01]  /*8c60*/  @!P3 IMAD.IADD R15, R15, 0x1, -R0 ;  /* 0x000000010f0fb824 */ /* 0x000fe200078e0a00 */
[C---:B------:R-:W-:Y:S01]  /*8c70*/  ISETP.GT.U32.AND P3, PT, R0.reuse, R10, PT ;  /* 0x0000000a0000720c */ /* 0x040fe20003f64070 */
[----:B0-----:R-:W-:Y:S02]  /*8c80*/  IMAD.MOV.U32 R5, RZ, RZ, R16 ;  /* 0x000000ffff057224 */ /* 0x001fe400078e0010 */
[----:B------:R-:W-:Y:S02]  /*8c90*/  IMAD.MOV R8, RZ, RZ, -R8 ;  /* 0x000000ffff087224 */ /* 0x000fe400078e0a08 */
[----:B------:R-:W-:Y:S02]  /*8ca0*/  @!P2 IMAD.MOV R5, RZ, RZ, -R5 ;  /* 0x000000ffff05a224 */ /* 0x000fe400078e0a05 */
[----:B------:R-:W-:Y:S01]  /*8cb0*/  IMAD R6, R0, R8, R6 ;  /* 0x0000000800067224 */ /* 0x000fe200078e0206 */
[----:B------:R-:W-:Y:S02]  /*8cc0*/  ISETP.GE.AND P4, PT, R28, RZ, PT ;  /* 0x000000ff1c00720c */ /* 0x000fe40003f86270 */
[----:B------:R-:W4:Y:S02]  /*8cd0*/  LDL.LU R28, [R1+0x934] ;  /* 0x00093400011c7983 */ /* 0x000f240000300800 */
[----:B------:R-:W-:Y:S01]  /*8ce0*/  ISETP.GT.U32.AND P5, PT, R0, R6, PT ;  /* 0x000000060000720c */ /* 0x000fe20003fa4070 */
[--C-:B------:R-:W-:Y:S01]  /*8cf0*/  @!P3 IMAD.IADD R10, R10, 0x1, -R0.reuse ;  /* 0x000000010a0ab824 */ /* 0x100fe200078e0a00 */
[----:B------:R0:W-:Y:S11]  /*8d00*/  STL [R1+0x90], R5 ;  /* 0x0000900501007387 */ /* 0x0001f60000100800 */
[----:B------:R-:W-:Y:S01]  /*8d10*/  @!P5 IMAD.IADD R6, R6, 0x1, -R0 ;  /* 0x000000010606d824 */ /* 0x000fe200078e0a00 */
[----:B------:R-:W-:Y:S01]  /*8d20*/  ISETP.GT.U32.AND P5, PT, R0, R15, PT ;  /* 0x0000000f0000720c */ /* 0x000fe20003fa4070 */
[----:B0-----:R-:W-:Y:S01]  /*8d30*/  IMAD.MOV.U32 R5, RZ, RZ, R10 ;  /* 0x000000ffff057224 */ /* 0x001fe200078e000a */
[----:B------:R-:W-:-:S02]  /*8d40*/  ISETP.GE.AND P0, PT, R11, RZ, PT ;  /* 0x000000ff0b00720c */ /* 0x000fc40003f06270 */
[----:B------:R-:W-:Y:S01]  /*8d50*/  ISETP.GT.U32.AND P6, PT, R0, R6, PT ;  /* 0x000000060000720c */ /* 0x000fe20003fc4070 */
[----:B------:R-:W-:-:S08]  /*8d60*/  @!P1 IMAD.MOV R5, RZ, RZ, -R5 ;  /* 0x000000ffff059224 */ /* 0x000fd000078e0a05 */
[----:B------:R-:W-:-:S04]  /*8d70*/  @!P5 IMAD.IADD R15, R15, 0x1, -R0 ;  /* 0x000000010f0fd824 */ /* 0x000fc800078e0a00 */
[----:B------:R-:W-:Y:S01]  /*8d80*/  @!P6 IMAD.IADD R6, R6, 0x1, -R0 ;  /* 0x000000010606e824 */ /* 0x000fe200078e0a00 */
[----:B--2---:R-:W-:-:S05]  /*8d90*/  IABS R4, R26 ;  /* 0x0000001a00047213 */ /* 0x004fca0000000000 */
[----:B------:R-:W-:-:S04]  /*8da0*/  IMAD.HI.U32 R12, R17, R4, RZ ;  /* 0x00000004110c7227 */ /* 0x000fc800078e00ff */
[----:B------:R-:W-:-:S04]  /*8db0*/  IMAD.MOV R12, RZ, RZ, -R12 ;  /* 0x000000ffff0c7224 */ /* 0x000fc800078e0a0c */
[----:B------:R-:W-:-:S05]  /*8dc0*/  IMAD R4, R0, R12, R4 ;  /* 0x0000000c00047224 */ /* 0x000fca00078e0204 */
[----:B------:R-:W-:Y:S02]  /*8dd0*/  ISETP.GT.U32.AND P2, PT, R0, R4, PT ;  /* 0x000000040000720c */ /* 0x000fe40003f44070 */
[----:B------:R-:W-:Y:S02]  /*8de0*/  ISETP.GE.AND P3, PT, R26, RZ, PT ;  /* 0x000000ff1a00720c */ /* 0x000fe40003f66270 */
[----:B------:R-:W2:Y:S09]  /*8df0*/  LDL.LU R26, [R1+0x938] ;  /* 0x00093800011a7983 */ /* 0x000eb20000300800 */
[----:B------:R-:W-:Y:S01]  /*8e00*/  @!P2 IMAD.IADD R4, R4, 0x1, -R0 ;  /* 0x000000010404a824 */ /* 0x000fe200078e0a00 */
[----:B---3--:R-:W-:-:S02]  /*8e10*/  IABS R9, R27 ;  /* 0x0000001b00097213 */ /* 0x008fc40000000000 */
[----:B------:R-:W-:Y:S02]  /*8e20*/  ISETP.GE.AND P2, PT, R27, RZ, PT ;  /* 0x000000ff1b00720c */ /* 0x000fe40003f46270 */
[----:B------:R-:W3:Y:S01]  /*8e30*/  LDL.LU R27, [R1+0x93c] ;  /* 0x00093c00011b7983 */ /* 0x000ee20000300800 */
[----:B------:R-:W-:-:S04]  /*8e40*/  IMAD.HI.U32 R2, R17, R9, RZ ;  /* 0x0000000911027227 */ /* 0x000fc800078e00ff */
[----:B------:R-:W-:-:S04]  /*8e50*/  IMAD.MOV R2, RZ, RZ, -R2 ;  /* 0x000000ffff027224 */ /* 0x000fc800078e0a02 */
[----:B------:R-:W-:-:S05]  /*8e60*/  IMAD R9, R0, R2, R9 ;  /* 0x0000000200097224 */ /* 0x000fca00078e0209 */
[C---:B------:R-:W-:Y:S02]  /*8e70*/  ISETP.GT.U32.AND P5, PT, R0.reuse, R9, PT ;  /* 0x000000090000720c */ /* 0x040fe40003fa4070 */
[----:B------:R-:W-:Y:S02]  /*8e80*/  ISETP.GT.U32.AND P1, PT, R0, R4, PT ;  /* 0x000000040000720c */ /* 0x000fe40003f24070 */
[----:B------:R-:W-:-:S09]  /*8e90*/  IABS R8, R3 ;  /* 0x0000000300087213 */ /* 0x000fd20000000000 */
[--C-:B------:R-:W-:Y:S01]  /*8ea0*/  @!P5 IMAD.IADD R9, R9, 0x1, -R0.reuse ;  /* 0x000000010909d824 */ /* 0x100fe200078e0a00 */
[----:B------:R-:W-:Y:S01]  /*8eb0*/  ISETP.GE.AND P5, PT, R3, RZ, PT ;  /* 0x000000ff0300720c */ /* 0x000fe20003fa6270 */
[----:B------:R-:W-:Y:S01]  /*8ec0*/  IMAD.MOV.U32 R3, RZ, RZ, R15 ;  /* 0x000000ffff037224 */ /* 0x000fe200078e000f */
[----:B------:R0:W-:Y:S01]  /*8ed0*/  STL [R1+0x8c], R5 ;  /* 0x00008c0501007387 */ /* 0x0001e20000100800 */
[----:B------:R-:W-:Y:S02]  /*8ee0*/  @!P1 IMAD.IADD R4, R4, 0x1, -R0 ;  /* 0x0000000104049824 */ /* 0x000fe400078e0a00 */
[----:B------:R-:W-:-:S05]  /*8ef0*/  @!P0 IMAD.MOV R3, RZ, RZ, -R3 ;  /* 0x000000ffff038224 */ /* 0x000fca00078e0a03 */
[----:B------:R1:W-:Y:S01]  /*8f00*/  STL [R1+0x88], R3 ;  /* 0x0000880301007387 */ /* 0x0003e20000100800 */
[----:B0-----:R-:W-:-:S04]  /*8f10*/  IMAD.MOV.U32 R5, RZ, RZ, R6 ;  /* 0x000000ffff057224 */ /* 0x001fc800078e0006 */
[----:B------:R-:W-:Y:S02]  /*8f20*/  @!P4 IMAD.MOV R5, RZ, RZ, -R5 ;  /* 0x000000ffff05c224 */ /* 0x000fe400078e0a05 */
[----:B-1----:R-:W-:Y:S01]  /*8f30*/  IMAD.MOV.U32 R3, RZ, RZ, R4 ;  /* 0x000000ffff037224 */ /* 0x002fe200078e0004 */
[----:B------:R-:W-:-:S03]  /*8f40*/  IABS R13, R29 ;  /* 0x0000001d000d7213 */ /* 0x000fc60000000000 */
[----:B------:R-:W-:Y:S01]  /*8f50*/  @!P3 IMAD.MOV R3, RZ, RZ, -R3 ;  /* 0x000000ffff03b224 */ /* 0x000fe200078e0a03 */
[----:B------:R-:W-:Y:S01]  /*8f60*/  ISETP.GE.AND P4, PT, R29, RZ, PT ;  /* 0x000000ff1d00720c */ /* 0x000fe20003f86270 */
[----:B------:R-:W-:Y:S04]  /*8f70*/  STL [R1+0x84], R5 ;  /* 0x0000840501007387 */ /* 0x000fe80000100800 */
[----:B------:R-:W3:Y:S04]  /*8f80*/  LDL.LU R29, [R1+0x940] ;  /* 0x00094000011d7983 */ /* 0x000ee80000300800 */
[----:B------:R0:W-:Y:S04]  /*8f90*/  STL [R1+0x74], R3 ;  /* 0x0000740301007387 */ /* 0x0001e80000100800 */
[----:B0-----:R-:W3:Y:S01]  /*8fa0*/  LDL.LU R3, [R1+0x944] ;  /* 0x0009440001037983 */ /* 0x001ee20000300800 */
[----:B------:R-:W-:-:S04]  /*8fb0*/  IMAD.HI.U32 R12, R17, R8, RZ ;  /* 0x00000008110c7227 */ /* 0x000fc800078e00ff */
[----:B------:R-:W-:-:S04]  /*8fc0*/  IMAD.MOV R12, RZ, RZ, -R12 ;  /* 0x000000ffff0c7224 */ /* 0x000fc800078e0a0c */
[C---:B------:R-:W-:Y:S02]  /*8fd0*/  IMAD R8, R0.reuse, R12, R8 ;  /* 0x0000000c00087224 */ /* 0x040fe400078e0208 */
[----:B------:R-:W-:Y:S01]  /*8fe0*/  IMAD.HI.U32 R12, R17, R13, RZ ;  /* 0x0000000d110c7227 */ /* 0x000fe200078e00ff */
[C---:B------:R-:W-:Y:S02]  /*8ff0*/  ISETP.GT.U32.AND P0, PT, R0.reuse, R9, PT ;  /* 0x000000090000720c */ /* 0x040fe40003f04070 */
[----:B------:R-:W-:Y:S01]  /*9000*/  ISETP.GT.U32.AND P6, PT, R0, R8, PT ;  /* 0x000000080000720c */ /* 0x000fe20003fc4070 */
[----:B------:R-:W-:-:S04]  /*9010*/  IMAD.MOV R12, RZ, RZ, -R12 ;  /* 0x000000ffff0c7224 */ /* 0x000fc800078e0a0c */
[----:B------:R-:W-:Y:S01]  /*9020*/  IMAD R13, R0, R12, R13 ;  /* 0x0000000c000d7224 */ /* 0x000fe200078e020d */
[----:B----4-:R-:W-:-:S04]  /*9030*/  IABS R2, R25 ;  /* 0x0000001900027213 */ /* 0x010fc80000000000 */
[----:B------:R-:W-:Y:S01]  /*9040*/  ISETP.GT.U32.AND P1, PT, R0, R13, PT ;  /* 0x0000000d0000720c */ /* 0x000fe20003f24070 */
[--C-:B------:R-:W-:Y:S02]  /*9050*/  @!P0 IMAD.IADD R9, R9, 0x1, -R0.reuse ;  /* 0x0000000109098824 */ /* 0x100fe400078e0a00 */
[----:B------:R-:W-:Y:S01]  /*9060*/  @!P6 IMAD.IADD R8, R8, 0x1, -R0 ;  /* 0x000000010808e824 */ /* 0x000fe200078e0a00 */
[----:B------:R-:W-:Y:S02]  /*9070*/  ISETP.GE.AND P0, PT, R25, RZ, PT ;  /* 0x000000ff1900720c */ /* 0x000fe40003f06270 */
[----:B------:R-:W4:Y:S02]  /*9080*/  LDL.LU R25, [R1+0x948] ;  /* 0x0009480001197983 */ /* 0x000f240000300800 */
[----:B------:R-:W-:-:S05]  /*9090*/  ISETP.GT.U32.AND P6, PT, R0, R8, PT ;  /* 0x000000080000720c */ /* 0x000fca0003fc4070 */
[----:B------:R-:W-:-:S05]  /*90a0*/  @!P1 IMAD.IADD R13, R13, 0x1, -R0 ;  /* 0x000000010d0d9824 */ /* 0x000fca00078e0a00 */
[----:B------:R-:W-:-:S03]  /*90b0*/  ISETP.GT.U32.AND P1, PT, R0, R13, PT ;  /* 0x0000000d0000720c */ /* 0x000fc60003f24070 */
[----:B------:R-:W-:Y:S02]  /*90c0*/  @!P6 IMAD.IADD R8, R8, 0x1, -R0 ;  /* 0x000000010808e824 */ /* 0x000fe400078e0a00 */
[----:B------:R-:W-:Y:S02]  /*90d0*/  IMAD.MOV.U32 R11, RZ, RZ, R9 ;  /* 0x000000ffff0b7224 */ /* 0x000fe400078e0009 */
[----:B------:R-:W-:Y:S02]  /*90e0*/  IMAD.MOV.U32 R5, RZ, RZ, R8 ;  /* 0x000000ffff057224 */ /* 0x000fe400078e0008 */
[----:B------:R-:W-:Y:S02]  /*90f0*/  @!P2 IMAD.MOV R11, RZ, RZ, -R11 ;  /* 0x000000ffff0ba224 */ /* 0x000fe400078e0a0b */
[----:B------:R-:W-:-:S04]  /*9100*/  IMAD.HI.U32 R10, R17, R2, RZ ;  /* 0x00000002110a7227 */ /* 0x000fc800078e00ff */
[----:B------:R-:W-:Y:S01]  /*9110*/  @!P5 IMAD.MOV R5, RZ, RZ, -R5 ;  /* 0x000000ffff05d224 */ /* 0x000fe200078e0a05 */
[----:B------:R-:W-:Y:S01]  /*9120*/  STL [R1+0x70], R11 ;  /* 0x0000700b01007387 */ /* 0x000fe20000100800 */
[----:B------:R-:W-:Y:S02]  /*9130*/  IMAD.MOV R10, RZ, RZ, -R10 ;  /* 0x000000ffff0a7224 */ /* 0x000fe400078e0a0a */
[----:B------:R-:W-:Y:S01]  /*9140*/  @!P1 IMAD.IADD R13, R13, 0x1, -R0 ;  /* 0x000000010d0d9824 */ /* 0x000fe200078e0a00 */
[----:B------:R-:W-:Y:S01]  /*9150*/  IABS R12, R28 ;  /* 0x0000001c000c7213 */ /* 0x000fe20000000000 */
[----:B------:R0:W-:Y:S01]  /*9160*/  STL [R1+0x68], R5 ;  /* 0x0000680501007387 */ /* 0x0001e20000100800 */
[----:B------:R-:W-:-:S03]  /*9170*/  IMAD R2, R0, R10, R2 ;  /* 0x0000000a00027224 */ /* 0x000fc600078e0202 */
[----:B------:R-:W-:Y:S01]  /*9180*/  IMAD.HI.U32 R10, R17, R12, RZ ;  /* 0x0000000c110a7227 */ /* 0x000fe200078e00ff */
[----:B------:R-:W-:Y:S02]  /*9190*/  ISETP.GE.AND P6, PT, R28, RZ, PT ;  /* 0x000000ff1c00720c */ /* 0x000fe40003fc6270 */
[----:B------:R-:W-:Y:S01]  /*91a0*/  ISETP.GT.U32.AND P3, PT, R0, R2, PT ;  /* 0x000000020000720c */ /* 0x000fe20003f64070 */
[----:B------:R-:W-:-:S04]  /*91b0*/  IMAD.MOV R10, RZ, RZ, -R10 ;  /* 0x000000ffff0a7224 */ /* 0x000fc800078e0a0a */
[----:B------:R-:W-:-:S05]  /*91c0*/  IMAD R12, R0, R10, R12 ;  /* 0x0000000a000c7224 */ /* 0x000fca00078e020c */
[----:B------:R-:W-:-:S03]  /*91d0*/  ISETP.GT.U32.AND P5, PT, R0, R12, PT ;  /* 0x0000000c0000720c */ /* 0x000fc60003fa4070 */
[----:B------:R-:W-:-:S05]  /*91e0*/  @!P3 IMAD.IADD R2, R2, 0x1, -R0 ;  /* 0x000000010202b824 */ /* 0x000fca00078e0a00 */
[----:B------:R-:W-:Y:S01]  /*91f0*/  ISETP.GT.U32.AND P3, PT, R0, R2, PT ;  /* 0x000000020000720c */ /* 0x000fe20003f64070 */
[----:B0-----:R-:W-:-:S04]  /*9200*/  IMAD.MOV.U32 R5, RZ, RZ, R13 ;  /* 0x000000ffff057224 */ /* 0x001fc800078e000d */
[----:B------:R-:W-:Y:S02]  /*9210*/  @!P5 IMAD.IADD R12, R12, 0x1, -R0 ;  /* 0x000000010c0cd824 */ /* 0x000fe400078e0a00 */
[----:B------:R-:W-:-:S03]  /*9220*/  @!P4 IMAD.MOV R5, RZ, RZ, -R5 ;  /* 0x000000ffff05c224 */ /* 0x000fc600078e0a05 */
[----:B------:R-:W-:-:S03]  /*9230*/  ISETP.GT.U32.AND P5, PT, R0, R12, PT ;  /* 0x0000000c0000720c */ /* 0x000fc60003fa4070 */
[----:B------:R-:W-:-:S10]  /*9240*/  @!P3 IMAD.IADD R2, R2, 0x1, -R0 ;  /* 0x000000010202b824 */ /* 0x000fd400078e0a00 */
[----:B------:R-:W-:Y:S01]  /*9250*/  @!P5 IMAD.IADD R12, R12, 0x1, -R0 ;  /* 0x000000010c0cd824 */ /* 0x000fe200078e0a00 */
[----:B--2---:R-:W-:Y:S02]  /*9260*/  IABS R4, R26 ;  /* 0x0000001a00047213 */ /* 0x004fe40000000000 */
[----:B------:R-:W-:Y:S02]  /*9270*/  ISETP.GE.AND P2, PT, R26, RZ, PT ;  /* 0x000000ff1a00720c */ /* 0x000fe40003f46270 */
[----:B---3--:R-:W-:Y:S02]  /*9280*/  IABS R6, R27 ;  /* 0x0000001b00067213 */ /* 0x008fe40000000000 */
[----:B------:R-:W-:Y:S02]  /*9290*/  ISETP.GE.AND P1, PT, R27, RZ, PT ;  /* 0x000000ff1b00720c */ /* 0x000fe40003f26270 */
[----:B------:R-:W2:Y:S04]  /*92a0*/  LDL.LU R27, [R1+0x94c] ;  /* 0x00094c00011b7983 */ /* 0x000ea80000300800 */
[----:B------:R-:W3:Y:S04]  /*92b0*/  LDL.LU R26, [R1+0x950] ;  /* 0x00095000011a7983 */ /* 0x000ee80000300800 */
[----:B------:R-:W3:Y:S04]  /*92c0*/  LDL.LU R28, [R1+0x954] ;  /* 0x00095400011c7983 */ /* 0x000ee80000300800 */
[----:B------:R0:W-:Y:S01]  /*92d0*/  STL [R1+0x50], R5 ;  /* 0x0000500501007387 */ /* 0x0001e20000100800 */
[----:B------:R-:W-:-:S04]  /*92e0*/  IMAD.HI.U32 R9, R17, R6, RZ ;  /* 0x0000000611097227 */ /* 0x000fc800078e00ff */
[----:B0-----:R-:W-:-:S04]  /*92f0*/  IMAD.MOV.U32 R5, RZ, RZ, R2 ;  /* 0x000000ffff057224 */ /* 0x001fc800078e0002 */
[----:B------:R-:W-:Y:S02]  /*9300*/  @!P0 IMAD.MOV R5, RZ, RZ, -R5 ;  /* 0x000000ffff058224 */ /* 0x000fe400078e0a05 */
[----:B------:R-:W-:-:S03]  /*9310*/  IMAD.MOV R9, RZ, RZ, -R9 ;  /* 0x000000ffff097224 */ /* 0x000fc600078e0a09 */
[----:B------:R0:W-:Y:S01]  /*9320*/  STL [R1+0x4c], R5 ;  /* 0x00004c0501007387 */ /* 0x0001e20000100800 */
[----:B------:R-:W-:Y:S02]  /*9330*/  IMAD R6, R0, R9, R6 ;  /* 0x0000000900067224 */ /* 0x000fe400078e0206 */
[----:B0-----:R-:W-:-:S04]  /*9340*/  IMAD.MOV.U32 R5, RZ, RZ, R12 ;  /* 0x000000ffff057224 */ /* 0x001fc800078e000c */
[----:B------:R-:W-:Y:S01]  /*9350*/  @!P6 IMAD.MOV R5, RZ, RZ, -R5 ;  /* 0x000000ffff05e224 */ /* 0x000fe200078e0a05 */
[----:B------:R-:W-:Y:S02]  /*9360*/  IABS R9, R3 ;  /* 0x0000000300097213 */ /* 0x000fe40000000000 */
[----:B------:R-:W-:Y:S02]  /*9370*/  ISETP.GE.AND P6, PT, R3, RZ, PT ;  /* 0x000000ff0300720c */ /* 0x000fe40003fc6270 */
[----:B------:R-:W3:Y:S01]  /*9380*/  LDL.LU R3, [R1+0x958] ;  /* 0x0009580001037983 */ /* 0x000ee20000300800 */
[----:B------:R-:W-:-:S04]  /*9390*/  IMAD.HI.U32 R10, R17, R4, RZ ;  /* 0x00000004110a7227 */ /* 0x000fc800078e00ff */
[----:B------:R-:W-:-:S04]  /*93a0*/  IMAD.MOV R10, RZ, RZ, -R10 ;  /* 0x000000ffff0a7224 */ /* 0x000fc800078e0a0a */
[----:B------:R-:W-:-:S05]  /*93b0*/  IMAD R4, R0, R10, R4 ;  /* 0x0000000a00047224 */ /* 0x000fca00078e0204 */
[C---:B------:R-:W-:Y:S02]  /*93c0*/  ISETP.GT.U32.AND P3, PT, R0.reuse, R4, PT ;  /* 0x000000040000720c */ /* 0x040fe40003f64070 */
[----:B------:R-:W-:Y:S02]  /*93d0*/  IABS R8, R29 ;  /* 0x0000001d00087213 */ /* 0x000fe40000000000 */
[----:B------:R-:W-:-:S03]  /*93e0*/  ISETP.GT.U32.AND P4, PT, R0, R6, PT ;  /* 0x000000060000720c */ /* 0x000fc60003f84070 */
[----:B------:R-:W-:-:S06]  /*93f0*/  IMAD.HI.U32 R13, R17, R8, RZ ;  /* 0x00000008110d7227 */ /* 0x000fcc00078e00ff */
[----:B------:R-:W-:Y:S02]  /*9400*/  @!P3 IMAD.IADD R4, R4, 0x1, -R0 ;  /* 0x000000010404b824 */ /* 0x000fe400078e0a00 */
[----:B------:R-:W-:Y:S02]  /*9410*/  IMAD.MOV R13, RZ, RZ, -R13 ;  /* 0x000000ffff0d7224 */ /* 0x000fe400078e0a0d */
[----:B------:R-:W-:Y:S01]  /*9420*/  IMAD.HI.U32 R2, R17, R9, RZ ;  /* 0x0000000911027227 */ /* 0x000fe200078e00ff */
[----:B------:R-:W-:-:S03]  /*9430*/  ISETP.GT.U32.AND P0, PT, R0, R4, PT ;  /* 0x000000040000720c */ /* 0x000fc60003f04070 */
[----:B------:R-:W-:Y:S02]  /*9440*/  IMAD R8, R0, R13, R8 ;  /* 0x0000000d00087224 */ /* 0x000fe400078e0208 */
[----:B------:R-:W-:Y:S01]  /*9450*/  IMAD.MOV R13, RZ, RZ, -R2 ;  /* 0x000000ffff0d7224 */ /* 0x000fe200078e0a02 */
[----:B----4-:R-:W-:Y:S01]  /*9460*/  IABS R10, R25 ;  /* 0x00000019000a7213 */ /* 0x010fe20000000000 */
[----:B------:R-:W-:Y:S02]  /*9470*/  @!P4 IMAD.IADD R6, R6, 0x1, -R0 ;  /* 0x000000010606c824 */ /* 0x000fe400078e0a00 */
[----:B------:R-:W-:-:S04]  /*9480*/  IMAD R9, R0, R13, R9 ;  /* 0x0000000d00097224 */ /* 0x000fc800078e0209 */
[----:B------:R-:W-:Y:S01]  /*9490*/  @!P0 IMAD.IADD R4, R4, 0x1, -R0 ;  /* 0x0000000104048824 */ /* 0x000fe200078e0a00 */
[C---:B------:R-:W-:Y:S01]  /*94a0*/  ISETP.GT.U32.AND P0, PT, R0.reuse, R9, PT ;  /* 0x000000090000720c */ /* 0x040fe20003f04070 */
[----:B------:R-:W-:Y:S01]  /*94b0*/  IMAD.HI.U32 R2, R17, R10, RZ ;  /* 0x0000000a11027227 */ /* 0x000fe200078e00ff */
[----:B------:R-:W-:-:S03]  /*94c0*/  ISETP.GT.U32.AND P4, PT, R0, R6, PT ;  /* 0x000000060000720c */ /* 0x000fc60003f84070 */
[----:B------:R-:W-:Y:S01]  /*94d0*/  IMAD.MOV R2, RZ, RZ, -R2 ;  /* 0x000000ffff027224 */ /* 0x000fe200078e0a02 */
[----:B------:R-:W-:-:S03]  /*94e0*/  ISETP.GT.U32.AND P5, PT, R0, R8, PT ;  /* 0x000000080000720c */ /* 0x000fc60003fa4070 */
[----:B------:R-:W-:Y:S01]  /*94f0*/  IMAD R10, R0, R2, R10 ;  /* 0x00000002000a7224 */ /* 0x000fe200078e020a */
[----:B------:R0:W-:Y:S03]  /*9500*/  STL [R1+0x34], R5 ;  /* 0x0000340501007387 */ /* 0x0001e60000100800 */
[--C-:B------:R-:W-:Y:S02]  /*9510*/  @!P0 IMAD.IADD R9, R9, 0x1, -R0.reuse ;  /* 0x0000000109098824 */ /* 0x100fe400078e0a00 */
[----:B------:R-:W-:Y:S01]  /*9520*/  @!P4 IMAD.IADD R6, R6, 0x1, -R0 ;  /* 0x000000010606c824 */ /* 0x000fe200078e0a00 */
[C---:B------:R-:W-:Y:S02]  /*9530*/  ISETP.GT.U32.AND P4, PT, R0.reuse, R10, PT ;  /* 0x0000000a0000720c */ /* 0x040fe40003f84070 */
[----:B------:R-:W-:Y:S01]  /*9540*/  ISETP.GT.U32.AND P0, PT, R0, R9, PT ;  /* 0x000000090000720c */ /* 0x000fe20003f04070 */
[----:B0-----:R-:W-:-:S02]  /*9550*/  IMAD.MOV.U32 R5, RZ, RZ, R4 ;  /* 0x000000ffff057224 */ /* 0x001fc400078e0004 */
[----:B------:R-:W-:Y:S02]  /*9560*/  @!P1 IMAD.MOV R6, RZ, RZ, -R6 ;  /* 0x000000ffff069224 */ /* 0x000fe400078e0a06 */
[----:B------:R-:W-:Y:S02]  /*9570*/  @!P2 IMAD.MOV R5, RZ, RZ, -R5 ;  /* 0x000000ffff05a224 */ /* 0x000fe400078e0a05 */
[--C-:B------:R-:W-:Y:S01]  /*9580*/  @!P5 IMAD.IADD R8, R8, 0x1, -R0.reuse ;  /* 0x000000010808d824 */ /* 0x100fe200078e0a00 */
[----:B------:R-:W-:Y:S02]  /*9590*/  ISETP.GE.AND P2, PT, R25, RZ, PT ;  /* 0x000000ff1900720c */ /* 0x000fe40003f46270 */
[----:B------:R0:W-:Y:S01]  /*95a0*/  STL [R1+0x14], R5 ;  /* 0x0000140501007387 */ /* 0x0001e20000100800 */
[--C-:B------:R-:W-:Y:S01]  /*95b0*/  @!P4 IMAD.IADD R10, R10, 0x1, -R0.reuse ;  /* 0x000000010a0ac824 */ /* 0x100fe200078e0a00 */
[C---:B------:R-:W-:Y:S02]  /*95c0*/  ISETP.GT.U32.AND P5, PT, R0.reuse, R8, PT ;  /* 0x000000080000720c */ /* 0x040fe40003fa4070 */
[----:B------:R-:W-:Y:S01]  /*95d0*/  STL [R1+0x3058], R6 ;  /* 0x0030580601007387 */ /* 0x000fe20000100800 */
[----:B------:R-:W-:Y:S01]  /*95e0*/  @!P0 IMAD.IADD R9, R9, 0x1, -R0 ;  /* 0x0000000109098824 */ /* 0x000fe200078e0a00 */
[----:B------:R-:W-:-:S02]  /*95f0*/  ISETP.GT.U32.AND P4, PT, R0, R10, PT ;  /* 0x0000000a0000720c */ /* 0x000fc40003f84070 */
[----:B------:R-:W-:-:S07]  /*9600*/  ISETP.GE.AND P3, PT, R29, RZ, PT ;  /* 0x000000ff1d00720c */ /* 0x000fce0003f66270 */
[----:B------:R-:W-:-:S04]  /*9610*/  @!P5 IMAD.IADD R8, R8, 0x1, -R0 ;  /* 0x000000010808d824 */ /* 0x000fc800078e0a00 */
[----:B------:R-:W-:Y:S02]  /*9620*/  @!P4 IMAD.IADD R10, R10, 0x1, -R0 ;  /* 0x000000010a0ac824 */ /* 0x000fe400078e0a00 */
[----:B------:R-:W-:Y:S02]  /*9630*/  @!P3 IMAD.MOV R8, RZ, RZ, -R8 ;  /* 0x000000ffff08b224 */ /* 0x000fe400078e0a08 */
[----:B------:R-:W-:Y:S02]  /*9640*/  @!P6 IMAD.MOV R9, RZ, RZ, -R9 ;  /* 0x000000ffff09e224 */ /* 0x000fe400078e0a09 */
[----:B------:R-:W-:Y:S01]  /*9650*/  @!P2 IMAD.MOV R10, RZ, RZ, -R10 ;  /* 0x000000ffff0aa224 */ /* 0x000fe200078e0a0a */
[----:B--2---:R-:W-:Y:S02]  /*9660*/  IABS R12, R27 ;  /* 0x0000001b000c7213 */ /* 0x004fe40000000000 */
[----:B------:R-:W-:Y:S02]  /*9670*/  ISETP.GE.AND P1, PT, R27, RZ, PT ;  /* 0x000000ff1b00720c */ /* 0x000fe40003f26270 */
[----:B------:R-:W2:Y:S01]  /*9680*/  LDL.LU R27, [R1+0x95c] ;  /* 0x00095c00011b7983 */ /* 0x000ea20000300800 */
[----:B------:R-:W-:-:S03]  /*9690*/  IMAD.HI.U32 R2, R17, R12, RZ ;  /* 0x0000000c11027227 */ /* 0x000fc600078e00ff */
[----:B------:R-:W4:Y:S01]  /*96a0*/  LDL.LU R25, [R1+0x960] ;  /* 0x0009600001197983 */ /* 0x000f220000300800 */
[----:B---3--:R-:W-:Y:S02]  /*96b0*/  IABS R13, R26 ;  /* 0x0000001a000d7213 */ /* 0x008fe40000000000 */
[----:B------:R-:W-:Y:S01]  /*96c0*/  ISETP.GE.AND P0, PT, R26, RZ, PT ;  /* 0x000000ff1a00720c */ /* 0x000fe20003f06270 */
[----:B------:R-:W-:Y:S01]  /*96d0*/  IMAD.MOV R2, RZ, RZ, -R2 ;  /* 0x000000ffff027224 */ /* 0x000fe200078e0a02 */
[----:B------:R-:W3:Y:S01]  /*96e0*/  LDL.LU R26, [R1+0x964] ;  /* 0x00096400011a7983 */ /* 0x000ee20000300800 */
[----:B------:R-:W-:Y:S01]  /*96f0*/  IABS R15, R28 ;  /* 0x0000001c000f7213 */ /* 0x000fe20000000000 */
[----:B------:R-:W-:-:S04]  /*9700*/  IMAD.HI.U32 R4, R17, R13, RZ ;  /* 0x0000000d11047227 */ /* 0x000fc800078e00ff */
[----:B------:R-:W-:Y:S02]  /*9710*/  IMAD R12, R0, R2, R12 ;  /* 0x00000002000c7224 */ /* 0x000fe400078e020c */
[----:B------:R-:W-:-:S03]  /*9720*/  IMAD.HI.U32 R2, R17, R15, RZ ;  /* 0x0000000f11027227 */ /* 0x000fc600078e00ff */
[C---:B------:R-:W-:Y:S01]  /*9730*/  ISETP.GT.U32.AND P5, PT, R0.reuse, R12, PT ;  /* 0x0000000c0000720c */ /* 0x040fe20003fa4070 */
[----:B------:R-:W-:Y:S02]  /*9740*/  IMAD.MOV R4, RZ, RZ, -R4 ;  /* 0x000000ffff047224 */ /* 0x000fe400078e0a04 */
[----:B------:R-:W-:Y:S02]  /*9750*/  IMAD.MOV R2, RZ, RZ, -R2 ;  /* 0x000000ffff027224 */ /* 0x000fe400078e0a02 */
[C---:B------:R-:W-:Y:S02]  /*9760*/  IMAD R13, R0.reuse, R4, R13 ;  /* 0x00000004000d7224 */ /* 0x040fe400078e020d */
[C---:B------:R-:W-:Y:S01]  /*9770*/  IMAD R15, R0.reuse, R2, R15 ;  /* 0x00000002000f7224 */ /* 0x040fe200078e020f */
[----:B------:R-:W-:Y:S02]  /*9780*/  STL [R1+0x305c], R8 ;  /* 0x00305c0801007387 */ /* 0x000fe40000100800 */
[----:B------:R-:W-:-:S02]  /*9790*/  ISETP.GT.U32.AND P3, PT, R0, R13, PT ;  /* 0x0000000d0000720c */ /* 0x000fc40003f64070 */
[----:B------:R-:W-:Y:S01]  /*97a0*/  ISETP.GT.U32.AND P6, PT, R0, R15, PT ;  /* 0x0000000f0000720c */ /* 0x000fe20003fc4070 */
[----:B------:R-:W-:Y:S01]  /*97b0*/  STL [R1+0x3060], R9 ;  /* 0x0030600901007387 */ /* 0x000fe20000100800 */
[----:B------:R-:W-:Y:S01]  /*97c0*/  ISETP.GE.AND P4, PT, R28, RZ, PT ;  /* 0x000000ff1c00720c */ /* 0x000fe20003f86270 */
[----:B------:R-:W-:Y:S02]  /*97d0*/  @!P5 IMAD.IADD R12, R12, 0x1, -R0 ;  /* 0x000000010c0cd824 */ /* 0x000fe400078e0a00 */
[----:B------:R1:W-:Y:S04]  /*97e0*/  STL [R1+0x3064], R10 ;  /* 0x0030640a01007387 */ /* 0x0003e80000100800 */
[----:B------:R-:W3:Y:S01]  /*97f0*/  LDL.LU R28, [R1+0x968] ;  /* 0x00096800011c7983 */ /* 0x000ee20000300800 */
[----:B------:R-:W-:-:S03]  /*9800*/  ISETP.GT.U32.AND P5, PT, R0, R12, PT ;  /* 0x0000000c0000720c */ /* 0x000fc60003fa4070 */
[----:B0-----:R-:W3:Y:S01]  /*9810*/  LDL.LU R5, [R1+0x96c] ;  /* 0x00096c0001057983 */ /* 0x001ee20000300800 */
[--C-:B------:R-:W-:Y:S02]  /*9820*/  @!P3 IMAD.IADD R13, R13, 0x1, -R0.reuse ;  /* 0x000000010d0db824 */ /* 0x100fe400078e0a00 */
[--C-:B------:R-:W-:Y:S01]  /*9830*/  @!P6 IMAD.IADD R15, R15, 0x1, -R0.reuse ;  /* 0x000000010f0fe824 */ /* 0x100fe200078e0a00 */
[----:B------:R-:W3:Y:S02]  /*9840*/  LDL.LU R14, [R1+0x970] ;  /* 0x00097000010e7983 */ /* 0x000ee40000300800 */
[C---:B------:R-:W-:Y:S02]  /*9850*/  ISETP.GT.U32.AND P3, PT, R0.reuse, R13, PT ;  /* 0x0000000d0000720c */ /* 0x040fe40003f64070 */
[----:B------:R-:W-:Y:S02]  /*9860*/  ISETP.GT.U32.AND P6, PT, R0, R15, PT ;  /* 0x0000000f0000720c */ /* 0x000fe40003fc4070 */
[----:B------:R-:W-:-:S04]  /*9870*/  @!P5 IMAD.IADD R12, R12, 0x1, -R0 ;  /* 0x000000010c0cd824 */ /* 0x000fc800078e0a00 */
[----:B------:R-:W-:-:S05]  /*9880*/  @!P1 IMAD.MOV R12, RZ, RZ, -R12 ;  /* 0x000000ffff0c9224 */ /* 0x000fca00078e0a0c */
[--C-:B------:R-:W-:Y:S01]  /*9890*/  @!P3 IMAD.IADD R13, R13, 0x1, -R0.reuse ;  /* 0x000000010d0db824 */ /* 0x100fe200078e0a00 */
[----:B------:R-:W-:Y:S01]  /*98a0*/  STL [R1+0x3068], R12 ;  /* 0x0030680c01007387 */ /* 0x000fe20000100800 */
[----:B------:R-:W-:Y:S01]  /*98b0*/  @!P6 IMAD.IADD R15, R15, 0x1, -R0 ;  /* 0x000000010f0fe824 */ /* 0x000fe200078e0a00 */
[----:B------:R-:W-:Y:S02]  /*98c0*/  IABS R16, R3 ;  /* 0x0000000300107213 */ /* 0x000fe40000000000 */
[----:B------:R-:W-:Y:S02]  /*98d0*/  ISETP.GE.AND P2, PT, R3, RZ, PT ;  /* 0x000000ff0300720c */ /* 0x000fe40003f46270 */
[----:B------:R-:W3:Y:S01]  /*98e0*/  LDL.LU R3, [R1+0x974] ;  /* 0x0009740001037983 */ /* 0x000ee20000300800 */
[----:B------:R-:W-:Y:S02]  /*98f0*/  @!P0 IMAD.MOV R13, RZ, RZ, -R13 ;  /* 0x000000ffff0d8224 */ /* 0x000fe400078e0a0d */
[----:B------:R-:W-:Y:S01]  /*9900*/  @!P4 IMAD.MOV R15, RZ, RZ, -R15 ;  /* 0x000000ffff0fc224 */ /* 0x000fe200078e0a0f */
[----:B-1----:R-:W3:Y:S04]  /*9910*/  LDL.LU R10, [R1+0x97c] ;  /* 0x00097c00010a7983 */ /* 0x002ee80000300800 */
[----:B------:R-:W3:Y:S04]  /*9920*/  LDL.LU R6, [R1+0x980] ;  /* 0x0009800001067983 */ /* 0x000ee80000300800 */
[----:B------:R-:W-:Y:S04]  /*9930*/  STL [R1+0x306c], R13 ;  /* 0x00306c0d01007387 */ /* 0x000fe80000100800 */
[----:B------:R0:W-:Y:S04]  /*9940*/  STL [R1+0x3070], R15 ;  /* 0x0030700f01007387 */ /* 0x0001e80000100800 */
[----:B0-----:R-:W3:Y:S04]  /*9950*/  LDL.LU R15, [R1+0x978] ;  /* 0x00097800010f7983 */ /* 0x001ee80000300800 */
[----:B------:R-:W3:Y:S04]  /*9960*/  LDL.LU R9, [R1+0x984] ;  /* 0x0009840001097983 */ /* 0x000ee80000300800 */
[----:B------:R-:W3:Y:S04]  /*9970*/  LDL.LU R8, [R1+0x988] ;  /* 0x0009880001087983 */ /* 0x000ee80000300800 */
[----:B------:R-:W3:Y:S04]  /*9980*/  LDL.LU R13, [R1+0x98c] ;  /* 0x00098c00010d7983 */ /* 0x000ee80000300800 */
[----:B------:R-:W3:Y:S01]  /*9990*/  LDL.LU R12, [R1+0x990] ;  /* 0x00099000010c7983 */ /* 0x000ee20000300800 */
[----:B------:R-:W-:-:S04]  /*99a0*/  IMAD.HI.U32 R2, R17, R16, RZ ;  /* 0x0000001011027227 */ /* 0x000fc800078e00ff */
[----:B------:R-:W-:-:S04]  /*99b0*/  IMAD.MOV R2, RZ, RZ, -R2 ;  /* 0x000000ffff027224 */ /* 0x000fc800078e0a02 */
[----:B------:R-:W-:-:S05]  /*99c0*/  IMAD R16, R0, R2, R16 ;  /* 0x0000000200107224 */ /* 0x000fca00078e0210 */
[----:B------:R-:W-:-:S13]  /*99d0*/  ISETP.GT.U32.AND P1, PT, R0, R16, PT ;  /* 0x000000100000720c */ /* 0x000fda0003f24070 */
[----:B------:R-:W-:-:S05]  /*99e0*/  @!P1 IMAD.IADD R16, R16, 0x1, -R0 ;  /* 0x0000000110109824 */ /* 0x000fca00078e0a00 */
[----:B------:R-:W-:-:S13]  /*99f0*/  ISETP.GT.U32.AND P1, PT, R0, R16, PT ;  /* 0x000000100000720c */ /* 0x000fda0003f24070 */
[----:B------:R-:W-:-:S04]  /*9a00*/  @!P1 IMAD.IADD R16, R16, 0x1, -R0 ;  /* 0x0000000110109824 */ /* 0x000fc800078e0a00 */
[----:B------:R-:W-:Y:S01]  /*9a10*/  @!P2 IMAD.MOV R16, RZ, RZ, -R16 ;  /* 0x000000ffff10a224 */ /* 0x000fe200078e0a10 */
[----:B--2---:R-:W-:Y:S02]  /*9a20*/  ISETP.GE.AND P5, PT, R27, RZ, PT ;  /* 0x000000ff1b00720c */ /* 0x004fe40003fa6270 */
[----:B------:R-:W-:Y:S02]  /*9a30*/  IABS R20, R27 ;  /* 0x0000001b00147213 */ /* 0x000fe40000000000 */
[----:B----4-:R-:W-:Y:S02]  /*9a40*/  IABS R27, R25 ;  /* 0x00000019001b7213 */ /* 0x010fe40000000000 */
[----:B---3--:R-:W-:-:S03]  /*9a50*/  IABS R21, R26 ;  /* 0x0000001a00157213 */ /* 0x008fc60000000000 */
[----:B------:R-:W-:-:S04]  /*9a60*/  IMAD.HI.U32 R4, R17, R27, RZ ;  /* 0x0000001b11047227 */ /* 0x000fc800078e00ff */
[----:B------:R-:W-:-:S04]  /*9a70*/  IMAD.HI.U32 R2, R17, R21, RZ ;  /* 0x0000001511027227 */ /* 0x000fc800078e00ff */
[----:B------:R-:W-:Y:S02]  /*9a80*/  IMAD.MOV R4, RZ, RZ, -R4 ;  /* 0x000000ffff047224 */ /* 0x000fe400078e0a04 */
[----:B------:R-:W-:Y:S02]  /*9a90*/  IMAD.MOV R2, RZ, RZ, -R2 ;  /* 0x000000ffff027224 */ /* 0x000fe400078e0a02 */
[----:B------:R-:W-:Y:S02]  /*9aa0*/  IMAD R27, R0, R4, R27 ;  /* 0x00000004001b7224 */ /* 0x000fe400078e021b */
[----:B------:R-:W-:-:S03]  /*9ab0*/  IMAD.HI.U32 R18, R17, R20, RZ ;  /* 0x0000001411127227 */ /* 0x000fc600078e00ff */
[C---:B------:R-:W-:Y:S01]  /*9ac0*/  ISETP.GT.U32.AND P0, PT, R0.reuse, R27, PT ;  /* 0x0000001b0000720c */ /* 0x040fe20003f04070 */
[----:B------:R-:W-:Y:S02]  /*9ad0*/  IMAD R21, R0, R2, R21 ;  /* 0x0000000200157224 */ /* 0x000fe400078e0215 */
[----:B------:R-:W-:-:S03]  /*9ae0*/  IMAD.MOV R18, RZ, RZ, -R18 ;  /* 0x000000ffff127224 */ /* 0x000fc600078e0a12 */
[C---:B------:R-:W-:Y:S01]  /*9af0*/  ISETP.GT.U32.AND P4, PT, R0.reuse, R21, PT ;  /* 0x000000150000720c */ /* 0x040fe20003f84070 */
[----:B------:R-:W-:-:S05]  /*9b00*/  IMAD R20, R0, R18, R20 ;  /* 0x0000001200147224 */ /* 0x000fca00078e0214 */
[----:B------:R-:W-:Y:S02]  /*9b10*/  ISETP.GT.U32.AND P6, PT, R0, R20, PT ;  /* 0x000000140000720c */ /* 0x000fe40003fc4070 */
[----:B------:R-:W-:Y:S01]  /*9b20*/  IABS R22, R28 ;  /* 0x0000001c00167213 */ /* 0x000fe20000000000 */
[----:B------:R-:W-:Y:S01]  /*9b30*/  @!P0 IMAD.IADD R27, R27, 0x1, -R0 ;  /* 0x000000011b1b8824 */ /* 0x000fe200078e0a00 */
[----:B------:R-:W-:-:S03]  /*9b40*/  IABS R23, R5 ;  /* 0x0000000500177213 */ /* 0x000fc60000000000 */
[----:B------:R-:W-:Y:S01]  /*9b50*/  IMAD.HI.U32 R2, R17, R22, RZ ;  /* 0x0000001611027227 */ /* 0x000fe200078e00ff */
[C---:B------:R-:W-:Y:S02]  /*9b60*/  ISETP.GT.U32.AND P0, PT, R0.reuse, R27, PT ;  /* 0x0000001b0000720c */ /* 0x040fe40003f04070 */
[----:B------:R-:W-:Y:S01]  /*9b70*/  IABS R24, R14 ;  /* 0x0000000e00187213 */ /* 0x000fe20000000000 */
[----:B------:R-:W-:Y:S02]  /*9b80*/  @!P4 IMAD.IADD R21, R21, 0x1, -R0 ;  /* 0x000000011515c824 */ /* 0x000fe400078e0a00 */
[----:B------:R-:W-:Y:S02]  /*9b90*/  IMAD.MOV R2, RZ, RZ, -R2 ;  /* 0x000000ffff027224 */ /* 0x000fe400078e0a02 */
[----:B------:R-:W-:Y:S01]  /*9ba0*/  IMAD.HI.U32 R4, R17, R23, RZ ;  /* 0x0000001711047227 */ /* 0x000fe200078e00ff */
[----:B------:R-:W-:-:S03]  /*9bb0*/  ISETP.GT.U32.AND P4, PT, R0, R21, PT ;  /* 0x000000150000720c */ /* 0x000fc60003f84070 */
[----:B------:R-:W-:Y:S02]  /*9bc0*/  @!P6 IMAD.IADD R20, R20, 0x1, -R0 ;  /* 0x000000011414e824 */ /* 0x000fe400078e0a00 */
[C---:B------:R-:W-:Y:S02]  /*9bd0*/  IMAD R22, R0.reuse, R2, R22 ;  /* 0x0000000200167224 */ /* 0x040fe400078e0216 */
[----:B------:R-:W-:Y:S02]  /*9be0*/  IMAD.MOV R4, RZ, RZ, -R4 ;  /* 0x000000ffff047224 */ /* 0x000fe400078e0a04 */
[----:B------:R-:W-:Y:S01]  /*9bf0*/  IMAD.HI.U32 R2, R17, R24, RZ ;  /* 0x0000001811027227 */ /* 0x000fe200078e00ff */
[----:B------:R-:W-:-:S03]  /*9c00*/  ISETP.GT.U32.AND P6, PT, R0, R20, PT ;  /* 0x000000140000720c */ /* 0x000fc60003fc4070 */
[C---:B------:R-:W-:Y:S02]  /*9c10*/  IMAD R23, R0.reuse, R4, R23 ;  /* 0x0000000400177224 */ /* 0x040fe400078e0217 */
[----:B------:R-:W-:Y:S02]  /*9c20*/  IMAD.MOV R2, RZ, RZ, -R2 ;  /* 0x000000ffff027224 */ /* 0x000fe400078e0a02 */
[----:B------:R-:W-:Y:S01]  /*9c30*/  @!P0 IMAD.IADD R27, R27, 0x1, -R0 ;  /* 0x000000011b1b8824 */ /* 0x000fe200078e0a00 */
[C---:B------:R-:W-:Y:S01]  /*9c40*/  ISETP.GT.U32.AND P0, PT, R0.reuse, R23, PT ;  /* 0x000000170000720c */ /* 0x040fe20003f04070 */
[C---:B------:R-:W-:Y:S01]  /*9c50*/  IMAD R24, R0.reuse, R2, R24 ;  /* 0x0000000200187224 */ /* 0x040fe200078e0218 */
[----:B------:R-:W-:Y:S01]  /*9c60*/  ISETP.GE.AND P3, PT, R25, RZ, PT ;  /* 0x000000ff1900720c */ /* 0x000fe20003f66270 */
[--C-:B------:R-:W-:Y:S01]  /*9c70*/  @!P4 IMAD.IADD R21, R21, 0x1, -R0.reuse ;  /* 0x000000011515c824 */ /* 0x100fe200078e0a00 */
[----:B------:R-:W-:Y:S02]  /*9c80*/  IABS R25, R3 ;  /* 0x0000000300197213 */ /* 0x000fe40000000000 */
[----:B------:R-:W-:Y:S01]  /*9c90*/  ISETP.GT.U32.AND P4, PT, R0, R24, PT ;  /* 0x000000180000720c */ /* 0x000fe20003f84070 */
[----:B------:R-:W-:Y:S01]  /*9ca0*/  @!P6 IMAD.IADD R20, R20, 0x1, -R0 ;  /* 0x000000011414e824 */ /* 0x000fe200078e0a00 */
[----:B------:R-:W-:Y:S01]  /*9cb0*/  ISETP.GT.U32.AND P6, PT, R0, R22, PT ;  /* 0x000000160000720c */ /* 0x000fe20003fc4070 */
[----:B------:R-:W-:Y:S01]  /*9cc0*/  IMAD.HI.U32 R4, R17, R25, RZ ;  /* 0x0000001911047227 */ /* 0x000fe200078e00ff */
[----:B------:R-:W-:-:S03]  /*9cd0*/  ISETP.GE.AND P1, PT, R26, RZ, PT ;  /* 0x000000ff1a00720c */ /* 0x000fc60003f26270 */
[----:B------:R-:W-:Y:S02]  /*9ce0*/  @!P0 IMAD.IADD R23, R23, 0x1, -R0 ;  /* 0x0000000117178824 */ /* 0x000fe400078e0a00 */
[----:B------:R-:W-:Y:S01]  /*9cf0*/  IMAD.MOV R4, RZ, RZ, -R4 ;  /* 0x000000ffff047224 */ /* 0x000fe200078e0a04 */
[----:B------:R-:W-:-:S03]  /*9d00*/  IABS R18, R10 ;  /* 0x0000000a00127213 */ /* 0x000fc60000000000 */
[--C-:B------:R-:W-:Y:S01]  /*9d10*/  @!P4 IMAD.IADD R24, R24, 0x1, -R0.reuse ;  /* 0x000000011818c824 */ /* 0x100fe200078e0a00 */
[C---:B------:R-:W-:Y:S01]  /*9d20*/  ISETP.GT.U32.AND P4, PT, R0.reuse, R23, PT ;  /* 0x000000170000720c */ /* 0x040fe20003f84070 */
[----:B------:R-:W-:Y:S01]  /*9d30*/  IMAD R25, R0, R4, R25 ;  /* 0x0000000400197224 */ /* 0x000fe200078e0219 */
[----:B------:R-:W-:Y:S01]  /*9d40*/  IABS R26, R15 ;  /* 0x0000000f001a7213 */ /* 0x000fe20000000000 */
[----:B------:R-:W-:-:S04]  /*9d50*/  @!P6 IMAD.IADD R22, R22, 0x1, -R0 ;  /* 0x000000011616e824 */ /* 0x000fc800078e0a00 */
[----:B------:R-:W-:Y:S01]  /*9d60*/  IMAD.HI.U32 R4, R17, R26, RZ ;  /* 0x0000001a11047227 */ /* 0x000fe200078e00ff */
[----:B------:R-:W-:-:S03]  /*9d70*/  ISETP.GE.AND P6, PT, R28, RZ, PT ;  /* 0x000000ff1c00720c */ /* 0x000fc60003fc6270 */
[----:B------:R-:W-:Y:S02]  /*9d80*/  IMAD.MOV R4, RZ, RZ, -R4 ;  /* 0x000000ffff047224 */ /* 0x000fe400078e0a04 */
[----:B------:R-:W-:-:S04]  /*9d90*/  IMAD.HI.U32 R28, R17, R18, RZ ;  /* 0x00000012111c7227 */ /* 0x000fc800078e00ff */
[C---:B------:R-:W-:Y:S01]  /*9da0*/  IMAD R26, R0.reuse, R4, R26 ;  /* 0x00000004001a7224 */ /* 0x040fe200078e021a */
[----:B------:R-:W-:Y:S01]  /*9db0*/  IABS R4, R9 ;  /* 0x0000000900047213 */ /* 0x000fe20000000000 */
[----:B------:R-:W-:Y:S02]  /*9dc0*/  IMAD.MOV R28, RZ, RZ, -R28 ;  /* 0x000000ffff1c7224 */ /* 0x000fe400078e0a1c */
[----:B------:R-:W-:Y:S01]  /*9dd0*/  @!P4 IMAD.IADD R23, R23, 0x1, -R0 ;  /* 0x000000011717c824 */ /* 0x000fe200078e0a00 */
[C---:B------:R-:W-:Y:S01]  /*9de0*/  ISETP.GT.U32.AND P4, PT, R0.reuse, R26, PT ;  /* 0x0000001a0000720c */ /* 0x040fe20003f84070 */
[----:B------:R-:W-:Y:S02]  /*9df0*/  IMAD R18, R0, R28, R18 ;  /* 0x0000001c00127224 */ /* 0x000fe400078e0212 */
[----:B------:R-:W-:-:S04]  /*9e00*/  IMAD.HI.U32 R28, R17, R4, RZ ;  /* 0x00000004111c7227 */ /* 0x000fc800078e00ff */
[----:B------:R-:W-:-:S04]  /*9e10*/  IMAD.MOV R28, RZ, RZ, -R28 ;  /* 0x000000ffff1c7224 */ /* 0x000fc800078e0a1c */
[C---:B------:R-:W-:Y:S01]  /*9e20*/  IMAD R4, R0.reuse, R28, R4 ;  /* 0x0000001c00047224 */ /* 0x040fe200078e0204 */
[----:B------:R-:W-:Y:S01]  /*9e30*/  ISETP.GT.U32.AND P0, PT, R0, R22, PT ;  /* 0x000000160000720c */ /* 0x000fe20003f04070 */
[----:B------:R-:W-:-:S03]  /*9e40*/  @!P4 IMAD.IADD R26, R26, 0x1, -R0 ;  /* 0x000000011a1ac824 */ /* 0x000fc600078e0a00 */
[C---:B------:R-:W-:Y:S02]  /*9e50*/  ISETP.GT.U32.AND P4, PT, R0.reuse, R4, PT ;  /* 0x000000040000720c */ /* 0x040fe40003f84070 */
[----:B------:R-:W-:Y:S02]  /*9e60*/  ISETP.GT.U32.AND P2, PT, R0, R24, PT ;  /* 0x000000180000720c */ /* 0x000fe40003f44070 */
[----:B------:R-:W-:-:S05]  /*9e70*/  IABS R2, R6 ;  /* 0x0000000600027213 */ /* 0x000fca0000000000 */
[----:B------:R-:W-:-:S04]  /*9e80*/  @!P0 IMAD.IADD R22, R22, 0x1, -R0 ;  /* 0x0000000116168824 */ /* 0x000fc800078e0a00 */
[----:B------:R-:W-:Y:S01]  /*9e90*/  @!P4 IMAD.IADD R4, R4, 0x1, -R0 ;  /* 0x000000010404c824 */ /* 0x000fe200078e0a00 */
[C---:B------:R-:W-:Y:S01]  /*9ea0*/  ISETP.GT.U32.AND P0, PT, R0.reuse, R25, PT ;  /* 0x000000190000720c */ /* 0x040fe20003f04070 */
[----:B------:R-:W-:Y:S02]  /*9eb0*/  @!P6 IMAD.MOV R22, RZ, RZ, -R22 ;  /* 0x000000ffff16e224 */ /* 0x000fe400078e0a16 */
[----:B------:R-:W-:Y:S01]  /*9ec0*/  IMAD.HI.U32 R19, R17, R2, RZ ;  /* 0x0000000211137227 */ /* 0x000fe200078e00ff */
[----:B------:R-:W-:-:S03]  /*9ed0*/  ISETP.GT.U32.AND P6, PT, R0, R4, PT ;  /* 0x000000040000720c */ /* 0x000fc60003fc4070 */
[----:B------:R-:W-:Y:S02]  /*9ee0*/  IMAD.MOV R19, RZ, RZ, -R19 ;  /* 0x000000ffff137224 */ /* 0x000fe400078e0a13 */
[----:B------:R-:W-:Y:S01]  /*9ef0*/  @!P2 IMAD.IADD R24, R24, 0x1, -R0 ;  /* 0x000000011818a824 */ /* 0x000fe200078e0a00 */
[C---:B------:R-:W-:Y:S01]  /*9f00*/  ISETP.GT.U32.AND P2, PT, R0.reuse, R18, PT ;  /* 0x000000120000720c */ /* 0x040fe20003f44070 */
[----:B------:R-:W-:Y:S02]  /*9f10*/  IMAD R2, R0, R19, R2 ;  /* 0x0000001300027224 */ /* 0x000fe400078e0202 */
[----:B------:R-:W-:-:S03]  /*9f20*/  @!P0 IMAD.IADD R25, R25, 0x1, -R0 ;  /* 0x0000000119198824 */ /* 0x000fc600078e0a00 */
[----:B------:R-:W-:Y:S01]  /*9f30*/  ISETP.GT.U32.AND P0, PT, R0, R2, PT ;  /* 0x000000020000720c */ /* 0x000fe20003f04070 */
[--C-:B------:R-:W-:Y:S01]  /*9f40*/  @!P6 IMAD.IADD R4, R4, 0x1, -R0.reuse ;  /* 0x000000010404e824 */ /* 0x100fe200078e0a00 */
[----:B------:R-:W-:Y:S02]  /*9f50*/  ISETP.GE.AND P6, PT, R6, RZ, PT ;  /* 0x000000ff0600720c */ /* 0x000fe40003fc6270 */
[----:B------:R-:W0:Y:S01]  /*9f60*/  S2R R6, SR_TID.X ;  /* 0x0000000000067919 */ /* 0x000e220000002100 */
[----:B------:R-:W-:Y:S02]  /*9f70*/  IABS R29, R8 ;  /* 0x00000008001d7213 */ /* 0x000fe40000000000 */
[----:B------:R-:W-:Y:S01]  /*9f80*/  @!P2 IMAD.IADD R18, R18, 0x1, -R0 ;  /* 0x000000011212a824 */ /* 0x000fe200078e0a00 */
[----:B------:R-:W-:Y:S02]  /*9f90*/  ISETP.GE.AND P2, PT, R5, RZ, PT ;  /* 0x000000ff0500720c */ /* 0x000fe40003f46270 */
[----:B------:R-:W-:-:S04]  /*9fa0*/  IMAD.HI.U32 R11, R17, R29, RZ ;  /* 0x0000001d110b7227 */ /* 0x000fc800078e00ff */
[----:B------:R-:W-:Y:S01]  /*9fb0*/  @!P3 IMAD.MOV R27, RZ, RZ, -R27 ;  /* 0x000000ffff1bb224 */ /* 0x000fe200078e0a1b */
[----:B------:R-:W-:Y:S01]  /*9fc0*/  ISETP.GT.U32.AND P3, PT, R0, R26, PT ;  /* 0x0000001a0000720c */ /* 0x000fe20003f64070 */
[----:B------:R-:W-:Y:S02]  /*9fd0*/  IMAD.MOV R11, RZ, RZ, -R11 ;  /* 0x000000ffff0b7224 */ /* 0x000fe400078e0a0b */
[----:B------:R-:W-:Y:S02]  /*9fe0*/  @!P0 IMAD.IADD R2, R2, 0x1, -R0 ;  /* 0x0000000102028824 */ /* 0x000fe400078e0a00 */
[C---:B------:R-:W-:Y:S02]  /*9ff0*/  IMAD R29, R0.reuse, R11, R29 ;  /* 0x0000000b001d7224 */ /* 0x040fe400078e021d */
[----:B------:R-:W-:Y:S01]  /*a000*/  @!P5 IMAD.MOV R20, RZ, RZ, -R20 ;  /* 0x000000ffff14d224 */ /* 0x000fe200078e0a14 */
[C---:B------:R-:W-:Y:S01]  /*a010*/  ISETP.GT.U32.AND P5, PT, R0.reuse, R2, PT ;  /* 0x000000020000720c */ /* 0x040fe20003fa4070 */
[----:B------:R-:W-:Y:S01]  /*a020*/  @!P2 IMAD.MOV R23, RZ, RZ, -R23 ;  /* 0x000000ffff17a224 */ /* 0x000fe200078e0a17 */
[----:B------:R-:W-:-:S02]  /*a030*/  ISETP.GT.U32.AND P2, PT, R0, R29, PT ;  /* 0x0000001d0000720c */ /* 0x000fc40003f44070 */
[----:B------:R-:W-:Y:S02]  /*a040*/  IABS R19, R13 ;  /* 0x0000000d00137213 */ /* 0x000fe40000000000 */
[----:B------:R-:W-:Y:S01]  /*a050*/  ISETP.GE.AND P0, PT, R14, RZ, PT ;  /* 0x000000ff0e00720c */ /* 0x000fe20003f06270 */
[----:B------:R-:W-:Y:S01]  /*a060*/  @!P3 IMAD.IADD R26, R26, 0x1, -R0 ;  /* 0x000000011a1ab824 */ /* 0x000fe200078e0a00 */
[----:B------:R-:W-:Y:S01]  /*a070*/  IABS R28, R12 ;  /* 0x0000000c001c7213 */ /* 0x000fe20000000000 */
[----:B------:R1:W-:Y:S01]  /*a080*/  STL [R1+0x3074], R16 ;  /* 0x0030741001007387 */ /* 0x0003e20000100800 */
[----:B------:R-:W-:-:S03]  /*a090*/  ISETP.GE.AND P3, PT, R15, RZ, PT ;  /* 0x000000ff0f00720c */ /* 0x000fc60003f66270 */
[----:B------:R-:W-:Y:S01]  /*a0a0*/  @!P5 IMAD.IADD R2, R2, 0x1, -R0 ;  /* 0x000000010202d824 */ /* 0x000fe200078e0a00 */
[----:B------:R-:W-:Y:S01]  /*a0b0*/  ISETP.GE.AND P5, PT, R10, RZ, PT ;  /* 0x000000ff0a00720c */ /* 0x000fe20003fa6270 */
[C---:B-1----:R-:W-:Y:S01]  /*a0c0*/  IMAD.HI.U32 R16, R17.reuse, R19, RZ ;  /* 0x0000001311107227 */ /* 0x042fe200078e00ff */
[----:B------:R-:W-:Y:S01]  /*a0d0*/  ISETP.GT.U32.AND P4, PT, R0, R25, PT ;  /* 0x000000190000720c */ /* 0x000fe20003f84070 */
[----:B------:R-:W2:Y:S02]  /*a0e0*/  LDL.LU R5, [R1+0x30d8] ;  /* 0x0030d80001057983 */ /* 0x000ea40000300800 */
[----:B------:R-:W-:Y:S02]  /*a0f0*/  IMAD.HI.U32 R17, R17, R28, RZ ;  /* 0x0000001c11117227 */ /* 0x000fe400078e00ff */
[----:B------:R-:W3:Y:S02]  /*a100*/  LDL.LU R14, [R1+0x30d4] ;  /* 0x0030d400010e7983 */ /* 0x000ee40000300800 */
[----:B------:R-:W-:-:S02]  /*a110*/  IMAD.MOV R17, RZ, RZ, -R17 ;  /* 0x000000ffff117224 */ /* 0x000fc400078e0a11 */
[----:B0-----:R-:W-:Y:S01]  /*a120*/  IMAD.SHL.U32 R10, R6, 0x2, RZ ;  /* 0x00000002060a7824 */ /* 0x001fe200078e00ff */
[----:B------:R-:W4:Y:S01]  /*a130*/  LDL.LU R11, [R1+0x30d0] ;  /* 0x0030d000010b7983 */ /* 0x000f220000300800 */
[----:B------:R-:W-:Y:S01]  /*a140*/  @!P2 IMAD.IADD R29, R29, 0x1, -R0 ;  /* 0x000000011d1da824 */ /* 0x000fe200078e0a00 */
[----:B------:R-:W-:Y:S01]  /*a150*/  ISETP.GE.AND P2, PT, R9, RZ, PT ;  /* 0x000000ff0900720c */ /* 0x000fe20003f46270 */
[----:B------:R-:W-:Y:S01]  /*a160*/  @!P1 IMAD.MOV R21, RZ, RZ, -R21 ;  /* 0x000000ffff159224 */ /* 0x000fe200078e0a15 */
[----:B------:R-:W-:Y:S01]  /*a170*/  ISETP.GT.U32.AND P1, PT, R0, R18, PT ;  /* 0x000000120000720c */ /* 0x000fe20003f24070 */
[----:B------:R-:W-:Y:S01]  /*a180*/  @!P0 IMAD.MOV R24, RZ, RZ, -R24 ;  /* 0x000000ffff188224 */ /* 0x000fe200078e0a18 */
[----:B------:R-:W-:Y:S01]  /*a190*/  LOP3.LUT R9, R6, 0x7, RZ, 0xc0, !PT ;  /* 0x0000000706097812 */ /* 0x000fe200078ec0ff */
[----:B------:R-:W-:Y:S01]  /*a1a0*/  IMAD R17, R0, R17, R28 ;  /* 0x0000001100117224 */ /* 0x000fe200078e021c */
[----:B------:R-:W-:Y:S01]  /*a1b0*/  ISETP.GE.AND P0, PT, R3, RZ, PT ;  /* 0x000000ff0300720c */ /* 0x000fe20003f06270 */
[----:B------:R-:W-:Y:S01]  /*a1c0*/  IMAD.MOV R16, RZ, RZ, -R16 ;  /* 0x000000ffff107224 */ /* 0x000fe200078e0a10 */
[----:B------:R-:W-:Y:S01]  /*a1d0*/  LOP3.LUT R28, R10, 0x10, RZ, 0xc0, !PT ;  /* 0x000000100a1c7812 */ /* 0x000fe200078ec0ff */
[----:B------:R-:W-:Y:S01]  /*a1e0*/  @!P3 IMAD.MOV R26, RZ, RZ, -R26 ;  /* 0x000000ffff1ab224 */ /* 0x000fe200078e0a1a */
[----:B------:R-:W-:Y:S01]  /*a1f0*/  ISETP.GE.AND P3, PT, R8, RZ, PT ;  /* 0x000000ff0800720c */ /* 0x000fe20003f66270 */
[----:B------:R-:W-:Y:S01]  /*a200*/  STL [R1+0x3078], R20 ;  /* 0x0030781401007387 */ /* 0x000fe20000100800 */
[----:B------:R-:W-:Y:S01]  /*a210*/  IMAD R8, R9, 0x410, RZ ;  /* 0x0000041009087824 */ /* 0x000fe200078e02ff */
[----:B------:R-:W-:Y:S01]  /*a220*/  LOP3.LUT R28, R28, 0x20, R6, 0xf8, !PT ;  /* 0x000000201c1c7812 */ /* 0x000fe200078ef806 */
[----:B------:R-:W-:Y:S01]  /*a230*/  IMAD R19, R0, R16, R19 ;  /* 0x0000001000137224 */ /* 0x000fe200078e0213 */
[----:B------:R-:W-:Y:S01]  /*a240*/  STL [R1+0x307c], R27 ;  /* 0x00307c1b01007387 */ /* 0x000fe20000100800 */
[----:B------:R-:W-:-:S03]  /*a250*/  @!P4 IMAD.IADD R25, R25, 0x1, -R0 ;  /* 0x000000011919c824 */ /* 0x000fc600078e0a00 */
[----:B------:R-:W-:Y:S01]  /*a260*/  STL [R1+0x3080], R21 ;  /* 0x0030801501007387 */ /* 0x000fe20000100800 */
[----:B------:R-:W-:-:S03]  /*a270*/  LOP3.LUT R28, R8, R28, RZ, 0x3c, !PT ;  /* 0x0000001c081c7212 */ /* 0x000fc600078e3cff */
[----:B------:R-:W-:Y:S01]  /*a280*/  STL [R1+0x3084], R22 ;  /* 0x0030841601007387 */ /* 0x000fe20000100800 */
[----:B------:R-:W-:Y:S01]  /*a290*/  ISETP.GT.U32.AND P4, PT, R0, R19, PT ;  /* 0x000000130000720c */ /* 0x000fe20003f84070 */
[----:B------:R-:W-:Y:S02]  /*a2a0*/  IMAD.SHL.U32 R8, R6, 0x200, RZ ;  /* 0x0000020006087824 */ /* 0x000fe400078e00ff */
[----:B------:R-:W-:Y:S01]  /*a2b0*/  STL [R1+0x3088], R23 ;  /* 0x0030881701007387 */ /* 0x000fe20000100800 */
[----:B------:R-:W-:-:S03]  /*a2c0*/  @!P1 IMAD.IADD R18, R18, 0x1, -R0 ;  /* 0x0000000112129824 */ /* 0x000fc600078e0a00 */
[----:B------:R0:W-:Y:S01]  /*a2d0*/  STL [R1+0x308c], R24 ;  /* 0x00308c1801007387 */ /* 0x0001e20000100800 */
[----:B------:R-:W-:-:S03]  /*a2e0*/  LOP3.LUT R6, R6, 0x3f, RZ, 0xc0, !PT ;  /* 0x0000003f06067812 */ /* 0x000fc600078ec0ff */
[----:B------:R-:W2:Y:S01]  /*a2f0*/  LDL.LU R3, [R1+0x30cc] ;  /* 0x0030cc0001037983 */ /* 0x000ea20000300800 */
[----:B------:R-:W-:Y:S01]  /*a300*/  @!P0 IMAD.MOV R25, RZ, RZ, -R25 ;  /* 0x000000ffff198224 */ /* 0x000fe200078e0a19 */
[----:B------:R-:W-:Y:S01]  /*a310*/  LOP3.LUT R28, R28, 0x2000, R8, 0xf8, !PT ;  /* 0x000020001c1c7812 */ /* 0x000fe200078ef808 */
[----:B------:R-:W-:Y:S02]  /*a320*/  @!P5 IMAD.MOV R18, RZ, RZ, -R18 ;  /* 0x000000ffff12d224 */ /* 0x000fe400078e0a12 */
[----:B------:R-:W-:Y:S01]  /*a330*/  IMAD R6, R6, UR6, RZ ;  /* 0x0000000606067c24 */ /* 0x000fe2000f8e02ff */
[----:B------:R-:W-:Y:S01]  /*a340*/  STL [R1+0x3090], R25 ;  /* 0x0030901901007387 */ /* 0x000fe20000100800 */
[----:B------:R-:W-:-:S03]  /*a350*/  ISETP.GT.U32.AND P1, PT, R0, R17, PT ;  /* 0x000000110000720c */ /* 0x000fc60003f24070 */
[----:B------:R-:W-:Y:S01]  /*a360*/  STL [R1+0x3094], R26 ;  /* 0x0030941a01007387 */ /* 0x000fe20000100800 */
[----:B------:R-:W-:-:S03]  /*a370*/  @!P4 IMAD.IADD R19, R19, 0x1, -R0 ;  /* 0x000000011313c824 */ /* 0x000fc600078e0a00 */
[----:B------:R-:W-:Y:S01]  /*a380*/  STL [R1+0x2fe8], R28 ;  /* 0x002fe81c01007387 */ /* 0x000fe20000100800 */
[----:B------:R-:W-:-:S03]  /*a390*/  ISETP.GT.U32.AND P4, PT, R0, R29, PT ;  /* 0x0000001d0000720c */ /* 0x000fc60003f84070 */
[----:B------:R-:W-:Y:S04]  /*a3a0*/  STL [R1+0x3098], R18 ;  /* 0x0030981201007387 */ /* 0x000fe80000100800 */
[----:B------:R1:W-:Y:S04]  /*a3b0*/  STL [R1+0x274], R6 ;  /* 0x0002740601007387 */ /* 0x0003e80000100800 */
[----:B0-----:R-:W3:Y:S04]  /*a3c0*/  LDL.LU R24, [R1+0x38] ;  /* 0x0000380001187983 */ /* 0x001ee80000300800 */
[----:B------:R-:W3:Y:S04]  /*a3d0*/  LDL.LU R23, [R1+0x40] ;  /* 0x0000400001177983 */ /* 0x000ee80000300800 */
[----:B------:R-:W3:Y:S04]  /*a3e0*/  LDL.LU R22, [R1+0x48] ;  /* 0x0000480001167983 */ /* 0x000ee80000300800 */
[----:B------:R-:W3:Y:S01]  /*a3f0*/  LDL.LU R21, [R1+0x44] ;  /* 0x0000440001157983 */ /* 0x000ee20000300800 */
[----:B------:R-:W-:-:S03]  /*a400*/  ISETP.GT.U32.AND P0, PT, R0, R19, PT ;  /* 0x000000130000720c */ /* 0x000fc60003f04070 */
[----:B------:R-:W3:Y:S01]  /*a410*/  LDL.LU R27, [R1+0x3c] ;  /* 0x00003c00011b7983 */ /* 0x000ee20000300800 */
[----:B------:R-:W-:-:S03]  /*a420*/  @!P1 IMAD.IADD R17, R17, 0x1, -R0 ;  /* 0x0000000111119824 */ /* 0x000fc600078e0a00 */
[----:B------:R-:W3:Y:S01]  /*a430*/  LDL.LU R20, [R1+0x10] ;  /* 0x0000100001147983 */ /* 0x000ee20000300800 */
[----:B------:R-:W-:-:S03]  /*a440*/  @!P4 IMAD.IADD R29, R29, 0x1, -R0 ;  /* 0x000000011d1dc824 */ /* 0x000fc600078e0a00 */
[----:B------:R-:W3:Y:S01]  /*a450*/  LDL.LU R16, [R1+0x20] ;  /* 0x0000200001107983 */ /* 0x000ee20000300800 */
[----:B------:R-:W-:-:S03]  /*a460*/  ISETP.GE.AND P4, PT, R13, RZ, PT ;  /* 0x000000ff0d00720c */ /* 0x000fc60003f86270 */
[----:B------:R-:W3:Y:S01]  /*a470*/  LDL.LU R15, [R1+0x30] ;  /* 0x00003000010f7983 */ /* 0x000ee20000300800 */
[----:B------:R-:W-:-:S03]  /*a480*/  ISETP.GT.U32.AND P1, PT, R0, R17, PT ;  /* 0x000000110000720c */ /* 0x000fc60003f24070 */
[----:B------:R-:W3:Y:S01]  /*a490*/  LDL.LU R13, [R1+0x24] ;  /* 0x00002400010d7983 */ /* 0x000ee20000300800 */
[----:B------:R-:W-:Y:S02]  /*a4a0*/  IMAD R9, R9, 0x90, RZ ;  /* 0x0000009009097824 */ /* 0x000fe400078e02ff */
[----:B------:R-:W-:Y:S01]  /*a4b0*/  @!P0 IMAD.IADD R19, R19, 0x1, -R0 ;  /* 0x0000000113138824 */ /* 0x000fe200078e0a00 */
[----:B------:R-:W-:Y:S02]  /*a4c0*/  ISETP.GE.AND P0, PT, R12, RZ, PT ;  /* 0x000000ff0c00720c */ /* 0x000fe40003f06270 */
[----:B------:R-:W3:Y:S01]  /*a4d0*/  LDL.LU R12, [R1+0x28] ;  /* 0x00002800010c7983 */ /* 0x000ee20000300800 */
[----:B------:R-:W-:-:S03]  /*a4e0*/  LOP3.LUT R9, R9, 0x30, R10, 0x78, !PT ;  /* 0x0000003009097812 */ /* 0x000fc600078e780a */
[----:B------:R-:W-:Y:S01]  /*a4f0*/  @!P1 IMAD.IADD R17, R17, 0x1, -R0 ;  /* 0x0000000111119824 */ /* 0x000fe200078e0a00 */
[----:B------:R-:W3:Y:S01]  /*a500*/  LDL.LU R10, [R1+0x2c] ;  /* 0x00002c00010a7983 */ /* 0x000ee20000300800 */
[----:B------:R-:W-:-:S03]  /*a510*/  LEA R0, P5, R6, UR10, 0x1 ;  /* 0x0000000a06007c11 */ /* 0x000fc6000f8a08ff */
[----:B-1----:R-:W3:Y:S04]  /*a520*/  LDL.LU R6, [R1+0x1b8] ;  /* 0x0001b80001067983 */ /* 0x002ee80000300800 */
[----:B------:R-:W3:Y:S04]  /*a530*/  LDL.LU R9, [R1+0x1bc] ;  /* 0x0001bc0001097983 */ /* 0x000ee80000300800 */
[----:B------:R-:W3:Y:S01]  /*a540*/  LDL.LU R8, [R1+0x1c0] ;  /* 0x0001c00001087983 */ /* 0x000ee20000300800 */
[----:B------:R-:W-:Y:S02]  /*a550*/  @!P6 IMAD.MOV R2, RZ, RZ, -R2 ;  /* 0x000000ffff02e224 */ /* 0x000fe400078e0a02 */
[----:B------:R-:W-:-:S02]  /*a560*/  @!P2 IMAD.MOV R4, RZ, RZ, -R4 ;  /* 0x000000ffff04a224 */ /* 0x000fc400078e0a04 */
[----:B------:R-:W-:Y:S01]  /*a570*/  @!P3 IMAD.MOV R29, RZ, RZ, -R29 ;  /* 0x000000ffff1db224 */ /* 0x000fe200078e0a1d */
[----:B------:R4:W-:Y:S01]  /*a580*/  STL [R1+0x3048], R0 ;  /* 0x0030480001007387 */ /* 0x0009e20000100800 */
[----:B------:R-:W-:Y:S02]  /*a590*/  @!P4 IMAD.MOV R19, RZ, RZ, -R19 ;  /* 0x000000ffff13c224 */ /* 0x000fe400078e0a13 */
[----:B------:R-:W-:Y:S01]  /*a5a0*/  @!P0 IMAD.MOV R17, RZ, RZ, -R17 ;  /* 0x000000ffff118224 */ /* 0x000fe200078e0a11 */
[----:B------:R-:W-:Y:S04]  /*a5b0*/  STL [R1+0x309c], R2 ;  /* 0x00309c0201007387 */ /* 0x000fe80000100800 */
[----:B------:R3:W-:Y:S04]  /*a5c0*/  STL [R1+0x30a0], R4 ;  /* 0x0030a00401007387 */ /* 0x0007e80000100800 */
[----:B------:R-:W-:Y:S04]  /*a5d0*/  STL [R1+0x30a4], R29 ;  /* 0x0030a41d01007387 */ /* 0x000fe80000100800 */
[----:B------:R-:W-:Y:S04]  /*a5e0*/  STL [R1+0x30a8], R19 ;  /* 0x0030a81301007387 */ /* 0x000fe80000100800 */
[----:B------:R-:W-:Y:S01]  /*a5f0*/  STL [R1+0x30ac], R17 ;  /* 0x0030ac1101007387 */ /* 0x000fe20000100800 */
[----:B--2---:R-:W-:-:S02]  /*a600*/  ISETP.NE.AND P1, PT, R3, RZ, PT ;  /* 0x000000ff0300720c */ /* 0x004fc40003f25270 */
[----:B------:R-:W-:-:S04]  /*a610*/  LOP3.LUT R3, RZ, R3, RZ, 0x33, !PT ;  /* 0x00000003ff037212 */ /* 0x000fc800078e33ff */
[C---:B----4-:R-:W-:Y:S02]  /*a620*/  SEL R0, R3.reuse, R11, !P1 ;  /* 0x0000000b03007207 */ /* 0x050fe40004800000 */
[C---:B---3--:R-:W-:Y:S02]  /*a630*/  SEL R4, R3.reuse, R14, !P1 ;  /* 0x0000000e03047207 */ /* 0x048fe40004800000 */
[C---:B------:R-:W-:Y:S01]  /*a640*/  SEL R2, R3.reuse, R5, !P1 ;  /* 0x0000000503027207 */ /* 0x040fe20004800000 */
[----:B------:R0:W-:Y:S04]  /*a650*/  STL [R1+0x80], R0 ;  /* 0x0000800001007387 */ /* 0x0001e80000100800 */
[----:B------:R1:W-:Y:S01]  /*a660*/  STL [R1+0x7c], R4 ;  /* 0x00007c0401007387 */ /* 0x0003e20000100800 */
[----:B0-----:R-:W-:-:S03]  /*a670*/  SEL R0, R3, R7, !P1 ;  /* 0x0000000703007207 */ /* 0x001fc60004800000 */
[----:B------:R0:W-:Y:S01]  /*a680*/  STL [R1+0x78], R2 ;  /* 0x0000780201007387 */ /* 0x0001e20000100800 */
[----:B-1----:R-:W-:-:S03]  /*a690*/  SEL R4, R3, R24, !P1 ;  /* 0x0000001803047207 */ /* 0x002fc60004800000 */
        /* <DEDUP_REMOVED lines=16> */
[----:B------:R-:W2:Y:S04]  /*a7a0*/  LDL.LU R14, [R1+0x1c] ;  /* 0x00001c00010e7983 */ /* 0x000ea80000300800 */
[----:B------:R1:W-:Y:S04]  /*a7b0*/  STL [R1+0x40], R2 ;  /* 0x0000400201007387 */ /* 0x0003e80000100800 */
[----:B------:R-:W3:Y:S04]  /*a7c0*/  LDL.LU R11, [R1+0x1b4] ;  /* 0x0001b400010b7983 */ /* 0x000ee80000300800 */
[----:B------:R4:W-:Y:S01]  /*a7d0*/  STL [R1+0x3c], R0 ;  /* 0x00003c0001007387 */ /* 0x0009e20000100800 */
[----:B------:R-:W-:-:S03]  /*a7e0*/  SEL R5, R3, R12, !P1 ;  /* 0x0000000c03057207 */ /* 0x000fc60004800000 */
[----:B------:R-:W3:Y:S04]  /*a7f0*/  LDL.LU R17, [R1+0x18] ;  /* 0x0000180001117983 */ /* 0x000ee80000300800 */
[----:B------:R-:W3:Y:S04]  /*a800*/  LDL.LU R19, [R1+0xc] ;  /* 0x00000c0001137983 */ /* 0x000ee80000300800 */
[----:B------:R-:W3:Y:S04]  /*a810*/  LDL.LU R29, [R1+0x8] ;  /* 0x00000800011d7983 */ /* 0x000ee80000300800 */
[----:B0-----:R-:W3:Y:S01]  /*a820*/  LDL.LU R4, [R1+0x94] ;  /* 0x0000940001047983 */ /* 0x001ee20000300800 */
[----:B------:R-:W-:-:S03]  /*a830*/  SEL R7, R3, R10, !P1 ;  /* 0x0000000a03077207 */ /* 0x000fc60004800000 */
[----:B-1----:R-:W3:Y:S04]  /*a840*/  LDL.LU R2, [R1+0xa0] ;  /* 0x0000a00001027983 */ /* 0x002ee80000300800 */
[----:B----4-:R-:W4:Y:S04]  /*a850*/  LDL.LU R0, [R1+0x1a0] ;  /* 0x0001a00001007983 */ /* 0x010f280000300800 */
[----:B------:R-:W4:Y:S04]  /*a860*/  LDL.LU R18, [R1+0x1a4] ;  /* 0x0001a40001127983 */ /* 0x000f280000300800 */
[----:B------:R-:W4:Y:S04]  /*a870*/  LDL.LU R28, [R1+0x1a8] ;  /* 0x0001a800011c7983 */ /* 0x000f280000300800 */
[----:B------:R0:W-:Y:S04]  /*a880*/  STL [R1+0x38], R5 ;  /* 0x0000380501007387 */ /* 0x0001e80000100800 */
[----:B------:R-:W4:Y:S01]  /*a890*/  LDL.LU R26, [R1+0x1ac] ;  /* 0x0001ac00011a7983 */ /* 0x000f220000300800 */
[----:B0-----:R-:W-:-:S03]  /*a8a0*/  SEL R5, R3, R6, !P1 ;  /* 0x0000000603057207 */ /* 0x001fc60004800000 */
[----:B------:R0:W-:Y:S04]  /*a8b0*/  STL [R1+0x30], R7 ;  /* 0x0000300701007387 */ /* 0x0001e80000100800 */
[----:B------:R-:W4:Y:S04]  /*a8c0*/  LDL.LU R6, [R1+0x1b0] ;  /* 0x0001b00001067983 */ /* 0x000f280000300800 */
[----:B------:R1:W-:Y:S01]  /*a8d0*/  STL [R1+0x2c], R5 ;  /* 0x00002c0501007387 */ /* 0x0003e20000100800 */
[----:B0-----:R-:W-:-:S03]  /*a8e0*/  SEL R7, R3, R9, !P1 ;  /* 0x0000000903077207 */ /* 0x001fc60004800000 */
[----:B------:R-:W4:Y:S01]  /*a8f0*/  LDL.LU R25, [R1+0x198] ;  /* 0x0001980001197983 */ /* 0x000f220000300800 */
[----:B-1----:R-:W-:-:S03]  /*a900*/  SEL R5, R3, R8, !P1 ;  /* 0x0000000803057207 */ /* 0x002fc60004800000 */
[----:B------:R2:W-:Y:S04]  /*a910*/  STL [R1+0x28], R7 ;  /* 0x0000280701007387 */ /* 0x0005e80000100800 */
[----:B------:R-:W4:Y:S04]  /*a920*/  LDL.LU R24, [R1+0x19c] ;  /* 0x00019c0001187983 */ /* 0x000f280000300800 */
[----:B------:R3:W-:Y:S04]  /*a930*/  STL [R1+0x24], R5 ;  /* 0x0000240501007387 */ /* 0x0007e80000100800 */
[----:B------:R-:W4:Y:S04]  /*a940*/  LDL.LU R23, [R1+0xac] ;  /* 0x0000ac0001177983 */ /* 0x000f280000300800 */
        /* <DEDUP_REMOVED lines=10> */
[----:B------:R-:W4:Y:S01]  /*a9f0*/  LDL.LU R8, [R1+0x18c] ;  /* 0x00018c0001087983 */ /* 0x000f220000300800 */
[----:B--2---:R-:W-:-:S02]  /*aa00*/  SEL R7, R3, R14, !P1 ;  /* 0x0000000e03077207 */ /* 0x004fc40004800000 */
[----:B---3--:R-:W-:-:S03]  /*aa10*/  SEL R5, R3, R11, !P1 ;  /* 0x0000000b03057207 */ /* 0x008fc60004800000 */
[----:B------:R0:W-:Y:S04]  /*aa20*/  STL [R1+0x20], R7 ;  /* 0x0000200701007387 */ /* 0x0001e80000100800 */
[----:B------:R1:W-:Y:S01]  /*aa30*/  STL [R1+0x1c], R5 ;  /* 0x00001c0501007387 */ /* 0x0003e20000100800 */
[C---:B------:R-:W-:Y:S02]  /*aa40*/  SEL R11, R3.reuse, R17, !P1 ;  /* 0x00000011030b7207 */ /* 0x040fe40004800000 */
[----:B0-----:R-:W-:-:S03]  /*aa50*/  SEL R7, R3, R19, !P1 ;  /* 0x0000001303077207 */ /* 0x001fc60004800000 */
[----:B------:R-:W-:Y:S01]  /*aa60*/  STL [R1+0x18], R11 ;  /* 0x0000180b01007387 */ /* 0x000fe20000100800 */
[----:B-1----:R-:W-:-:S03]  /*aa70*/  SEL R5, R3, R29, !P1 ;  /* 0x0000001d03057207 */ /* 0x002fc60004800000 */
[----:B------:R-:W-:Y:S01]  /*aa80*/  STL [R1+0x10], R7 ;  /* 0x0000100701007387 */ /* 0x000fe20000100800 */
[----:B------:R-:W-:-:S03]  /*aa90*/  SEL R4, R3, R4, !P1 ;  /* 0x0000000403047207 */ /* 0x000fc60004800000 */
[----:B------:R0:W-:Y:S01]  /*aaa0*/  STL [R1+0xc], R5 ;  /* 0x00000c0501007387 */ /* 0x0001e20000100800 */
[----:B------:R-:W-:-:S03]  /*aab0*/  SEL R2, R3, R2, !P1 ;  /* 0x0000000203027207 */ /* 0x000fc60004800000 */
[----:B------:R-:W-:Y:S01]  /*aac0*/  STL [R1+0x8], R4 ;  /* 0x0000080401007387 */ /* 0x000fe20000100800 */
[C---:B----4-:R-:W-:Y:S02]  /*aad0*/  SEL R0, R3.reuse, R0, !P1 ;  /* 0x0000000003007207 */ /* 0x050fe40004800000 */
[C---:B0-----:R-:W-:Y:S01]  /*aae0*/  SEL R5, R3.reuse, R18, !P1 ;  /* 0x0000001203057207 */ /* 0x041fe20004800000 */
[----:B------:R0:W-:Y:S01]  /*aaf0*/  STL [R1+0x4], R2 ;  /* 0x0000040201007387 */ /* 0x0001e20000100800 */
[----:B------:R-:W-:-:S03]  /*ab00*/  SEL R7, R3, R28, !P1 ;  /* 0x0000001c03077207 */ /* 0x000fc60004800000 */
[----:B------:R-:W-:Y:S04]  /*ab10*/  STL [R1+0x304c], R5 ;  /* 0x00304c0501007387 */ /* 0x000fe80000100800 */
[----:B------:R1:W-:Y:S01]  /*ab20*/  STL [R1], R0 ;  /* 0x0000000001007387 */ /* 0x0003e20000100800 */
[----:B------:R-:W-:-:S03]  /*ab30*/  SEL R11, R3, R26, !P1 ;  /* 0x0000001a030b7207 */ /* 0x000fc60004800000 */
[----:B------:R-:W-:Y:S04]  /*ab40*/  STL [R1+0x3050], R7 ;  /* 0x0030500701007387 */ /* 0x000fe80000100800 */
[----:B------:R-:W-:Y:S01]  /*ab50*/  STL [R1+0x3054], R11 ;  /* 0x0030540b01007387 */ /* 0x000fe20000100800 */
[----:B------:R-:W-:-:S03]  /*ab60*/  SEL R14, R3, R6, !P1 ;  /* 0x00000006030e7207 */ /* 0x000fc60004800000 */
[----:B------:R-:W2:Y:S01]  /*ab70*/  LDL.LU R6, [R1+0x188] ;  /* 0x0001880001067983 */ /* 0x000ea20000300800 */
[----:B0-----:R-:W-:-:S03]  /*ab80*/  SEL R2, R3, R25, !P1 ;  /* 0x0000001903027207 */ /* 0x001fc60004800000 */
[----:B------:R-:W-:Y:S04]  /*ab90*/  STL [R1+0x30b0], R14 ;  /* 0x0030b00e01007387 */ /* 0x000fe80000100800 */
[----:B------:R0:W-:Y:S01]  /*aba0*/  STL [R1+0x94], R2 ;  /* 0x0000940201007387 */ /* 0x0001e20000100800 */
[C---:B-1----:R-:W-:Y:S02]  /*abb0*/  SEL R0, R3.reuse, R24, !P1 ;  /* 0x0000001803007207 */ /* 0x042fe40004800000 */
[----:B------:R-:W-:-:S03]  /*abc0*/  SEL R4, R3, R23, !P1 ;  /* 0x0000001703047207 */ /* 0x000fc60004800000 */
[----:B------:R1:W-:Y:S01]  /*abd0*/  STL [R1+0xa0], R0 ;  /* 0x0000a00001007387 */ /* 0x0003e20000100800 */
[----:B0-----:R-:W-:-:S03]  /*abe0*/  SEL R2, R3, R22, !P1 ;  /* 0x0000001603027207 */ /* 0x001fc60004800000 */
[----:B------:R0:W-:Y:S01]  /*abf0*/  STL [R1+0xac], R4 ;  /* 0x0000ac0401007387 */ /* 0x0001e20000100800 */
[----:B-1----:R-:W-:-:S03]  /*ac00*/  SEL R0, R3, R21, !P1 ;  /* 0x0000001503007207 */ /* 0x002fc60004800000 */
[----:B------:R1:W-:Y:S01]  /*ac10*/  STL [R1+0xc0], R2 ;  /* 0x0000c00201007387 */ /* 0x0003e20000100800 */
[----:B0-----:R-:W-:-:S03]  /*ac20*/  SEL R4, R3, R27, !P1 ;  /* 0x0000001b03047207 */ /* 0x001fc60004800000 */
[----:B------:R0:W-:Y:S04]  /*ac30*/  STL [R1+0xd4], R0 ;  /* 0x0000d40001007387 */ /* 0x0001e80000100800 */
[----:B------:R3:W-:Y:S01]  /*ac40*/  STL [R1+0xdc], R4 ;  /* 0x0000dc0401007387 */ /* 0x0007e20000100800 */
[C---:B-1----:R-:W-:Y:S02]  /*ac50*/  SEL R2, R3.reuse, R20, !P1 ;  /* 0x0000001403027207 */ /* 0x042fe40004800000 */
[----:B0-----:R-:W-:-:S03]  /*ac60*/  SEL R0, R3, R16, !P1 ;  /* 0x0000001003007207 */ /* 0x001fc60004800000 */
[----:B------:R0:W-:Y:S01]  /*ac70*/  STL [R1+0xe8], R2 ;  /* 0x0000e80201007387 */ /* 0x0001e20000100800 */
[----:B---3--:R-:W-:-:S03]  /*ac80*/  SEL R4, R3, R15, !P1 ;  /* 0x0000000f03047207 */ /* 0x008fc60004800000 */
[----:B------:R1:W-:Y:S04]  /*ac90*/  STL [R1+0xfc], R0 ;  /* 0x0000fc0001007387 */ /* 0x0003e80000100800 */
[----:B------:R3:W-:Y:S01]  /*aca0*/  STL [R1+0x11c], R4 ;  /* 0x00011c0401007387 */ /* 0x0007e20000100800 */
[C---:B0-----:R-:W-:Y:S02]  /*acb0*/  SEL R2, R3.reuse, R13, !P1 ;  /* 0x0000000d03027207 */ /* 0x041fe40004800000 */
[----:B-1----:R-:W-:-:S03]  /*acc0*/  SEL R0, R3, R12, !P1 ;  /* 0x0000000c03007207 */ /* 0x002fc60004800000 */
[----:B------:R0:W-:Y:S01]  /*acd0*/  STL [R1+0x124], R2 ;  /* 0x0001240201007387 */ /* 0x0001e20000100800 */
[----:B---3--:R-:W-:-:S03]  /*ace0*/  SEL R4, R3, R10, !P1 ;  /* 0x0000000a03047207 */ /* 0x008fc60004800000 */
[----:B------:R1:W-:Y:S04]  /*acf0*/  STL [R1+0x12c], R0 ;  /* 0x00012c0001007387 */ /* 0x0003e80000100800 */
[----:B------:R-:W-:Y:S04]  /*ad00*/  STL [R1+0x270], R4 ;  /* 0x0002700401007387 */ /* 0x000fe80000100800 */
[----:B------:R-:W3:Y:S01]  /*ad10*/  LDL.LU R14, [R1+0x17c] ;  /* 0x00017c00010e7983 */ /* 0x000ee20000300800 */
[C---:B0-----:R-:W-:Y:S02]  /*ad20*/  SEL R2, R3.reuse, R9, !P1 ;  /* 0x0000000903027207 */ /* 0x041fe40004800000 */
[----:B-1----:R-:W-:-:S03]  /*ad30*/  SEL R0, R3, R8, !P1 ;  /* 0x0000000803007207 */ /* 0x002fc60004800000 */
[----:B------:R-:W-:Y:S04]  /*ad40*/  STL [R1+0x26c], R2 ;  /* 0x00026c0201007387 */ /* 0x000fe80000100800 */
[----:B---3--:R0:W-:Y:S04]  /*ad50*/  STL [R1+0x30c4], R14 ;  /* 0x0030c40e01007387 */ /* 0x0081e80000100800 */
[----:B------:R-:W-:Y:S04]  /*ad60*/  STL [R1+0x268], R0 ;  /* 0x0002680001007387 */ /* 0x000fe80000100800 */
[----:B0-----:R-:W3:Y:S01]  /*ad70*/  LDL.LU R14, [R1+0x180] ;  /* 0x00018000010e7983 */ /* 0x001ee20000300800 */
[----:B--2---:R-:W-:-:S03]  /*ad80*/  SEL R6, R3, R6, !P1 ;  /* 0x0000000603067207 */ /* 0x004fc60004800000 */
[----:B---3--:R0:W-:Y:S04]  /*ad90*/  STL [R1+0x30c8], R14 ;  /* 0x0030c80e01007387 */ /* 0x0081e80000100800 */
[----:B0-----:R-:W2:Y:S04]  /*ada0*/  LDL.LU R14, [R1+0x184] ;  /* 0x00018400010e7983 */ /* 0x001ea80000300800 */
[----:B------:R-:W3:Y:S04]  /*adb0*/  LDL.LU R11, [R1+0x178] ;  /* 0x00017800010b7983 */ /* 0x000ee80000300800 */
[----:B------:R-:W4:Y:S04]  /*adc0*/  LDL.LU R7, [R1+0x174] ;  /* 0x0001740001077983 */ /* 0x000f280000300800 */
[----:B------:R-:W3:Y:S04]  /*add0*/  LDL.LU R5, [R1+0x170] ;  /* 0x0001700001057983 */ /* 0x000ee80000300800 */
        /* <DEDUP_REMOVED lines=10> */
[----:B------:R0:W-:Y:S04]  /*ae80*/  STL [R1+0x264], R6 ;  /* 0x0002640601007387 */ /* 0x0001e80000100800 */
        /* <DEDUP_REMOVED lines=13> */
[----:B0-----:R-:W3:Y:S01]  /*af60*/  LDL.LU R6, [R1+0x104] ;  /* 0x0001040001067983 */ /* 0x001ee20000300800 */
[----:B--2---:R-:W-:-:S05]  /*af70*/  SEL R14, R3, R14, !P1 ;  /* 0x0000000e030e7207 */ /* 0x004fca0004800000 */
[----:B------:R0:W-:Y:S04]  /*af80*/  STL [R1+0x260], R14 ;  /* 0x0002600e01007387 */ /* 0x0001e80000100800 */
[----:B0-----:R-:W2:Y:S02]  /*af90*/  LDL.LU R14, [R1+0x30c8] ;  /* 0x0030c800010e7983 */ /* 0x001ea40000300800 */
[----:B--2---:R-:W-:-:S05]  /*afa0*/  SEL R14, R3, R14, !P1 ;  /* 0x0000000e030e7207 */ /* 0x004fca0004800000 */
[----:B------:R0:W-:Y:S04]  /*afb0*/  STL [R1+0x25c], R14 ;  /* 0x00025c0e01007387 */ /* 0x0001e80000100800 */
[----:B0-----:R-:W2:Y:S01]  /*afc0*/  LDL.LU R14, [R1+0x30c4] ;  /* 0x0030c400010e7983 */ /* 0x001ea20000300800 */
[C---:B---3--:R-:W-:Y:S02]  /*afd0*/  SEL R28, R3.reuse, R28, !P1 ;  /* 0x0000001c031c7207 */ /* 0x048fe40004800000 */
[----:B--2---:R-:W-:-:S05]  /*afe0*/  SEL R14, R3, R14, !P1 ;  /* 0x0000000e030e7207 */ /* 0x004fca0004800000 */
[----:B------:R0:W-:Y:S02]  /*aff0*/  STL [R1+0x258], R14 ;  /* 0x0002580e01007387 */ /* 0x0001e40000100800 */
[C---:B0-----:R-:W-:Y:S02]  /*b000*/  SEL R14, R3.reuse, R11, !P1 ;  /* 0x0000000b030e7207 */ /* 0x041fe40004800000 */
[C---:B----4-:R-:W-:Y:S02]  /*b010*/  SEL R11, R3.reuse, R7, !P1 ;  /* 0x00000007030b7207 */ /* 0x050fe40004800000 */
[C---:B------:R-:W-:Y:S02]  /*b020*/  SEL R7, R3.reuse, R5, !P1 ;  /* 0x0000000503077207 */ /* 0x040fe40004800000 */
[C---:B------:R-:W-:Y:S01]  /*b030*/  SEL R5, R3.reuse, R17, !P1 ;  /* 0x0000001103057207 */ /* 0x040fe20004800000 */
[----:B------:R-:W-:Y:S04]  /*b040*/  STL [R1+0x254], R14 ;  /* 0x0002540e01007387 */ /* 0x000fe80000100800 */
[----:B------:R0:W-:Y:S04]  /*b050*/  STL [R1+0x250], R11 ;  /* 0x0002500b01007387 */ /* 0x0001e80000100800 */
[----:B------:R1:W-:Y:S04]  /*b060*/  STL [R1+0x24c], R7 ;  /* 0x00024c0701007387 */ /* 0x0003e80000100800 */
[----:B------:R2:W-:Y:S01]  /*b070*/  STL [R1+0x248], R5 ;  /* 0x0002480501007387 */ /* 0x0005e20000100800 */
[----:B0-----:R-:W-:-:S02]  /*b080*/  SEL R11, R3, R19, !P1 ;  /* 0x00000013030b7207 */ /* 0x001fc40004800000 */
[----:B-1----:R-:W-:-:S03]  /*b090*/  SEL R7, R3, R29, !P1 ;  /* 0x0000001d03077207 */ /* 0x002fc60004800000 */
[----:B------:R-:W-:Y:S01]  /*b0a0*/  STL [R1+0x244], R11 ;  /* 0x0002440b01007387 */ /* 0x000fe20000100800 */
[C---:B--2---:R-:W-:Y:S02]  /*b0b0*/  SEL R5, R3.reuse, R4, !P1 ;  /* 0x0000000403057207 */ /* 0x044fe40004800000 */
[C---:B------:R-:W-:Y:S02]  /*b0c0*/  SEL R4, R3.reuse, R2, !P1 ;  /* 0x0000000203047207 */ /* 0x040fe40004800000 */
[C---:B------:R-:W-:Y:S01]  /*b0d0*/  SEL R2, R3.reuse, R0, !P1 ;  /* 0x0000000003027207 */ /* 0x040fe20004800000 */
[----:B------:R-:W-:Y:S01]  /*b0e0*/  STL [R1+0x240], R7 ;  /* 0x0002400701007387 */ /* 0x000fe20000100800 */
[----:B------:R-:W-:-:S03]  /*b0f0*/  SEL R0, R3, R18, !P1 ;  /* 0x0000001203007207 */ /* 0x000fc60004800000 */
[----:B------:R-:W-:Y:S04]  /*b100*/  STL [R1+0x23c], R5 ;  /* 0x00023c0501007387 */ /* 0x000fe80000100800 */
[----:B------:R0:W-:Y:S04]  /*b110*/  STL [R1+0x238], R4 ;  /* 0x0002380401007387 */ /* 0x0001e80000100800 */
[----:B------:R1:W-:Y:S04]  /*b120*/  STL [R1+0x234], R2 ;  /* 0x0002340201007387 */ /* 0x0003e80000100800 */
[----:B------:R-:W-:Y:S01]  /*b130*/  STL [R1+0x30b4], R28 ;  /* 0x0030b41c01007387 */ /* 0x000fe20000100800 */
[----:B0-----:R-:W-:-:S03]  /*b140*/  SEL R4, R3, R25, !P1 ;  /* 0x0000001903047207 */ /* 0x001fc60004800000 */
[----:B------:R0:W-:Y:S01]  /*b150*/  STL [R1+0x230], R0 ;  /* 0x0002300001007387 */ /* 0x0001e20000100800 */
[C---:B-1----:R-:W-:Y:S02]  /*b160*/  SEL R2, R3.reuse, R24, !P1 ;  /* 0x0000001803027207 */ /* 0x042fe40004800000 */
[----:B0-----:R-:W-:-:S05]  /*b170*/  SEL R0, R3, R26, !P1 ;  /* 0x0000001a03007207 */ /* 0x001fca0004800000 */
[----:B------:R0:W-:Y:S04]  /*b180*/  STL [R1+0x228], R0 ;  /* 0x0002280001007387 */ /* 0x0001e80000100800 */
[----:B------:R1:W-:Y:S01]  /*b190*/  STL [R1+0x224], R4 ;  /* 0x0002240401007387 */ /* 0x0003e20000100800 */
[----:B0-----:R-:W-:-:S03]  /*b1a0*/  SEL R0, R3, R23, !P1 ;  /* 0x0000001703007207 */ /* 0x001fc60004800000 */
[----:B------:R0:W-:Y:S01]  /*b1b0*/  STL [R1+0x220], R2 ;  /* 0x0002200201007387 */ /* 0x0001e20000100800 */
[----:B-1----:R-:W-:-:S03]  /*b1c0*/  SEL R4, R3, R22, !P1 ;  /* 0x0000001603047207 */ /* 0x002fc60004800000 */
[----:B------:R1:W-:Y:S04]  /*b1d0*/  STL [R1+0x21c], R0 ;  /* 0x00021c0001007387 */ /* 0x0003e80000100800 */
[----:B------:R2:W-:Y:S01]  /*b1e0*/  STL [R1+0x218], R4 ;  /* 0x0002180401007387 */ /* 0x0005e20000100800 */
[C---:B0-----:R-:W-:Y:S02]  /*b1f0*/  SEL R2, R3.reuse, R21, !P1 ;  /* 0x0000001503027207 */ /* 0x041fe40004800000 */
[----:B-1----:R-:W-:-:S03]  /*b200*/  SEL R0, R3, R27, !P1 ;  /* 0x0000001b03007207 */ /* 0x002fc60004800000 */
[----:B------:R0:W-:Y:S01]  /*b210*/  STL [R1+0x214], R2 ;  /* 0x0002140201007387 */ /* 0x0001e20000100800 */
[----:B--2---:R-:W-:-:S03]  /*b220*/  SEL R4, R3, R20, !P1 ;  /* 0x0000001403047207 */ /* 0x004fc60004800000 */
        /* <DEDUP_REMOVED lines=13> */
[----:B------:R-:W-:Y:S04]  /*b300*/  STL [R1+0x1f4], R4 ;  /* 0x0001f40401007387 */ /* 0x000fe80000100800 */
[----:B------:R-:W2:Y:S01]  /*b310*/  LDL.LU R28, [R1+0xf0] ;  /* 0x0000f000011c7983 */ /* 0x000ea20000300800 */
[C---:B0-----:R-:W-:Y:S02]  /*b320*/  SEL R2, R3.reuse, R8, !P1 ;  /* 0x0000000803027207 */ /* 0x041fe40004800000 */
[----:B-1----:R-:W-:-:S03]  /*b330*/  SEL R0, R3, R6, !P1 ;  /* 0x0000000603007207 */ /* 0x002fc60004800000 */
[----:B------:R-:W-:Y:S04]  /*b340*/  STL [R1+0x1f0], R2 ;  /* 0x0001f00201007387 */ /* 0x000fe80000100800 */
[----:B--2---:R0:W-:Y:S04]  /*b350*/  STL [R1+0x30b8], R28 ;  /* 0x0030b81c01007387 */ /* 0x0041e80000100800 */
[----:B------:R-:W-:Y:S04]  /*b360*/  STL [R1+0x1ec], R0 ;  /* 0x0001ec0001007387 */ /* 0x000fe80000100800 */
[----:B0-----:R-:W2:Y:S04]  /*b370*/  LDL.LU R28, [R1+0xf4] ;  /* 0x0000f400011c7983 */ /* 0x001ea80000300800 */
[----:B--2---:R0:W-:Y:S04]  /*b380*/  STL [R1+0x30bc], R28 ;  /* 0x0030bc1c01007387 */ /* 0x0041e80000100800 */
[----:B0-----:R-:W2:Y:S04]  /*b390*/  LDL.LU R28, [R1+0xf8] ;  /* 0x0000f800011c7983 */ /* 0x001ea80000300800 */
[----:B--2---:R0:W-:Y:S04]  /*b3a0*/  STL [R1+0x30c0], R28 ;  /* 0x0030c01c01007387 */ /* 0x0041e80000100800 */
        /* <DEDUP_REMOVED lines=27> */
[----:B------:R-:W3:Y:S01]  /*b560*/  LDL.LU R0, [R1+0x14] ;  /* 0x0000140001007983 */ /* 0x000ee20000300800 */
[----:B--2---:R-:W-:-:S05]  /*b570*/  SEL R28, R3, R28, !P1 ;  /* 0x0000001c031c7207 */ /* 0x004fca0004800000 */
[----:B------:R0:W-:Y:S04]  /*b580*/  STL [R1+0x1e8], R28 ;  /* 0x0001e81c01007387 */ /* 0x0001e80000100800 */
[----:B0-----:R-:W2:Y:S02]  /*b590*/  LDL.LU R28, [R1+0x30c0] ;  /* 0x0030c000011c7983 */ /* 0x001ea40000300800 */
[----:B--2---:R-:W-:-:S05]  /*b5a0*/  SEL R28, R3, R28, !P1 ;  /* 0x0000001c031c7207 */ /* 0x004fca0004800000 */
[----:B------:R0:W-:Y:S04]  /*b5b0*/  STL [R1+0x1e4], R28 ;  /* 0x0001e41c01007387 */ /* 0x0001e80000100800 */
[----:B0-----:R-:W2:Y:S02]  /*b5c0*/  LDL.LU R28, [R1+0x30bc] ;  /* 0x0030bc00011c7983 */ /* 0x001ea40000300800 */
[----:B--2---:R-:W-:-:S05]  /*b5d0*/  SEL R28, R3, R28, !P1 ;  /* 0x0000001c031c7207 */ /* 0x004fca0004800000 */
[----:B------:R0:W-:Y:S04]  /*b5e0*/  STL [R1+0x1e0], R28 ;  /* 0x0001e01c01007387 */ /* 0x0001e80000100800 */
[----:B0-----:R-:W2:Y:S01]  /*b5f0*/  LDL.LU R28, [R1+0x30b8] ;  /* 0x0030b800011c7983 */ /* 0x001ea20000300800 */
[C---:B---3--:R-:W-:Y:S02]  /*b600*/  SEL R14, R3.reuse, R14, !P1 ;  /* 0x0000000e030e7207 */ /* 0x048fe40004800000 */
[C---:B----4-:R-:W-:Y:S02]  /*b610*/  SEL R17, R3.reuse, R17, !P1 ;  /* 0x0000001103117207 */ /* 0x050fe40004800000 */
[C---:B------:R-:W-:Y:S02]  /*b620*/  SEL R19, R3.reuse, R19, !P1 ;  /* 0x0000001303137207 */ /* 0x040fe40004800000 */
[----:B------:R-:W-:-:S02]  /*b630*/  SEL R29, R3, R29, !P1 ;  /* 0x0000001d031d7207 */ /* 0x000fc40004800000 */
[C---:B------:R-:W-:Y:S02]  /*b640*/  SEL R4, R3.reuse, R4, !P1 ;  /* 0x0000000403047207 */ /* 0x040fe40004800000 */
[C---:B------:R-:W-:Y:S02]  /*b650*/  SEL R2, R3.reuse, R2, !P1 ;  /* 0x0000000203027207 */ /* 0x040fe40004800000 */
[C---:B------:R-:W-:Y:S02]  /*b660*/  SEL R18, R3.reuse, R18, !P1 ;  /* 0x0000001203127207 */ /* 0x040fe40004800000 */
[C---:B------:R-:W-:Y:S02]  /*b670*/  SEL R26, R3.reuse, R26, !P1 ;  /* 0x0000001a031a7207 */ /* 0x040fe40004800000 */
        /* <DEDUP_REMOVED lines=15> */
[----:B--2---:R-:W-:-:S05]  /*b770*/  SEL R28, R3, R28, !P1 ;  /* 0x0000001c031c7207 */ /* 0x004fca0004800000 */
[----:B------:R0:W-:Y:S04]  /*b780*/  STL [R1+0x1dc], R28 ;  /* 0x0001dc1c01007387 */ /* 0x0001e80000100800 */
[----:B0-----:R-:W2:Y:S04]  /*b790*/  LDL.LU R28, [R1+0x30b4] ;  /* 0x0030b400011c7983 */ /* 0x001ea80000300800 */
[----:B------:R0:W-:Y:S04]  /*b7a0*/  STL [R1+0x1d8], R14 ;  /* 0x0001d80e01007387 */ /* 0x0001e80000100800 */
[----:B0-----:R-:W3:Y:S04]  /*b7b0*/  LDL.LU R14, [R1+0x30b0] ;  /* 0x0030b000010e7983 */ /* 0x001ee80000300800 */
[----:B------:R0:W-:Y:S04]  /*b7c0*/  STL [R1+0x1d4], R17 ;  /* 0x0001d41101007387 */ /* 0x0001e80000100800 */
[----:B0-----:R-:W4:Y:S04]  /*b7d0*/  LDL.LU R17, [R1+0x30ac] ;  /* 0x0030ac0001117983 */ /* 0x001f280000300800 */
[----:B------:R0:W-:Y:S04]  /*b7e0*/  STL [R1+0x1d0], R19 ;  /* 0x0001d01301007387 */ /* 0x0001e80000100800 */
[----:B0-----:R-:W2:Y:S04]  /*b7f0*/  LDL.LU R19, [R1+0x30a8] ;  /* 0x0030a80001137983 */ /* 0x001ea80000300800 */
[----:B------:R0:W-:Y:S04]  /*b800*/  STL [R1+0x1cc], R29 ;  /* 0x0001cc1d01007387 */ /* 0x0001e80000100800 */
[----:B0-----:R-:W2:Y:S04]  /*b810*/  LDL.LU R29, [R1+0x30a4] ;  /* 0x0030a400011d7983 */ /* 0x001ea80000300800 */
[----:B------:R0:W-:Y:S04]  /*b820*/  STL [R1+0x1c8], R4 ;  /* 0x0001c80401007387 */ /* 0x0001e80000100800 */
[----:B0-----:R-:W2:Y:S04]  /*b830*/  LDL.LU R4, [R1+0x30a0] ;  /* 0x0030a00001047983 */ /* 0x001ea80000300800 */
[----:B------:R0:W-:Y:S04]  /*b840*/  STL [R1+0x1c4], R2 ;  /* 0x0001c40201007387 */ /* 0x0001e80000100800 */
[----:B0-----:R-:W3:Y:S04]  /*b850*/  LDL.LU R2, [R1+0x309c] ;  /* 0x00309c0001027983 */ /* 0x001ee80000300800 */
        /* <DEDUP_REMOVED lines=33> */
[----:B0-----:R-:W4:Y:S01]  /*ba70*/  LDL.LU R6, [R1+0x3058] ;  /* 0x0030580001067983 */ /* 0x001f220000300800 */
[----:B------:R-:W-:-:S02]  /*ba80*/  SEL R11, R3, R11, !P1 ;  /* 0x0000000b030b7207 */ /* 0x000fc40004800000 */
[----:B------:R-:W-:-:S03]  /*ba90*/  SEL R5, R3, R5, !P1 ;  /* 0x0000000503057207 */ /* 0x000fc60004800000 */
[----:B------:R0:W-:Y:S02]  /*baa0*/  STL [R1+0x17c], R11 ;  /* 0x00017c0b01007387 */ /* 0x0001e40000100800 */
[C---:B0-----:R-:W-:Y:S02]  /*bab0*/  SEL R11, R3.reuse, R7, !P1 ;  /* 0x00000007030b7207 */ /* 0x041fe40004800000 */
[----:B------:R-:W-:-:S03]  /*bac0*/  SEL R7, R3, R0, !P1 ;  /* 0x0000000003077207 */ /* 0x000fc60004800000 */
[----:B------:R-:W-:Y:S04]  /*bad0*/  STL [R1+0x178], R11 ;  /* 0x0001780b01007387 */ /* 0x000fe80000100800 */
[----:B------:R3:W-:Y:S04]  /*bae0*/  STL [R1+0x174], R5 ;  /* 0x0001740501007387 */ /* 0x0007e80000100800 */
[----:B------:R-:W-:Y:S01]  /*baf0*/  STL [R1+0x170], R7 ;  /* 0x0001700701007387 */ /* 0x000fe20000100800 */
[C---:B--2---:R-:W-:Y:S02]  /*bb00*/  SEL R4, R3.reuse, R4, !P1 ;  /* 0x0000000403047207 */ /* 0x044fe40004800000 */
[----:B---3--:R-:W-:-:S02]  /*bb10*/  SEL R5, R3, R8, !P1 ;  /* 0x0000000803057207 */ /* 0x008fc40004800000 */
[C---:B----4-:R-:W-:Y:S02]  /*bb20*/  SEL R0, R3.reuse, R6, !P1 ;  /* 0x0000000603007207 */ /* 0x050fe40004800000 */
[----:B------:R-:W-:-:S03]  /*bb30*/  SEL R6, R3, R9, !P1 ;  /* 0x0000000903067207 */ /* 0x000fc60004800000 */
        /* <DEDUP_REMOVED lines=31> */
[----:B------:R3:W-:Y:S04]  /*bd30*/  STL [R1+0x128], R5 ;  /* 0x0001280501007387 */ /* 0x0007e80000100800 */
[----:B0-----:R-:W4:Y:S01]  /*bd40*/  LDL.LU R6, [R1+0x80] ;  /* 0x0000800001067983 */ /* 0x001f220000300800 */
[----:B-1----:R-:W-:-:S02]  /*bd50*/  SEL R0, R3, R2, !P1 ;  /* 0x0000000203007207 */ /* 0x002fc40004800000 */
[C---:B------:R-:W-:Y:S01]  /*bd60*/  SEL R2, R3.reuse, R29, !P1 ;  /* 0x0000001d03027207 */ /* 0x040fe20004800000 */
[----:B------:R0:W-:Y:S04]  /*bd70*/  STL [R1+0x118], R4 ;  /* 0x0001180401007387 */ /* 0x0001e80000100800 */
[----:B------:R-:W4:Y:S04]  /*bd80*/  LDL.LU R11, [R1+0x7c] ;  /* 0x00007c00010b7983 */ /* 0x000f280000300800 */
[----:B------:R-:W4:Y:S04]  /*bd90*/  LDL.LU R7, [R1+0x78] ;  /* 0x0000780001077983 */ /* 0x000f280000300800 */
[----:B------:R1:W-:Y:S04]  /*bda0*/  STL [R1+0x110], R2 ;  /* 0x0001100201007387 */ /* 0x0003e80000100800 */
[----:B---3--:R-:W3:Y:S04]  /*bdb0*/  LDL.LU R5, [R1+0x6c] ;  /* 0x00006c0001057983 */ /* 0x008ee80000300800 */
[----:B------:R-:W3:Y:S04]  /*bdc0*/  LDL.LU R29, [R1+0x58] ;  /* 0x00005800011d7983 */ /* 0x000ee80000300800 */
[----:B0-----:R-:W3:Y:S04]  /*bdd0*/  LDL.LU R4, [R1+0x54] ;  /* 0x0000540001047983 */ /* 0x001ee80000300800 */
[----:B------:R-:W3:Y:S04]  /*bde0*/  LDL.LU R18, [R1+0x48] ;  /* 0x0000480001127983 */ /* 0x000ee80000300800 */
[----:B------:R-:W3:Y:S01]  /*bdf0*/  LDL.LU R26, [R1+0x44] ;  /* 0x00004400011a7983 */ /* 0x000ee20000300800 */
[----:B-1----:R-:W-:-:S03]  /*be00*/  SEL R2, R3, R19, !P1 ;  /* 0x0000001303027207 */ /* 0x002fc60004800000 */
        /* <DEDUP_REMOVED lines=9> */
[----:B------:R-:W3:Y:S01]  /*bea0*/  LDL.LU R8, [R1+0x20] ;  /* 0x0000200001087983 */ /* 0x000ee20000300800 */
[----:B0-----:R-:W-:-:S03]  /*beb0*/  SEL R2, R3, R17, !P1 ;  /* 0x0000001103027207 */ /* 0x001fc60004800000 */
[----:B------:R-:W3:Y:S04]  /*bec0*/  LDL.LU R3, [R1+0x64] ;  /* 0x0000640001037983 */ /* 0x000ee80000300800 */
[----:B------:R-:W3:Y:S04]  /*bed0*/  LDL.LU R17, [R1+0x60] ;  /* 0x0000600001117983 */ /* 0x000ee80000300800 */
[----:B------:R2:W-:Y:S04]  /*bee0*/  STL [R1+0xf8], R2 ;  /* 0x0000f80201007387 */ /* 0x0005e80000100800 */
[----:B------:R-:W3:Y:S04]  /*bef0*/  LDL.LU R16, [R1+0x1c] ;  /* 0x00001c0001107983 */ /* 0x000ee80000300800 */
[----:B------:R-:W3:Y:S04]  /*bf00*/  LDL.LU R9, [R1+0x18] ;  /* 0x0000180001097983 */ /* 0x000ee80000300800 */
[----:B------:R-:W3:Y:S04]  /*bf10*/  LDL.LU R10, [R1+0x10] ;  /* 0x00001000010a7983 */ /* 0x000ee80000300800 */
[----:B------:R-:W3:Y:S04]  /*bf20*/  LDL.LU R15, [R1+0xc] ;  /* 0x00000c00010f7983 */ /* 0x000ee80000300800 */
[----:B------:R-:W3:Y:S01]  /*bf30*/  LDL.LU R13, [R1+0x8] ;  /* 0x00000800010d7983 */ /* 0x000ee20000300800 */
[----:B--2---:R-:W-:-:S03]  /*bf40*/  LEA.HI.X.SX32 R2, R12, UR11, 0x1, P5 ;  /* 0x0000000b0c027c11 */ /* 0x004fc6000a8f0eff */
[----:B------:R-:W2:Y:S01]  /*bf50*/  LDL.LU R12, [R1+0x4] ;  /* 0x00000400010c7983 */ /* 0x000ea20000300800 */
[----:B----4-:R-:W-:-:S05]  /*bf60*/  IMAD R6, R6, UR12, RZ ;  /* 0x0000000c06067c24 */ /* 0x010fca000f8e02ff */
[----:B------:R0:W-:Y:S01]  /*bf70*/  STL [R1+0x114], R6 ;  /* 0x0001140601007387 */ /* 0x0001e20000100800 */
[----:B------:R-:W-:Y:S02]  /*bf80*/  IMAD R11, R11, UR12, RZ ;  /* 0x0000000c0b0b7c24 */ /* 0x000fe4000f8e02ff */
[----:B------:R-:W-:Y:S01]  /*bf90*/  IMAD R7, R7, UR12, RZ ;  /* 0x0000000c07077c24 */ /* 0x000fe2000f8e02ff */
[----:B0-----:R-:W4:Y:S04]  /*bfa0*/  LDL.LU R6, [R1] ;  /* 0x0000000001067983 */ /* 0x001f280000300800 */
[----:B------:R0:W-:Y:S01]  /*bfb0*/  STL [R1+0x10c], R11 ;  /* 0x00010c0b01007387 */ /* 0x0001e20000100800 */
[----:B---3--:R-:W-:-:S03]  /*bfc0*/  IMAD R5, R5, UR12, RZ ;  /* 0x0000000c05057c24 */ /* 0x008fc6000f8e02ff */
[----:B0-----:R-:W3:Y:S04]  /*bfd0*/  LDL.LU R11, [R1+0x3054] ;  /* 0x00305400010b7983 */ /* 0x001ee80000300800 */
[----:B------:R0:W-:Y:S04]  /*bfe0*/  STL [R1+0x104], R7 ;  /* 0x0001040701007387 */ /* 0x0001e80000100800 */
[----:B0-----:R-:W3:Y:S04]  /*bff0*/  LDL.LU R7, [R1+0x3050] ;  /* 0x0030500001077983 */ /* 0x001ee80000300800 */
[----:B------:R0:W-:Y:S04]  /*c000*/  STL [R1+0x100], R5 ;  /* 0x0001000501007387 */ /* 0x0001e80000100800 */
[----:B0-----:R-:W3:Y:S01]  /*c010*/  LDL.LU R5, [R1+0x304c] ;  /* 0x00304c0001057983 */ /* 0x001ee20000300800 */
[----:B------:R-:W-:-:S02]  /*c020*/  IMAD R19, R19, UR12, RZ ;  /* 0x0000000c13137c24 */ /* 0x000fc4000f8e02ff */
[----:B------:R-:W-:Y:S02]  /*c030*/  IMAD R3, R3, UR12, RZ ;  /* 0x0000000c03037c24 */ /* 0x000fe4000f8e02ff */
[----:B------:R-:W-:-:S03]  /*c040*/  IMAD R17, R17, UR12, RZ ;  /* 0x0000000c11117c24 */ /* 0x000fc6000f8e02ff */
[----:B------:R0:W-:Y:S04]  /*c050*/  STL [R1+0xf4], R3 ;  /* 0x0000f40301007387 */ /* 0x0001e80000100800 */
[----:B------:R1:W-:Y:S01]  /*c060*/  STL [R1+0xf0], R17 ;  /* 0x0000f01101007387 */ /* 0x0003e20000100800 */
[----:B0-----:R-:W-:-:S03]  /*c070*/  IMAD R3, R29, UR12, RZ ;  /* 0x0000000c1d037c24 */ /* 0x001fc6000f8e02ff */
[----:B------:R-:W-:Y:S01]  /*c080*/  STL [R1+0xec], R19 ;  /* 0x0000ec1301007387 */ /* 0x000fe20000100800 */
[----:B-1----:R-:W-:-:S03]  /*c090*/  IMAD R17, R4, UR12, RZ ;  /* 0x0000000c04117c24 */ /* 0x002fc6000f8e02ff */
[----:B------:R0:W-:Y:S01]  /*c0a0*/  STL [R1+0xe4], R3 ;  /* 0x0000e40301007387 */ /* 0x0001e20000100800 */
[----:B------:R-:W-:-:S03]  /*c0b0*/  IMAD R4, R18, UR12, RZ ;  /* 0x0000000c12047c24 */ /* 0x000fc6000f8e02ff */
[----:B------:R1:W-:Y:S01]  /*c0c0*/  STL [R1+0xe0], R17 ;  /* 0x0000e01101007387 */ /* 0x0003e20000100800 */
[----:B0-----:R-:W-:-:S03]  /*c0d0*/  IMAD R3, R26, UR12, RZ ;  /* 0x0000000c1a037c24 */ /* 0x001fc6000f8e02ff */
[----:B------:R0:W-:Y:S01]  /*c0e0*/  STL [R1+0xd8], R4 ;  /* 0x0000d80401007387 */ /* 0x0001e20000100800 */
[----:B-1----:R-:W-:-:S03]  /*c0f0*/  IMAD R17, R25, UR12, RZ ;  /* 0x0000000c19117c24 */ /* 0x002fc6000f8e02ff */
[----:B------:R1:W-:Y:S04]  /*c100*/  STL [R1+0xd0], R3 ;  /* 0x0000d00301007387 */ /* 0x0003e80000100800 */
[----:B------:R1:W-:Y:S01]  /*c110*/  STL [R1+0xcc], R17 ;  /* 0x0000cc1101007387 */ /* 0x0003e20000100800 */
[----:B0-----:R-:W-:Y:S02]  /*c120*/  IMAD R4, R24, UR12, RZ ;  /* 0x0000000c18047c24 */ /* 0x001fe4000f8e02ff */
[----:B-1----:R-:W-:-:S03]  /*c130*/  IMAD R3, R23, UR12, RZ ;  /* 0x0000000c17037c24 */ /* 0x002fc6000f8e02ff */
[----:B------:R-:W-:Y:S01]  /*c140*/  STL [R1+0xc8], R4 ;  /* 0x0000c80401007387 */ /* 0x000fe20000100800 */
[----:B------:R-:W-:-:S03]  /*c150*/  IMAD R17, R22, UR12, RZ ;  /* 0x0000000c16117c24 */ /* 0x000fc6000f8e02ff */
[----:B------:R0:W-:Y:S04]  /*c160*/  STL [R1+0xc4], R3 ;  /* 0x0000c40301007387 */ /* 0x0001e80000100800 */
[----:B------:R-:W-:Y:S01]  /*c170*/  STL [R1+0xbc], R17 ;  /* 0x0000bc1101007387 */ /* 0x000fe20000100800 */
[----:B0-----:R-:W-:-:S03]  /*c180*/  IMAD R3, R20, UR12, RZ ;  /* 0x0000000c14037c24 */ /* 0x001fc6000f8e02ff */
[----:B------:R-:W3:Y:S01]  /*c190*/  LDL.LU R20, [R1+0x94] ;  /* 0x0000940001147983 */ /* 0x000ee20000300800 */
[----:B------:R-:W-:-:S05]  /*c1a0*/  IMAD R4, R21, UR12, RZ ;  /* 0x0000000c15047c24 */ /* 0x000fca000f8e02ff */
[----:B------:R0:W-:Y:S04]  /*c1b0*/  STL [R1+0xb8], R4 ;  /* 0x0000b80401007387 */ /* 0x0001e80000100800 */
[----:B------:R1:W-:Y:S01]  /*c1c0*/  STL [R1+0xb4], R3 ;  /* 0x0000b40301007387 */ /* 0x0003e20000100800 */
[----:B0-----:R-:W-:Y:S02]  /*c1d0*/  IMAD R4, R27, UR12, RZ ;  /* 0x0000000c1b047c24 */ /* 0x001fe4000f8e02ff */
[----:B-1----:R-:W-:Y:S02]  /*c1e0*/  IMAD R3, R8, UR12, RZ ;  /* 0x0000000c08037c24 */ /* 0x002fe4000f8e02ff */
[----:B------:R-:W3:Y:S04]  /*c1f0*/  LDL.LU R8, [R1+0xa0] ;  /* 0x0000a00001087983 */ /* 0x000ee80000300800 */
[----:B------:R0:W-:Y:S04]  /*c200*/  STL [R1+0xb0], R4 ;  /* 0x0000b00401007387 */ /* 0x0001e80000100800 */
[----:B------:R1:W-:Y:S01]  /*c210*/  STL [R1+0xa8], R3 ;  /* 0x0000a80301007387 */ /* 0x0003e20000100800 */
[----:B0-----:R-:W-:-:S02]  /*c220*/  IMAD R4, R16, UR12, RZ ;  /* 0x0000000c10047c24 */ /* 0x001fc4000f8e02ff */
[----:B-1----:R-:W-:Y:S02]  /*c230*/  IMAD R3, R9, UR12, RZ ;  /* 0x0000000c09037c24 */ /* 0x002fe4000f8e02ff */
[----:B------:R-:W3:Y:S04]  /*c240*/  LDL.LU R9, [R1+0xac] ;  /* 0x0000ac0001097983 */ /* 0x000ee80000300800 */
[----:B------:R0:W-:Y:S04]  /*c250*/  STL [R1+0xa4], R4 ;  /* 0x0000a40401007387 */ /* 0x0001e80000100800 */
[----:B------:R1:W-:Y:S01]  /*c260*/  STL [R1+0x9c], R3 ;  /* 0x00009c0301007387 */ /* 0x0003e20000100800 */
[----:B0-----:R-:W-:-:S03]  /*c270*/  IMAD R4, R10, UR12, RZ ;  /* 0x0000000c0a047c24 */ /* 0x001fc6000f8e02ff */
[----:B------:R-:W3:Y:S01]  /*c280*/  LDL.LU R10, [R1+0xc0] ;  /* 0x0000c000010a7983 */ /* 0x000ee20000300800 */
[----:B-1----:R-:W-:-:S03]  /*c290*/  IMAD R3, R15, UR12, RZ ;  /* 0x0000000c0f037c24 */ /* 0x002fc6000f8e02ff */
[----:B------:R0:W-:Y:S04]  /*c2a0*/  STL [R1+0x98], R4 ;  /* 0x0000980401007387 */ /* 0x0001e80000100800 */
[----:B------:R-:W3:Y:S04]  /*c2b0*/  LDL.LU R21, [R1+0xd4] ;  /* 0x0000d40001157983 */ /* 0x000ee80000300800 */
[----:B------:R2:W-:Y:S01]  /*c2c0*/  STL [R1+0x90], R3 ;  /* 0x0000900301007387 */ /* 0x0005e20000100800 */
[----:B0-----:R-:W-:Y:S02]  /*c2d0*/  IMAD R4, R13, UR12, RZ ;  /* 0x0000000c0d047c24 */ /* 0x001fe4000f8e02ff */
[----:B--2---:R-:W-:-:S02]  /*c2e0*/  IMAD R3, R12, UR12, RZ ;  /* 0x0000000c0c037c24 */ /* 0x004fc4000f8e02ff */
[----:B------:R-:W2:Y:S04]  /*c2f0*/  LDL.LU R12, [R1+0xdc] ;  /* 0x0000dc00010c7983 */ /* 0x000ea80000300800 */
[----:B------:R4:W-:Y:S04]  /*c300*/  STL [R1+0x8c], R4 ;  /* 0x00008c0401007387 */ /* 0x0009e80000100800 */
[----:B------:R3:W-:Y:S04]  /*c310*/  STL [R1+0x88], R3 ;  /* 0x0000880301007387 */ /* 0x0007e80000100800 */
[----:B------:R-:W2:Y:S01]  /*c320*/  LDL.LU R13, [R1+0xe8] ;  /* 0x0000e800010d7983 */ /* 0x000ea20000300800 */
[----:B----4-:R-:W-:-:S05]  /*c330*/  IMAD R4, R6, UR12, RZ ;  /* 0x0000000c06047c24 */ /* 0x010fca000f8e02ff */
[----:B------:R-:W-:Y:S04]  /*c340*/  STL [R1+0x84], R4 ;  /* 0x0000840401007387 */ /* 0x000fe80000100800 */
[----:B------:R-:W4:Y:S04]  /*c350*/  LDL.LU R17, [R1+0xfc] ;  /* 0x0000fc0001117983 */ /* 0x000f280000300800 */
[----:B------:R-:W4:Y:S01]  /*c360*/  LDL.LU R19, [R1+0x11c] ;  /* 0x00011c0001137983 */ /* 0x000f220000300800 */
[----:B---3--:R-:W-:-:S05]  /*c370*/  IMAD R3, R5, UR12, RZ ;  /* 0x0000000c05037c24 */ /* 0x008fca000f8e02ff */
[----:B------:R0:W-:Y:S04]  /*c380*/  STL [R1+0x80], R3 ;  /* 0x0000800301007387 */ /* 0x0001e80000100800 */
[----:B------:R-:W3:Y:S04]  /*c390*/  LDL.LU R15, [R1+0x124] ;  /* 0x00012400010f7983 */ /* 0x000ee80000300800 */
[----:B------:R-:W3:Y:S01]  /*c3a0*/  LDL.LU R29, [R1+0x12c] ;  /* 0x00012c00011d7983 */ /* 0x000ee20000300800 */
[----:B0-----:R-:W-:-:S03]  /*c3b0*/  IMAD R3, R7, UR12, RZ ;  /* 0x0000000c07037c24 */ /* 0x001fc6000f8e02ff */
[----:B------:R-:W3:Y:S04]  /*c3c0*/  LDL.LU R4, [R1+0x270] ;  /* 0x0002700001047983 */ /* 0x000ee80000300800 */
        /* <DEDUP_REMOVED lines=8> */
[----:B0-----:R-:W-:-:S05]  /*c450*/  IMAD R3, R14, UR12, RZ ;  /* 0x0000000c0e037c24 */ /* 0x001fca000f8e02ff */
[----:B------:R0:W-:Y:S04]  /*c460*/  STL [R1+0x74], R3 ;  /* 0x0000740301007387 */ /* 0x0001e80000100800 */
[----:B------:R-:W3:Y:S04]  /*c470*/  LDL.LU R6, [R1+0x258] ;  /* 0x0002580001067983 */ /* 0x000ee80000300800 */
[----:B------:R-:W3:Y:S01]  /*c480*/  LDL.LU R24, [R1+0x254] ;  /* 0x0002540001187983 */ /* 0x000ee20000300800 */
[----:B0-----:R-:W-:-:S03]  /*c490*/  IMAD R3, R20, UR12, RZ ;  /* 0x0000000c14037c24 */ /* 0x001fc6000f8e02ff */
[----:B------:R-:W3:Y:S04]  /*c4a0*/  LDL.LU R20, [R1+0x250] ;  /* 0x0002500001147983 */ /* 0x000ee80000300800 */
[----:B------:R0:W-:Y:S04]  /*c4b0*/  STL [R1+0x70], R3 ;  /* 0x0000700301007387 */ /* 0x0001e80000100800 */
[----:B------:R-:W3:Y:S01]  /*c4c0*/  LDL.LU R23, [R1+0x24c] ;  /* 0x00024c0001177983 */ /* 0x000ee20000300800 */
[----:B0-----:R-:W-:-:S03]  /*c4d0*/  IMAD R3, R8, UR12, RZ ;  /* 0x0000000c08037c24 */ /* 0x001fc6000f8e02ff */
[----:B------:R-:W3:Y:S04]  /*c4e0*/  LDL.LU R8, [R1+0x248] ;  /* 0x0002480001087983 */ /* 0x000ee80000300800 */
[----:B------:R0:W-:Y:S02]  /*c4f0*/  STL [R1+0x6c], R3 ;  /* 0x00006c0301007387 */ /* 0x0001e40000100800 */
[----:B0-----:R-:W-:Y:S02]  /*c500*/  IMAD R3, R9, UR12, RZ ;  /* 0x0000000c09037c24 */ /* 0x001fe4000f8e02ff */
[----:B------:R-:W3:Y:S04]  /*c510*/  LDL.LU R9, [R1+0x244] ;  /* 0x0002440001097983 */ /* 0x000ee80000300800 */
[----:B------:R0:W-:Y:S01]  /*c520*/  STL [R1+0x68], R3 ;  /* 0x0000680301007387 */ /* 0x0001e20000100800 */
[----:B------:R-:W-:-:S03]  /*c530*/  IMAD R5, R10, UR12, RZ ;  /* 0x0000000c0a057c24 */ /* 0x000fc6000f8e02ff */
[----:B------:R-:W3:Y:S04]  /*c540*/  LDL.LU R10, [R1+0x240] ;  /* 0x00024000010a7983 */ /* 0x000ee80000300800 */
[----:B------:R2:W-:Y:S01]  /*c550*/  STL [R1+0x64], R5 ;  /* 0x0000640501007387 */ /* 0x0005e20000100800 */
[----:B0-----:R-:W-:-:S03]  /*c560*/  IMAD R3, R21, UR12, RZ ;  /* 0x0000000c15037c24 */ /* 0x001fc6000f8e02ff */
[----:B------:R-:W3:Y:S04]  /*c570*/  LDL.LU R22, [R1+0x23c] ;  /* 0x00023c0001167983 */ /* 0x000ee80000300800 */
[----:B------:R-:W3:Y:S04]  /*c580*/  LDL.LU R21, [R1+0x238] ;  /* 0x0002380001157983 */ /* 0x000ee80000300800 */
[----:B------:R0:W-:Y:S01]  /*c590*/  STL [R1+0x60], R3 ;  /* 0x0000600301007387 */ /* 0x0001e20000100800 */
[----:B--2---:R-:W-:-:S03]  /*c5a0*/  IMAD R5, R12, UR12, RZ ;  /* 0x0000000c0c057c24 */ /* 0x004fc6000f8e02ff */
[----:B------:R-:W2:Y:S04]  /*c5b0*/  LDL.LU R12, [R1+0x234] ;  /* 0x00023400010c7983 */ /* 0x000ea80000300800 */
[----:B------:R1:W-:Y:S01]  /*c5c0*/  STL [R1+0x5c], R5 ;  /* 0x00005c0501007387 */ /* 0x0003e20000100800 */
[----:B0-----:R-:W-:-:S03]  /*c5d0*/  IMAD R3, R13, UR12, RZ ;  /* 0x0000000c0d037c24 */ /* 0x001fc6000f8e02ff */
[----:B------:R-:W2:Y:S04]  /*c5e0*/  LDL.LU R13, [R1+0x230] ;  /* 0x00023000010d7983 */ /* 0x000ea80000300800 */
[----:B------:R3:W-:Y:S01]  /*c5f0*/  STL [R1+0x58], R3 ;  /* 0x0000580301007387 */ /* 0x0007e20000100800 */
[----:B----4-:R-:W-:Y:S02]  /*c600*/  IMAD R7, R17, UR12, RZ ;  /* 0x0000000c11077c24 */ /* 0x010fe4000f8e02ff */
[----:B-1----:R-:W-:-:S03]  /*c610*/  IMAD R5, R19, UR12, RZ ;  /* 0x0000000c13057c24 */ /* 0x002fc6000f8e02ff */
[----:B------:R-:W-:Y:S01]  /*c620*/  STL [R1+0x54], R7 ;  /* 0x0000540701007387 */ /* 0x000fe20000100800 */
[----:B---3--:R-:W-:-:S03]  /*c630*/  IMAD R3, R15, UR12, RZ ;  /* 0x0000000c0f037c24 */ /* 0x008fc6000f8e02ff */
[----:B------:R-:W3:Y:S04]  /*c640*/  LDL.LU R15, [R1+0x228] ;  /* 0x00022800010f7983 */ /* 0x000ee80000300800 */
[----:B------:R0:W-:Y:S01]  /*c650*/  STL [R1+0x50], R5 ;  /* 0x0000500501007387 */ /* 0x0001e20000100800 */
[----:B------:R-:W-:-:S03]  /*c660*/  IMAD R4, R4, UR12, RZ ;  /* 0x0000000c04047c24 */ /* 0x000fc6000f8e02ff */
[----:B------:R1:W-:Y:S01]  /*c670*/  STL [R1+0x4c], R3 ;  /* 0x00004c0301007387 */ /* 0x0003e20000100800 */
[----:B0-----:R-:W-:Y:S02]  /*c680*/  IMAD R5, R29, UR12, RZ ;  /* 0x0000000c1d057c24 */ /* 0x001fe4000f8e02ff */
[----:B-1----:R-:W-:-:S03]  /*c690*/  IMAD R3, R16, UR12, RZ ;  /* 0x0000000c10037c24 */ /* 0x002fc6000f8e02ff */
[----:B------:R0:W-:Y:S04]  /*c6a0*/  STL [R1+0x48], R5 ;  /* 0x0000480501007387 */ /* 0x0001e80000100800 */
[----:B------:R-:W4:Y:S04]  /*c6b0*/  LDL.LU R16, [R1+0x224] ;  /* 0x0002240001107983 */ /* 0x000f280000300800 */
[----:B------:R1:W-:Y:S04]  /*c6c0*/  STL [R1+0x44], R4 ;  /* 0x0000440401007387 */ /* 0x0003e80000100800 */
[----:B------:R1:W-:Y:S01]  /*c6d0*/  STL [R1+0x40], R3 ;  /* 0x0000400301007387 */ /* 0x0003e20000100800 */
[----:B0-----:R-:W-:-:S02]  /*c6e0*/  IMAD R5, R26, UR12, RZ ;  /* 0x0000000c1a057c24 */ /* 0x001fc4000f8e02ff */
[----:B-1----:R-:W-:Y:S02]  /*c6f0*/  IMAD R4, R18, UR12, RZ ;  /* 0x0000000c12047c24 */ /* 0x002fe4000f8e02ff */
[----:B------:R-:W-:Y:S02]  /*c700*/  IMAD R3, R27, UR12, RZ ;  /* 0x0000000c1b037c24 */ /* 0x000fe4000f8e02ff */
[----:B------:R-:W4:Y:S04]  /*c710*/  LDL.LU R27, [R1+0x220] ;  /* 0x00022000011b7983 */ /* 0x000f280000300800 */
[----:B------:R0:W-:Y:S04]  /*c720*/  STL [R1+0x3c], R4 ;  /* 0x00003c0401007387 */ /* 0x0001e80000100800 */
[----:B------:R1:W-:Y:S04]  /*c730*/  STL [R1+0x38], R3 ;  /* 0x0000380301007387 */ /* 0x0003e80000100800 */
[----:B------:R-:W-:Y:S01]  /*c740*/  STL [R1+0x34], R5 ;  /* 0x0000340501007387 */ /* 0x000fe20000100800 */
[----:B0-----:R-:W-:-:S02]  /*c750*/  IMAD R4, R25, UR12, RZ ;  /* 0x0000000c19047c24 */ /* 0x001fc4000f8e02ff */
[----:B-1----:R-:W-:Y:S02]  /*c760*/  IMAD R3, R6, UR12, RZ ;  /* 0x0000000c06037c24 */ /* 0x002fe4000f8e02ff */
[----:B------:R-:W4:Y:S04]  /*c770*/  LDL.LU R6, [R1+0x21c] ;  /* 0x00021c0001067983 */ /* 0x000f280000300800 */
[----:B------:R-:W-:Y:S04]  /*c780*/  STL [R1+0x30], R4 ;  /* 0x0000300401007387 */ /* 0x000fe80000100800 */
[----:B------:R0:W-:Y:S02]  /*c790*/  STL [R1+0x2c], R3 ;  /* 0x00002c0301007387 */ /* 0x0001e40000100800 */
[----:B0-----:R-:W-:-:S02]  /*c7a0*/  IMAD R3, R20, UR12, RZ ;  /* 0x0000000c14037c24 */ /* 0x001fc4000f8e02ff */
[----:B------:R-:W4:Y:S01]  /*c7b0*/  LDL.LU R20, [R1+0x218] ;  /* 0x0002180001147983 */ /* 0x000f220000300800 */
[----:B------:R-:W-:-:S05]  /*c7c0*/  IMAD R4, R24, UR12, RZ ;  /* 0x0000000c18047c24 */ /* 0x000fca000f8e02ff */
[----:B------:R0:W-:Y:S04]  /*c7d0*/  STL [R1+0x28], R4 ;  /* 0x0000280401007387 */ /* 0x0001e80000100800 */
[----:B------:R1:W-:Y:S01]  /*c7e0*/  STL [R1+0x24], R3 ;  /* 0x0000240301007387 */ /* 0x0003e20000100800 */
[----:B0-----:R-:W-:Y:S02]  /*c7f0*/  IMAD R4, R23, UR12, RZ ;  /* 0x0000000c17047c24 */ /* 0x001fe4000f8e02ff */
[----:B-1----:R-:W-:Y:S02]  /*c800*/  IMAD R3, R8, UR12, RZ ;  /* 0x0000000c08037c24 */ /* 0x002fe4000f8e02ff */
[----:B------:R-:W4:Y:S04]  /*c810*/  LDL.LU R8, [R1+0x214] ;  /* 0x0002140001087983 */ /* 0x000f280000300800 */
[----:B------:R0:W-:Y:S04]  /*c820*/  STL [R1+0x20], R4 ;  /* 0x0000200401007387 */ /* 0x0001e80000100800 */
[----:B------:R1:W-:Y:S01]  /*c830*/  STL [R1+0x1c], R3 ;  /* 0x00001c0301007387 */ /* 0x0003e20000100800 */
[----:B0-----:R-:W-:-:S03]  /*c840*/  IMAD R4, R9, UR12, RZ ;  /* 0x0000000c09047c24 */ /* 0x001fc6000f8e02ff */
[----:B------:R-:W4:Y:S04]  /*c850*/  LDL.LU R9, [R1+0x210] ;  /* 0x0002100001097983 */ /* 0x000f280000300800 */
[----:B------:R0:W-:Y:S01]  /*c860*/  STL [R1+0x18], R4 ;  /* 0x0000180401007387 */ /* 0x0001e20000100800 */
[----:B-1----:R-:W-:-:S03]  /*c870*/  IMAD R3, R10, UR12, RZ ;  /* 0x0000000c0a037c24 */ /* 0x002fc6000f8e02ff */
[----:B------:R-:W4:Y:S04]  /*c880*/  LDL.LU R10, [R1+0x20c] ;  /* 0x00020c00010a7983 */ /* 0x000f280000300800 */
[----:B------:R1:W-:Y:S01]  /*c890*/  STL [R1+0x14], R3 ;  /* 0x0000140301007387 */ /* 0x0003e20000100800 */
[----:B0-----:R-:W-:-:S03]  /*c8a0*/  IMAD R4, R22, UR12, RZ ;  /* 0x0000000c16047c24 */ /* 0x001fc6000f8e02ff */
[----:B------:R-:W4:Y:S01]  /*c8b0*/  LDL.LU R22, [R1+0x208] ;  /* 0x0002080001167983 */ /* 0x000f220000300800 */
[----:B-1----:R-:W-:-:S03]  /*c8c0*/  IMAD R3, R21, UR12, RZ ;  /* 0x0000000c15037c24 */ /* 0x002fc6000f8e02ff */
[----:B------:R2:W-:Y:S04]  /*c8d0*/  STL [R1+0x10], R4 ;  /* 0x0000100401007387 */ /* 0x0005e80000100800 */
[----:B------:R0:W-:Y:S01]  /*c8e0*/  STL [R1+0xc], R3 ;  /* 0x00000c0301007387 */ /* 0x0001e20000100800 */
[----:B------:R-:W-:Y:S02]  /*c8f0*/  IMAD R28, R28, UR12, RZ ;  /* 0x0000000c1c1c7c24 */ /* 0x000fe4000f8e02ff */
[----:B--2---:R-:W-:Y:S02]  /*c900*/  IMAD R4, R12, UR12, RZ ;  /* 0x0000000c0c047c24 */ /* 0x004fe4000f8e02ff */
[----:B------:R-:W2:Y:S04]  /*c910*/  LDL.LU R12, [R1+0x204] ;  /* 0x00020400010c7983 */ /* 0x000ea80000300800 */
[----:B------:R-:W-:Y:S01]  /*c920*/  STL [R1+0x8], R4 ;  /* 0x0000080401007387 */ /* 0x000fe20000100800 */
[----:B0-----:R-:W-:-:S03]  /*c930*/  IMAD R3, R13, UR12, RZ ;  /* 0x0000000c0d037c24 */ /* 0x001fc6000f8e02ff */
[----:B------:R-:W2:Y:S04]  /*c940*/  LDL.LU R13, [R1+0x200] ;  /* 0x00020000010d7983 */ /* 0x000ea80000300800 */
[----:B------:R3:W-:Y:S04]  /*c950*/  STL [R1+0x4], R3 ;  /* 0x0000040301007387 */ /* 0x0007e80000100800 */
[----:B------:R-:W-:Y:S04]  /*c960*/  STL [R1+0x3008], R28 ;  /* 0x0030081c01007387 */ /* 0x000fe80000100800 */
[----:B------:R-:W2:Y:S01]  /*c970*/  LDL.LU R24, [R1+0x1fc] ;  /* 0x0001fc0001187983 */ /* 0x000ea20000300800 */
[----:B---3--:R-:W-:-:S03]  /*c980*/  IMAD R3, R15, UR12, RZ ;  /* 0x0000000c0f037c24 */ /* 0x008fc6000f8e02ff */
[----:B------:R-:W3:Y:S04]  /*c990*/  LDL.LU R15, [R1+0x1f8] ;  /* 0x0001f800010f7983 */ /* 0x000ee80000300800 */
[----:B------:R-:W-:Y:S01]  /*c9a0*/  STL [R1+0x3004], R3 ;  /* 0x0030040301007387 */ /* 0x000fe20000100800 */
[----:B----4-:R-:W-:-:S03]  /*c9b0*/  IMAD R4, R16, UR12, RZ ;  /* 0x0000000c10047c24 */ /* 0x010fc6000f8e02ff */
[----:B------:R-:W4:Y:S04]  /*c9c0*/  LDL.LU R16, [R1+0x1f4] ;  /* 0x0001f40001107983 */ /* 0x000f280000300800 */
[----:B------:R-:W-:Y:S04]  /*c9d0*/  STL [R1+0x3000], R4 ;  /* 0x0030000401007387 */ /* 0x000fe80000100800 */
[----:B------:R-:W4:Y:S04]  /*c9e0*/  LDL.LU R26, [R1+0x1f0] ;  /* 0x0001f000011a7983 */ /* 0x000f280000300800 */
[----:B------:R-:W4:Y:S01]  /*c9f0*/  LDL.LU R25, [R1+0x1ec] ;  /* 0x0001ec0001197983 */ /* 0x000f220000300800 */
[----:B------:R-:W-:-:S05]  /*ca00*/  IMAD R5, R27, UR12, RZ ;  /* 0x0000000c1b057c24 */ /* 0x000fca000f8e02ff */
[----:B------:R-:W-:Y:S04]  /*ca10*/  STL [R1+0x2ffc], R5 ;  /* 0x002ffc0501007387 */ /* 0x000fe80000100800 */
[----:B------:R-:W4:Y:S01]  /*ca20*/  LDL.LU R27, [R1+0x1e8] ;  /* 0x0001e800011b7983 */ /* 0x000f220000300800 */
[----:B------:R-:W-:-:S05]  /*ca30*/  IMAD R6, R6, UR12, RZ ;  /* 0x0000000c06067c24 */ /* 0x000fca000f8e02ff */
[----:B------:R-:W-:Y:S01]  /*ca40*/  STL [R1+0x2ff8], R6 ;  /* 0x002ff80601007387 */ /* 0x000fe20000100800 */
[----:B------:R-:W-:-:S03]  /*ca50*/  IMAD R7, R20, UR12, RZ ;  /* 0x0000000c14077c24 */ /* 0x000fc6000f8e02ff */
[----:B------:R-:W4:Y:S04]  /*ca60*/  LDL.LU R20, [R1+0x1e4] ;  /* 0x0001e40001147983 */ /* 0x000f280000300800 */
[----:B------:R-:W-:Y:S01]  /*ca70*/  STL [R1+0x2ff4], R7 ;  /* 0x002ff40701007387 */ /* 0x000fe20000100800 */
[----:B------:R-:W-:-:S05]  /*ca80*/  IMAD R8, R8, UR12, RZ ;  /* 0x0000000c08087c24 */ /* 0x000fca000f8e02ff */
[----:B------:R0:W-:Y:S01]  /*ca90*/  STL [R1+0x2ff0], R8 ;  /* 0x002ff00801007387 */ /* 0x0001e20000100800 */
[----:B------:R-:W-:-:S05]  /*caa0*/  IMAD R9, R9, UR12, RZ ;  /* 0x0000000c09097c24 */ /* 0x000fca000f8e02ff */
[----:B------:R-:W-:Y:S04]  /*cab0*/  STL [R1+0x2fec], R9 ;  /* 0x002fec0901007387 */ /* 0x000fe80000100800 */
[----:B------:R-:W4:Y:S01]  /*cac0*/  LDL.LU R21, [R1+0x1e0] ;  /* 0x0001e00001157983 */ /* 0x000f220000300800 */
[----:B------:R-:W-:Y:S02]  /*cad0*/  IMAD R10, R10, UR12, RZ ;  /* 0x0000000c0a0a7c24 */ /* 0x000fe4000f8e02ff */
[----:B------:R-:W-:-:S03]  /*cae0*/  IMAD R11, R22, UR12, RZ ;  /* 0x0000000c160b7c24 */ /* 0x000fc6000f8e02ff */
[----:B------:R-:W-:Y:S04]  /*caf0*/  STL [R1+0x300c], R10 ;  /* 0x00300c0a01007387 */ /* 0x000fe80000100800 */
[----:B------:R-:W-:Y:S04]  /*cb00*/  STL [R1+0x3010], R11 ;  /* 0x0030100b01007387 */ /* 0x000fe80000100800 */
[----:B------:R-:W4:Y:S01]  /*cb10*/  LDL.LU R22, [R1+0x1dc] ;  /* 0x0001dc0001167983 */ /* 0x000f220000300800 */
[----:B--2---:R-:W-:-:S05]  /*cb20*/  IMAD R12, R12, UR12, RZ ;  /* 0x0000000c0c0c7c24 */ /* 0x004fca000f8e02ff */
[----:B------:R-:W-:Y:S04]  /*cb30*/  STL [R1+0x3014], R12 ;  /* 0x0030140c01007387 */ /* 0x000fe80000100800 */
[----:B------:R-:W2:Y:S01]  /*cb40*/  LDL.LU R23, [R1+0x1d8] ;  /* 0x0001d80001177983 */ /* 0x000ea20000300800 */
[----:B------:R-:W-:-:S05]  /*cb50*/  IMAD R13, R13, UR12, RZ ;  /* 0x0000000c0d0d7c24 */ /* 0x000fca000f8e02ff */
[----:B------:R-:W-:Y:S01]  /*cb60*/  STL [R1+0x3018], R13 ;  /* 0x0030180d01007387 */ /* 0x000fe20000100800 */
[----:B------:R-:W-:-:S05]  /*cb70*/  IMAD R14, R24, UR12, RZ ;  /* 0x0000000c180e7c24 */ /* 0x000fca000f8e02ff */
[----:B------:R-:W-:Y:S04]  /*cb80*/  STL [R1+0x301c], R14 ;  /* 0x00301c0e01007387 */ /* 0x000fe80000100800 */
[----:B------:R-:W2:Y:S01]  /*cb90*/  LDL.LU R24, [R1+0x1d4] ;  /* 0x0001d40001187983 */ /* 0x000ea20000300800 */
[----:B---3--:R-:W-:-:S05]  /*cba0*/  IMAD R15, R15, UR12, RZ ;  /* 0x0000000c0f0f7c24 */ /* 0x008fca000f8e02ff */
[----:B------:R-:W-:Y:S01]  /*cbb0*/  STL [R1+0x3020], R15 ;  /* 0x0030200f01007387 */ /* 0x000fe20000100800 */
[----:B----4-:R-:W-:Y:S02]  /*cbc0*/  IMAD R16, R16, UR12, RZ ;  /* 0x0000000c10107c24 */ /* 0x010fe4000f8e02ff */
[----:B------:R-:W-:-:S03]  /*cbd0*/  IMAD R17, R26, UR12, RZ ;  /* 0x0000000c1a117c24 */ /* 0x000fc6000f8e02ff */
[----:B------:R-:W-:Y:S01]  /*cbe0*/  STL [R1+0x3024], R16 ;  /* 0x0030241001007387 */ /* 0x000fe20000100800 */
[----:B------:R-:W-:-:S03]  /*cbf0*/  IMAD R18, R25, UR12, RZ ;  /* 0x0000000c19127c24 */ /* 0x000fc6000f8e02ff */
[----:B------:R-:W-:Y:S04]  /*cc00*/  STL [R1+0x3028], R17 ;  /* 0x0030281101007387 */ /* 0x000fe80000100800 */
[----:B------:R-:W3:Y:S04]  /*cc10*/  LDL.LU R25, [R1+0x1d0] ;  /* 0x0001d00001197983 */ /* 0x000ee80000300800 */
[----:B------:R-:W-:Y:S04]  /*cc20*/  STL [R1+0x302c], R18 ;  /* 0x00302c1201007387 */ /* 0x000fe80000100800 */
[----:B------:R-:W4:Y:S01]  /*cc30*/  LDL.LU R26, [R1+0x1cc] ;  /* 0x0001cc00011a7983 */ /* 0x000f220000300800 */
[----:B------:R-:W-:-:S05]  /*cc40*/  IMAD R19, R27, UR12, RZ ;  /* 0x0000000c1b137c24 */ /* 0x000fca000f8e02ff */
[----:B------:R-:W-:Y:S04]  /*cc50*/  STL [R1+0x3030], R19 ;  /* 0x0030301301007387 */ /* 0x000fe80000100800 */
[----:B------:R-:W3:Y:S04]  /*cc60*/  LDL.LU R27, [R1+0x1c8] ;  /* 0x0001c800011b7983 */ /* 0x000ee80000300800 */
[----:B------:R-:W3:Y:S04]  /*cc70*/  LDL.LU R29, [R1+0x1c4] ;  /* 0x0001c400011d7983 */ /* 0x000ee80000300800 */
[----:B0-----:R-:W3:Y:S01]  /*cc80*/  LDL.LU R8, [R1+0x1bc] ;  /* 0x0001bc0001087983 */ /* 0x001ee20000300800 */
[----:B------:R-:W-:-:S05]  /*cc90*/  IMAD R20, R20, UR12, RZ ;  /* 0x0000000c14147c24 */ /* 0x000fca000f8e02ff */
[----:B------:R0:W-:Y:S04]  /*cca0*/  STL [R1+0x3034], R20 ;  /* 0x0030341401007387 */ /* 0x0001e80000100800 */
[----:B0-----:R-:W3:Y:S04]  /*ccb0*/  LDL.LU R20, [R1+0x1c0] ;  /* 0x0001c00001147983 */ /* 0x001ee80000300800 */
[----:B------:R-:W4:Y:S04]  /*ccc0*/  LDL.LU R19, [R1+0x1b8] ;  /* 0x0001b80001137983 */ /* 0x000f280000300800 */
[----:B------:R-:W4:Y:S04]  /*ccd0*/  LDL.LU R7, [R1+0x1b4] ;  /* 0x0001b40001077983 */ /* 0x000f280000300800 */
[----:B------:R-:W4:Y:S01]  /*cce0*/  LDL.LU R6, [R1+0x1b0] ;  /* 0x0001b00001067983 */ /* 0x000f220000300800 */
[----:B------:R-:W-:-:S05]  /*ccf0*/  IMAD R21, R21, UR12, RZ ;  /* 0x0000000c15157c24 */ /* 0x000fca000f8e02ff */
[----:B------:R3:W-:Y:S04]  /*cd00*/  STL [R1+0x3038], R21 ;  /* 0x0030381501007387 */ /* 0x0007e80000100800 */
[----:B------:R-:W4:Y:S04]  /*cd10*/  LDL.LU R5, [R1+0x1ac] ;  /* 0x0001ac0001057983 */ /* 0x000f280000300800 */
[----:B------:R-:W4:Y:S01]  /*cd20*/  LDL.LU R4, [R1+0x1a8] ;  /* 0x0001a80001047983 */ /* 0x000f220000300800 */
[----:B------:R-:W-:-:S05]  /*cd30*/  IMAD R22, R22, UR12, RZ ;  /* 0x0000000c16167c24 */ /* 0x000fca000f8e02ff */
[----:B------:R-:W-:Y:S04]  /*cd40*/  STL [R1+0x303c], R22 ;  /* 0x00303c1601007387 */ /* 0x000fe80000100800 */
[----:B------:R-:W4:Y:S04]  /*cd50*/  LDL.LU R28, [R1+0x1a4] ;  /* 0x0001a400011c7983 */ /* 0x000f280000300800 */
[----:B------:R-:W4:Y:S04]  /*cd60*/  LDL.LU R18, [R1+0x1a0] ;  /* 0x0001a00001127983 */ /* 0x000f280000300800 */
[----:B------:R-:W4:Y:S01]  /*cd70*/  LDL.LU R3, [R1+0x19c] ;  /* 0x00019c0001037983 */ /* 0x000f220000300800 */
[----:B--2---:R-:W-:-:S05]  /*cd80*/  IMAD R23, R23, UR12, RZ ;  /* 0x0000000c17177c24 */ /* 0x004fca000f8e02ff */
[----:B------:R-:W-:Y:S04]  /*cd90*/  STL [R1+0x3040], R23 ;  /* 0x0030401701007387 */ /* 0x000fe80000100800 */
[----:B------:R-:W2:Y:S04]  /*cda0*/  LDL.LU R17, [R1+0x198] ;  /* 0x0001980001117983 */ /* 0x000ea80000300800 */
[----:B------:R-:W2:Y:S04]  /*cdb0*/  LDL.LU R14, [R1+0x194] ;  /* 0x00019400010e7983 */ /* 0x000ea80000300800 */
[----:B------:R-:W2:Y:S04]  /*cdc0*/  LDL.LU R16, [R1+0x190] ;  /* 0x0001900001107983 */ /* 0x000ea80000300800 */
[----:B------:R-:W2:Y:S01]  /*cdd0*/  LDL.LU R15, [R1+0x18c] ;  /* 0x00018c00010f7983 */ /* 0x000ea20000300800 */
[----:B------:R-:W-:-:S03]  /*cde0*/  IMAD R24, R24, UR12, RZ ;  /* 0x0000000c18187c24 */ /* 0x000fc6000f8e02ff */
[----:B------:R-:W2:Y:S04]  /*cdf0*/  LDL.LU R13, [R1+0x188] ;  /* 0x00018800010d7983 */ /* 0x000ea80000300800 */
[----:B------:R-:W-:Y:S04]  /*ce00*/  STL [R1+0x3044], R24 ;  /* 0x0030441801007387 */ /* 0x000fe80000100800 */
[----:B------:R-:W2:Y:S04]  /*ce10*/  LDL.LU R12, [R1+0x184] ;  /* 0x00018400010c7983 */ /* 0x000ea80000300800 */
[----:B------:R-:W2:Y:S04]  /*ce20*/  LDL.LU R11, [R1+0x180] ;  /* 0x00018000010b7983 */ /* 0x000ea80000300800 */
[----:B------:R-:W2:Y:S04]  /*ce30*/  LDL.LU R10, [R1+0x17c] ;  /* 0x00017c00010a7983 */ /* 0x000ea80000300800 */
[----:B------:R-:W2:Y:S01]  /*ce40*/  LDL.LU R9, [R1+0x178] ;  /* 0x0001780001097983 */ /* 0x000ea20000300800 */
[----:B---3--:R-:W-:-:S02]  /*ce50*/  IMAD R21, R20, UR12, RZ ;  /* 0x0000000c14157c24 */ /* 0x008fc4000f8e02ff */
[----:B------:R-:W-:Y:S02]  /*ce60*/  IMAD R20, R8, UR12, RZ ;  /* 0x0000000c08147c24 */ /* 0x000fe4000f8e02ff */
[----:B------:R-:W3:Y:S01]  /*ce70*/  LDL.LU R8, [R1+0x174] ;  /* 0x0001740001087983 */ /* 0x000ee20000300800 */
[----:B----4-:R-:W-:-:S03]  /*ce80*/  IMAD R19, R19, UR12, RZ ;  /* 0x0000000c13137c24 */ /* 0x010fc6000f8e02ff */
[----:B------:R-:W-:Y:S04]  /*ce90*/  STL [R1+0x94], R21 ;  /* 0x0000941501007387 */ /* 0x000fe80000100800 */
[----:B------:R0:W-:Y:S02]  /*cea0*/  STL [R1+0xa0], R20 ;  /* 0x0000a01401007387 */ /* 0x0001e40000100800 */
[----:B0-----:R-:W-:Y:S02]  /*ceb0*/  IMAD R20, R7, UR12, RZ ;  /* 0x0000000c07147c24 */ /* 0x001fe4000f8e02ff */
[----:B------:R-:W4:Y:S04]  /*cec0*/  LDL.LU R7, [R1+0x170] ;  /* 0x0001700001077983 */ /* 0x000f280000300800 */
[----:B------:R0:W-:Y:S04]  /*ced0*/  STL [R1+0xac], R19 ;  /* 0x0000ac1301007387 */ /* 0x0001e80000100800 */
[----:B------:R1:W-:Y:S01]  /*cee0*/  STL [R1+0xc0], R20 ;  /* 0x0000c01401007387 */ /* 0x0003e20000100800 */
[----:B0-----:R-:W-:-:S03]  /*cef0*/  IMAD R19, R6, UR12, RZ ;  /* 0x0000000c06137c24 */ /* 0x001fc6000f8e02ff */
[----:B------:R-:W4:Y:S01]  /*cf00*/  LDL.LU R6, [R1+0x16c] ;  /* 0x00016c0001067983 */ /* 0x000f220000300800 */
[----:B-1----:R-:W-:-:S03]  /*cf10*/  IMAD R20, R5, UR12, RZ ;  /* 0x0000000c05147c24 */ /* 0x002fc6000f8e02ff */
[----:B------:R0:W-:Y:S04]  /*cf20*/  STL [R1+0xd4], R19 ;  /* 0x0000d41301007387 */ /* 0x0001e80000100800 */
[----:B------:R-:W4:Y:S01]  /*cf30*/  LDL.LU R5, [R1+0x168] ;  /* 0x0001680001057983 */ /* 0x000f220000300800 */
[----:B0-----:R-:W-:-:S03]  /*cf40*/  IMAD R19, R4, UR12, RZ ;  /* 0x0000000c04137c24 */ /* 0x001fc6000f8e02ff */
[----:B------:R0:W-:Y:S04]  /*cf50*/  STL [R1+0xdc], R20 ;  /* 0x0000dc1401007387 */ /* 0x0001e80000100800 */
[----:B------:R-:W4:Y:S04]  /*cf60*/  LDL.LU R4, [R1+0x164] ;  /* 0x0001640001047983 */ /* 0x000f280000300800 */
[----:B------:R1:W-:Y:S01]  /*cf70*/  STL [R1+0xe8], R19 ;  /* 0x0000e81301007387 */ /* 0x0003e20000100800 */
[----:B0-----:R-:W-:-:S03]  /*cf80*/  IMAD R20, R28, UR12, RZ ;  /* 0x0000000c1c147c24 */ /* 0x001fc6000f8e02ff */
[----:B------:R-:W4:Y:S01]  /*cf90*/  LDL.LU R28, [R1+0x160] ;  /* 0x00016000011c7983 */ /* 0x000f220000300800 */
[----:B-1----:R-:W-:Y:S02]  /*cfa0*/  IMAD R19, R18, UR12, RZ ;  /* 0x0000000c12137c24 */ /* 0x002fe4000f8e02ff */
[----:B------:R-:W-:Y:S01]  /*cfb0*/  IMAD R18, R3, UR12, RZ ;  /* 0x0000000c03127c24 */ /* 0x000fe2000f8e02ff */
[----:B------:R-:W-:Y:S04]  /*cfc0*/  STL [R1+0xfc], R20 ;  /* 0x0000fc1401007387 */ /* 0x000fe80000100800 */
[----:B------:R-:W4:Y:S04]  /*cfd0*/  LDL.LU R3, [R1+0x15c] ;  /* 0x00015c0001037983 */ /* 0x000f280000300800 */
[----:B------:R-:W-:Y:S04]  /*cfe0*/  STL [R1+0x11c], R19 ;  /* 0x00011c1301007387 */ /* 0x000fe80000100800 */
[----:B------:R0:W-:Y:S01]  /*cff0*/  STL [R1+0x124], R18 ;  /* 0x0001241201007387 */ /* 0x0001e20000100800 */
[----:B--2---:R-:W-:-:S02]  /*d000*/  IMAD R17, R17, UR12, RZ ;  /* 0x0000000c11117c24 */ /* 0x004fc4000f8e02ff */
[----:B0-----:R-:W-:Y:S02]  /*d010*/  IMAD R18, R14, UR12, RZ ;  /* 0x0000000c0e127c24 */ /* 0x001fe4000f8e02ff */
[----:B------:R-:W2:Y:S04]  /*d020*/  LDL.LU R14, [R1+0x158] ;  /* 0x00015800010e7983 */ /* 0x000ea80000300800 */
[----:B------:R0:W-:Y:S01]  /*d030*/  STL [R1+0x12c], R17 ;  /* 0x00012c1101007387 */ /* 0x0001e20000100800 */
[----:B------:R-:W-:-:S03]  /*d040*/  IMAD R15, R15, UR12, RZ ;  /* 0x0000000c0f0f7c24 */ /* 0x000fc6000f8e02ff */
[----:B------:R-:W-:Y:S01]  /*d050*/  STL [R1+0x194], R18 ;  /* 0x0001941201007387 */ /* 0x000fe20000100800 */
[----:B0-----:R-:W-:Y:S02]  /*d060*/  IMAD R17, R16, UR12, RZ ;  /* 0x0000000c10117c24 */ /* 0x001fe4000f8e02ff */
[----:B------:R-:W-:-:S03]  /*d070*/  IMAD R16, R13, UR12, RZ ;  /* 0x0000000c0d107c24 */ /* 0x000fc6000f8e02ff */
[----:B------:R-:W-:Y:S04]  /*d080*/  STL [R1+0x190], R17 ;  /* 0x0001901101007387 */ /* 0x000fe80000100800 */
[----:B------:R-:W2:Y:S01]  /*d090*/  LDL.LU R13, [R1+0x154] ;  /* 0x00015400010d7983 */ /* 0x000ea20000300800 */
[----:B------:R-:W-:-:S03]  /*d0a0*/  IMAD R11, R11, UR12, RZ ;  /* 0x0000000c0b0b7c24 */ /* 0x000fc6000f8e02ff */
[----:B------:R0:W-:Y:S01]  /*d0b0*/  STL [R1+0x18c], R15 ;  /* 0x00018c0f01007387 */ /* 0x0001e20000100800 */
[----:B------:R-:W-:-:S03]  /*d0c0*/  IMAD R10, R10, UR12, RZ ;  /* 0x0000000c0a0a7c24 */ /* 0x000fc6000f8e02ff */
[----:B------:R-:W-:Y:S01]  /*d0d0*/  STL [R1+0x188], R16 ;  /* 0x0001881001007387 */ /* 0x000fe20000100800 */
[----:B0-----:R-:W-:-:S03]  /*d0e0*/  IMAD R15, R12, UR12, RZ ;  /* 0x0000000c0c0f7c24 */ /* 0x001fc6000f8e02ff */
[----:B------:R-:W2:Y:S04]  /*d0f0*/  LDL.LU R12, [R1+0x150] ;  /* 0x00015000010c7983 */ /* 0x000ea80000300800 */
[----:B------:R-:W-:Y:S04]  /*d100*/  STL [R1+0x184], R15 ;  /* 0x0001840f01007387 */ /* 0x000fe80000100800 */
[----:B------:R0:W-:Y:S04]  /*d110*/  STL [R1+0x180], R11 ;  /* 0x0001800b01007387 */ /* 0x0001e80000100800 */
[----:B------:R-:W2:Y:S01]  /*d120*/  LDL.LU R21, [R1+0x14c] ;  /* 0x00014c0001157983 */ /* 0x000ea20000300800 */
[----:B------:R-:W-:-:S03]  /*d130*/  IMAD R9, R9, UR12, RZ ;  /* 0x0000000c09097c24 */ /* 0x000fc6000f8e02ff */
[----:B0-----:R-:W2:Y:S04]  /*d140*/  LDL.LU R11, [R1+0x148] ;  /* 0x00014800010b7983 */ /* 0x001ea80000300800 */
[----:B------:R0:W-:Y:S04]  /*d150*/  STL [R1+0x17c], R10 ;  /* 0x00017c0a01007387 */ /* 0x0001e80000100800 */
[----:B------:R-:W2:Y:S04]  /*d160*/  LDL.LU R20, [R1+0x144] ;  /* 0x0001440001147983 */ /* 0x000ea80000300800 */
[----:B0-----:R-:W2:Y:S04]  /*d170*/  LDL.LU R10, [R1+0x140] ;  /* 0x00014000010a7983 */ /* 0x001ea80000300800 */
[----:B------:R3:W-:Y:S04]  /*d180*/  STL [R1+0x178], R9 ;  /* 0x0001780901007387 */ /* 0x0007e80000100800 */
[----:B------:R-:W2:Y:S01]  /*d190*/  LDL.LU R19, [R1+0x13c] ;  /* 0x00013c0001137983 */ /* 0x000ea20000300800 */
[----:B---3--:R-:W-:-:S03]  /*d1a0*/  IMAD R9, R8, UR12, RZ ;  /* 0x0000000c08097c24 */ /* 0x008fc6000f8e02ff */
[----:B------:R-:W3:Y:S04]  /*d1b0*/  LDL.LU R8, [R1+0x138] ;  /* 0x0001380001087983 */ /* 0x000ee80000300800 */
[----:B------:R0:W-:Y:S01]  /*d1c0*/  STL [R1+0x174], R9 ;  /* 0x0001740901007387 */ /* 0x0001e20000100800 */
[----:B----4-:R-:W-:-:S03]  /*d1d0*/  IMAD R15, R7, UR12, RZ ;  /* 0x0000000c070f7c24 */ /* 0x010fc6000f8e02ff */
[----:B------:R-:W4:Y:S04]  /*d1e0*/  LDL.LU R7, [R1+0x134] ;  /* 0x0001340001077983 */ /* 0x000f280000300800 */
[----:B------:R-:W-:Y:S04]  /*d1f0*/  STL [R1+0x170], R15 ;  /* 0x0001700f01007387 */ /* 0x000fe80000100800 */
[----:B------:R-:W4:Y:S01]  /*d200*/  LDL.LU R18, [R1+0x130] ;  /* 0x0001300001127983 */ /* 0x000f220000300800 */
[----:B0-----:R-:W-:-:S03]  /*d210*/  IMAD R9, R6, UR12, RZ ;  /* 0x0000000c06097c24 */ /* 0x001fc6000f8e02ff */
[----:B------:R-:W4:Y:S04]  /*d220*/  LDL.LU R6, [R1+0x128] ;  /* 0x0001280001067983 */ /* 0x000f280000300800 */
[----:B------:R0:W-:Y:S02]  /*d230*/  STL [R1+0x16c], R9 ;  /* 0x00016c0901007387 */ /* 0x0001e40000100800 */
[----:B0-----:R-:W-:Y:S02]  /*d240*/  IMAD R9, R5, UR12, RZ ;  /* 0x0000000c05097c24 */ /* 0x001fe4000f8e02ff */
[----:B------:R-:W-:Y:S02]  /*d250*/  IMAD R5, R4, UR12, RZ ;  /* 0x0000000c04057c24 */ /* 0x000fe4000f8e02ff */
[----:B------:R-:W4:Y:S04]  /*d260*/  LDL.LU R4, [R1+0x118] ;  /* 0x0001180001047983 */ /* 0x000f280000300800 */
[----:B------:R0:W-:Y:S04]  /*d270*/  STL [R1+0x168], R9 ;  /* 0x0001680901007387 */ /* 0x0001e80000100800 */
[----:B------:R1:W-:Y:S01]  /*d280*/  STL [R1+0x164], R5 ;  /* 0x0001640501007387 */ /* 0x0003e20000100800 */
[----:B0-----:R-:W-:-:S03]  /*d290*/  IMAD R9, R28, UR12, RZ ;  /* 0x0000000c1c097c24 */ /* 0x001fc6000f8e02ff */
[----:B-1----:R-:W4:Y:S01]  /*d2a0*/  LDL.LU R5, [R1+0x110] ;  /* 0x0001100001057983 */ /* 0x002f220000300800 */
[----:B------:R-:W-:-:S03]  /*d2b0*/  IMAD R15, R3, UR12, RZ ;  /* 0x0000000c030f7c24 */ /* 0x000fc6000f8e02ff */
[----:B------:R-:W4:Y:S04]  /*d2c0*/  LDL.LU R28, [R1+0x108] ;  /* 0x00010800011c7983 */ /* 0x000f280000300800 */
[----:B------:R0:W-:Y:S04]  /*d2d0*/  STL [R1+0x160], R9 ;  /* 0x0001600901007387 */ /* 0x0001e80000100800 */
[----:B------:R-:W4:Y:S04]  /*d2e0*/  LDL.LU R3, [R1+0xf8] ;  /* 0x0000f80001037983 */ /* 0x000f280000300800 */
[----:B0-----:R-:W4:Y:S04]  /*d2f0*/  LDL.LU R9, [R1+0x114] ;  /* 0x0001140001097983 */ /* 0x001f280000300800 */
[----:B------:R0:W-:Y:S04]  /*d300*/  STL [R1+0x15c], R15 ;  /* 0x00015c0f01007387 */ /* 0x0001e80000100800 */
[----:B------:R-:W4:Y:S04]  /*d310*/  LDL.LU R17, [R1+0x10c] ;  /* 0x00010c0001117983 */ /* 0x000f280000300800 */
[----:B------:R-:W4:Y:S01]  /*d320*/  LDL.LU R16, [R1+0x104] ;  /* 0x0001040001107983 */ /* 0x000f220000300800 */
[----:B--2---:R-:W-:-:S05]  /*d330*/  IMAD R14, R14, UR12, RZ ;  /* 0x0000000c0e0e7c24 */ /* 0x004fca000f8e02ff */
[----:B------:R1:W-:Y:S04]  /*d340*/  STL [R1+0x158], R14 ;  /* 0x0001580e01007387 */ /* 0x0003e80000100800 */
[----:B0-----:R-:W2:Y:S04]  /*d350*/  LDL.LU R15, [R1+0x100] ;  /* 0x00010000010f7983 */ /* 0x001ea80000300800 */
[----:B-1----:R-:W2:Y:S01]  /*d360*/  LDL.LU R14, [R1+0xf4] ;  /* 0x0000f400010e7983 */ /* 0x002ea20000300800 */
[----:B------:R-:W-:-:S03]  /*d370*/  IMAD R22, R13, UR12, RZ ;  /* 0x0000000c0d167c24 */ /* 0x000fc6000f8e02ff */
[----:B------:R-:W2:Y:S04]  /*d380*/  LDL.LU R13, [R1+0xf0] ;  /* 0x0000f000010d7983 */ /* 0x000ea80000300800 */
[----:B------:R0:W-:Y:S01]  /*d390*/  STL [R1+0x154], R22 ;  /* 0x0001541601007387 */ /* 0x0001e20000100800 */
[----:B------:R-:W-:-:S03]  /*d3a0*/  IMAD R23, R12, UR12, RZ ;  /* 0x0000000c0c177c24 */ /* 0x000fc6000f8e02ff */
[----:B------:R-:W2:Y:S04]  /*d3b0*/  LDL.LU R12, [R1+0xec] ;  /* 0x0000ec00010c7983 */ /* 0x000ea80000300800 */
[----:B------:R-:W-:Y:S01]  /*d3c0*/  STL [R1+0x150], R23 ;  /* 0x0001501701007387 */ /* 0x000fe20000100800 */
[----:B0-----:R-:W-:Y:S02]  /*d3d0*/  IMAD R22, R21, UR12, RZ ;  /* 0x0000000c15167c24 */ /* 0x001fe4000f8e02ff */
[----:B------:R-:W-:Y:S02]  /*d3e0*/  IMAD R21, R11, UR12, RZ ;  /* 0x0000000c0b157c24 */ /* 0x000fe4000f8e02ff */
[----:B------:R-:W2:Y:S04]  /*d3f0*/  LDL.LU R11, [R1+0xe4] ;  /* 0x0000e400010b7983 */ /* 0x000ea80000300800 */
[----:B------:R-:W-:Y:S01]  /*d400*/  STL [R1+0x14c], R22 ;  /* 0x00014c1601007387 */ /* 0x000fe20000100800 */
[----:B------:R-:W-:-:S03]  /*d410*/  IMAD R20, R20, UR12, RZ ;  /* 0x0000000c14147c24 */ /* 0x000fc6000f8e02ff */
[----:B------:R0:W-:Y:S02]  /*d420*/  STL [R1+0x148], R21 ;  /* 0x0001481501007387 */ /* 0x0001e40000100800 */
[----:B0-----:R-:W-:Y:S02]  /*d430*/  IMAD R21, R10, UR12, RZ ;  /* 0x0000000c0a157c24 */ /* 0x001fe4000f8e02ff */
[----:B------:R-:W2:Y:S04]  /*d440*/  LDL.LU R10, [R1+0xe0] ;  /* 0x0000e000010a7983 */ /* 0x000ea80000300800 */
[----:B------:R0:W-:Y:S04]  /*d450*/  STL [R1+0x144], R20 ;  /* 0x0001441401007387 */ /* 0x0001e80000100800 */
[----:B------:R-:W-:Y:S01]  /*d460*/  STL [R1+0x140], R21 ;  /* 0x0001401501007387 */ /* 0x000fe20000100800 */
[----:B0-----:R-:W-:-:S02]  /*d470*/  IMAD R20, R19, UR12, RZ ;  /* 0x0000000c13147c24 */ /* 0x001fc4000f8e02ff */
[----:B---3--:R-:W-:Y:S02]  /*d480*/  IMAD R19, R8, UR12, RZ ;  /* 0x0000000c08137c24 */ /* 0x008fe4000f8e02ff */
[----:B------:R-:W3:Y:S04]  /*d490*/  LDL.LU R8, [R1+0xd8] ;  /* 0x0000d80001087983 */ /* 0x000ee80000300800 */
[----:B------:R4:W-:Y:S04]  /*d4a0*/  STL [R1+0x13c], R20 ;  /* 0x00013c1401007387 */ /* 0x0009e80000100800 */
[----:B------:R0:W-:Y:S01]  /*d4b0*/  STL [R1+0x138], R19 ;  /* 0x0001381301007387 */ /* 0x0001e20000100800 */
[----:B----4-:R-:W-:-:S03]  /*d4c0*/  IMAD R20, R7, UR12, RZ ;  /* 0x0000000c07147c24 */ /* 0x010fc6000f8e02ff */
[----:B------:R-:W4:Y:S01]  /*d4d0*/  LDL.LU R7, [R1+0xd0] ;  /* 0x0000d00001077983 */ /* 0x000f220000300800 */
[----:B0-----:R-:W-:-:S03]  /*d4e0*/  IMAD R19, R18, UR12, RZ ;  /* 0x0000000c12137c24 */ /* 0x001fc6000f8e02ff */
[----:B------:R-:W-:Y:S01]  /*d4f0*/  STL [R1+0x134], R20 ;  /* 0x0001341401007387 */ /* 0x000fe20000100800 */
[----:B------:R-:W-:-:S03]  /*d500*/  IMAD R18, R6, UR12, RZ ;  /* 0x0000000c06127c24 */ /* 0x000fc6000f8e02ff */
[----:B------:R-:W2:Y:S04]  /*d510*/  LDL.LU R6, [R1+0xcc] ;  /* 0x0000cc0001067983 */ /* 0x000ea80000300800 */
[----:B------:R0:W-:Y:S04]  /*d520*/  STL [R1+0x130], R19 ;  /* 0x0001301301007387 */ /* 0x0001e80000100800 */
[----:B------:R1:W-:Y:S01]  /*d530*/  STL [R1+0x128], R18 ;  /* 0x0001281201007387 */ /* 0x0003e20000100800 */
[----:B0-----:R-:W-:-:S03]  /*d540*/  IMAD R19, R0, UR12, RZ ;  /* 0x0000000c00137c24 */ /* 0x001fc6000f8e02ff */
[----:B------:R-:W2:Y:S01]  /*d550*/  LDL.LU R0, [R1+0x3048] ;  /* 0x0030480001007983 */ /* 0x000ea20000300800 */
[----:B-1----:R-:W-:-:S03]  /*d560*/  IMAD R18, R4, UR12, RZ ;  /* 0x0000000c04127c24 */ /* 0x002fc6000f8e02ff */
[----:B------:R-:W3:Y:S04]  /*d570*/  LDL.LU R4, [R1+0xc8] ;  /* 0x0000c80001047983 */ /* 0x000ee80000300800 */
[----:B------:R-:W-:Y:S04]  /*d580*/  STL [R1+0x120], R19 ;  /* 0x0001201301007387 */ /* 0x000fe80000100800 */
[----:B------:R0:W-:Y:S02]  /*d590*/  STL [R1+0x118], R18 ;  /* 0x0001181201007387 */ /* 0x0001e40000100800 */
[----:B0-----:R-:W-:-:S02]  /*d5a0*/  IMAD R18, R28, UR12, RZ ;  /* 0x0000000c1c127c24 */ /* 0x001fc4000f8e02ff */
[----:B------:R-:W3:Y:S01]  /*d5b0*/  LDL.LU R28, [R1+0xc4] ;  /* 0x0000c400011c7983 */ /* 0x000ee20000300800 */
[----:B------:R-:W-:-:S05]  /*d5c0*/  IMAD R5, R5, UR12, RZ ;  /* 0x0000000c05057c24 */ /* 0x000fca000f8e02ff */
[----:B------:R0:W-:Y:S04]  /*d5d0*/  STL [R1+0x110], R5 ;  /* 0x0001100501007387 */ /* 0x0001e80000100800 */
[----:B------:R2:W-:Y:S01]  /*d5e0*/  STL [R1+0x108], R18 ;  /* 0x0001081201007387 */ /* 0x0005e20000100800 */
[----:B0-----:R-:W-:-:S03]  /*d5f0*/  IMAD R5, R3, UR12, RZ ;  /* 0x0000000c03057c24 */ /* 0x001fc6000f8e02ff */
[----:B------:R-:W3:Y:S04]  /*d600*/  LDL.LU R3, [R1+0xbc] ;  /* 0x0000bc0001037983 */ /* 0x000ee80000300800 */
[----:B------:R0:W-:Y:S01]  /*d610*/  STL [R1+0xf8], R5 ;  /* 0x0000f80501007387 */ /* 0x0001e20000100800 */
[-C--:B--2---:R-:W-:Y:S02]  /*d620*/  LEA R18, P2, R9, R0.reuse, 0x1 ;  /* 0x0000000009127211 */ /* 0x084fe400078408ff */
[----:B0-----:R-:W-:-:S03]  /*d630*/  LEA R5, P3, R17, R0, 0x1 ;  /* 0x0000000011057211 */ /* 0x001fc600078608ff */
[----:B------:R-:W-:Y:S04]  /*d640*/  STL [R1+0x2fb8], R18 ;  /* 0x002fb81201007387 */ /* 0x000fe80000100800 */
[----:B------:R0:W-:Y:S01]  /*d650*/  STL [R1+0x2fa0], R5 ;  /* 0x002fa00501007387 */ /* 0x0001e20000100800 */
[----:B------:R-:W-:-:S03]  /*d660*/  LEA R19, P4, R16, R0, 0x1 ;  /* 0x0000000010137211 */ /* 0x000fc600078808ff */
[----:B0-----:R-:W2:Y:S01]  /*d670*/  LDL.LU R5, [R1+0xb8] ;  /* 0x0000b80001057983 */ /* 0x001ea20000300800 */
[----:B------:R-:W-:-:S03]  /*d680*/  LEA R18, P5, R15, R0, 0x1 ;  /* 0x000000000f127211 */ /* 0x000fc600078a08ff */
[----:B------:R0:W-:Y:S04]  /*d690*/  STL [R1+0x2fa4], R19 ;  /* 0x002fa41301007387 */ /* 0x0001e80000100800 */
[----:B------:R1:W-:Y:S04]  /*d6a0*/  STL [R1+0x2fa8], R18 ;  /* 0x002fa81201007387 */ /* 0x0003e80000100800 */
[----:B------:R-:W2:Y:S01]  /*d6b0*/  LDL.LU R20, [R1+0xb4] ;  /* 0x0000b40001147983 */ /* 0x000ea20000300800 */
[-C--:B0-----:R-:W-:Y:S02]  /*d6c0*/  LEA R19, P6, R14, R0.reuse, 0x1 ;  /* 0x000000000e137211 */ /* 0x081fe400078c08ff */
[----:B-1----:R-:W-:-:S03]  /*d6d0*/  LEA R18, P0, R13, R0, 0x1 ;  /* 0x000000000d127211 */ /* 0x002fc600078008ff */
[----:B------:R0:W-:Y:S04]  /*d6e0*/  STL [R1+0x2fac], R19 ;  /* 0x002fac1301007387 */ /* 0x0001e80000100800 */
[----:B------:R1:W-:Y:S01]  /*d6f0*/  STL [R1+0x2fb0], R18 ;  /* 0x002fb01201007387 */ /* 0x0003e20000100800 */
[----:B0-----:R-:W-:Y:S02]  /*d700*/  LEA R19, P1, R12, R0, 0x1 ;  /* 0x000000000c137211 */ /* 0x001fe400078208ff */
[----:B-1----:R-:W-:Y:S02]  /*d710*/  LEA.HI.X.SX32 R18, R9, R2, 0x1, P2 ;  /* 0x0000000209127211 */ /* 0x002fe400010f0eff */
[----:B------:R-:W2:Y:S04]  /*d720*/  LDL.LU R9, [R1+0xb0] ;  /* 0x0000b00001097983 */ /* 0x000ea80000300800 */
[----:B------:R0:W-:Y:S04]  /*d730*/  STL [R1+0x2fb4], R19 ;  /* 0x002fb41301007387 */ /* 0x0001e80000100800 */
[----:B------:R1:W-:Y:S04]  /*d740*/  STL [R1+0x2f9c], R18 ;  /* 0x002f9c1201007387 */ /* 0x0003e80000100800 */
[----:B0-----:R-:W2:Y:S01]  /*d750*/  LDL.LU R19, [R1+0xa8] ;  /* 0x0000a80001137983 */ /* 0x001ea20000300800 */
[----:B------:R-:W-:-:S02]  /*d760*/  LEA R21, P2, R11, R0, 0x1 ;  /* 0x000000000b157211 */ /* 0x000fc400078408ff */
[----:B-1----:R-:W-:-:S03]  /*d770*/  LEA.HI.X.SX32 R18, R17, R2, 0x1, P3 ;  /* 0x0000000211127211 */ /* 0x002fc600018f0eff */
[----:B------:R-:W-:Y:S04]  /*d780*/  STL [R1+0x2f98], R21 ;  /* 0x002f981501007387 */ /* 0x000fe80000100800 */
[----:B------:R0:W-:Y:S04]  /*d790*/  STL [R1+0x2f90], R18 ;  /* 0x002f901201007387 */ /* 0x0001e80000100800 */
[----:B0-----:R-:W2:Y:S01]  /*d7a0*/  LDL.LU R18, [R1+0xa4] ;  /* 0x0000a40001127983 */ /* 0x001ea20000300800 */
[----:B------:R-:W-:Y:S02]  /*d7b0*/  LEA R17, P3, R10, R0, 0x1 ;  /* 0x000000000a117211 */ /* 0x000fe400078608ff */
[----:B------:R-:W-:-:S03]  /*d7c0*/  LEA.HI.X.SX32 R16, R16, R2, 0x1, P4 ;  /* 0x0000000210107211 */ /* 0x000fc600020f0eff */
[----:B------:R3:W-:Y:S04]  /*d7d0*/  STL [R1+0x2f94], R17 ;  /* 0x002f941101007387 */ /* 0x0007e80000100800 */
[----:B------:R0:W-:Y:S01]  /*d7e0*/  STL [R1+0x2f88], R16 ;  /* 0x002f881001007387 */ /* 0x0001e20000100800 */
[----:B---3--:R-:W-:-:S05]  /*d7f0*/  LEA R17, P4, R8, R0, 0x1 ;  /* 0x0000000008117211 */ /* 0x008fca00078808ff */
[----:B------:R1:W-:Y:S01]  /*d800*/  STL [R1+0x2f8c], R17 ;  /* 0x002f8c1101007387 */ /* 0x0003e20000100800 */
[----:B0-----:R-:W-:Y:S02]  /*d810*/  LEA.HI.X.SX32 R16, R15, R2, 0x1, P5 ;  /* 0x000000020f107211 */ /* 0x001fe400028f0eff */
[----:B----4-:R-:W-:Y:S01]  /*d820*/  LEA R15, P5, R7, R0, 0x1 ;  /* 0x00000000070f7211 */ /* 0x010fe200078a08ff */
[----:B-1----:R-:W3:Y:S04]  /*d830*/  LDL.LU R17, [R1+0x9c] ;  /* 0x00009c0001117983 */ /* 0x002ee80000300800 */
[----:B------:R0:W-:Y:S04]  /*d840*/  STL [R1+0x2f80], R16 ;  /* 0x002f801001007387 */ /* 0x0001e80000100800 */
[----:B------:R1:W-:Y:S04]  /*d850*/  STL [R1+0x2f84], R15 ;  /* 0x002f840f01007387 */ /* 0x0003e80000100800 */
[----:B0-----:R-:W4:Y:S01]  /*d860*/  LDL.LU R16, [R1+0x98] ;  /* 0x0000980001107983 */ /* 0x001f220000300800 */
[----:B------:R-:W-:-:S02]  /*d870*/  LEA.HI.X.SX32 R14, R14, R2, 0x1, P6 ;  /* 0x000000020e0e7211 */ /* 0x000fc400030f0eff */
[----:B-1----:R-:W-:-:S03]  /*d880*/  LEA R15, P6, R6, R0, 0x1 ;  /* 0x00000000060f7211 */ /* 0x002fc600078c08ff */
[----:B------:R0:W-:Y:S04]  /*d890*/  STL [R1+0x2f78], R14 ;  /* 0x002f780e01007387 */ /* 0x0001e80000100800 */
[----:B------:R1:W-:Y:S01]  /*d8a0*/  STL [R1+0x2f7c], R15 ;  /* 0x002f7c0f01007387 */ /* 0x0003e20000100800 */
[----:B0-----:R-:W-:-:S03]  /*d8b0*/  LEA.HI.X.SX32 R14, R13, R2, 0x1, P0 ;  /* 0x000000020d0e7211 */ /* 0x001fc600000f0eff */
[----:B-1----:R-:W4:Y:S01]  /*d8c0*/  LDL.LU R15, [R1+0x90] ;  /* 0x00009000010f7983 */ /* 0x002f220000300800 */
[----:B------:R-:W-:Y:S02]  /*d8d0*/  LEA R13, P0, R4, R0, 0x1 ;  /* 0x00000000040d7211 */ /* 0x000fe400078008ff */
[----:B------:R-:W-:Y:S01]  /*d8e0*/  LEA.HI.X.SX32 R12, R12, R2, 0x1, P1 ;  /* 0x000000020c0c7211 */ /* 0x000fe200008f0eff */
[----:B------:R0:W-:Y:S04]  /*d8f0*/  STL [R1+0x2f70], R14 ;  /* 0x002f700e01007387 */ /* 0x0001e80000100800 */
[----:B------:R1:W-:Y:S04]  /*d900*/  STL [R1+0x2f74], R13 ;  /* 0x002f740d01007387 */ /* 0x0003e80000100800 */
[----:B0-----:R-:W4:Y:S01]  /*d910*/  LDL.LU R14, [R1+0x8c] ;  /* 0x00008c00010e7983 */ /* 0x001f220000300800 */
[----:B-1----:R-:W-:-:S03]  /*d920*/  LEA R13, P1, R28, R0, 0x1 ;  /* 0x000000001c0d7211 */ /* 0x002fc600078208ff */
[----:B------:R-:W-:Y:S04]  /*d930*/  STL [R1+0x2f68], R12 ;  /* 0x002f680c01007387 */ /* 0x000fe80000100800 */
[----:B------:R0:W-:Y:S04]  /*d940*/  STL [R1+0x2f6c], R13 ;  /* 0x002f6c0d01007387 */ /* 0x0001e80000100800 */
[----:B0-----:R-:W4:Y:S01]  /*d950*/  LDL.LU R13, [R1+0x88] ;  /* 0x00008800010d7983 */ /* 0x001f220000300800 */
[----:B------:R-:W-:Y:S02]  /*d960*/  LEA.HI.X.SX32 R12, R11, R2, 0x1, P2 ;  /* 0x000000020b0c7211 */ /* 0x000fe400010f0eff */
[----:B------:R-:W-:-:S03]  /*d970*/  LEA R11, P2, R3, R0, 0x1 ;  /* 0x00000000030b7211 */ /* 0x000fc600078408ff */
[----:B------:R0:W-:Y:S04]  /*d980*/  STL [R1+0x2f60], R12 ;  /* 0x002f600c01007387 */ /* 0x0001e80000100800 */
[----:B------:R1:W-:Y:S01]  /*d990*/  STL [R1+0x2f64], R11 ;  /* 0x002f640b01007387 */ /* 0x0003e20000100800 */
[----:B------:R-:W-:-:S03]  /*d9a0*/  LEA.HI.X.SX32 R10, R10, R2, 0x1, P3 ;  /* 0x000000020a0a7211 */ /* 0x000fc600018f0eff */
[----:B0-----:R-:W4:Y:S04]  /*d9b0*/  LDL.LU R12, [R1+0x84] ;  /* 0x00008400010c7983 */ /* 0x001f280000300800 */
[----:B------:R0:W-:Y:S04]  /*d9c0*/  STL [R1+0x2f58], R10 ;  /* 0x002f580a01007387 */ /* 0x0001e80000100800 */
[----:B-1----:R-:W4:Y:S01]  /*d9d0*/  LDL.LU R11, [R1+0x80] ;  /* 0x00008000010b7983 */ /* 0x002f220000300800 */
[-C--:B0-----:R-:W-:Y:S02]  /*d9e0*/  LEA.HI.X.SX32 R10, R8, R2.reuse, 0x1, P4 ;  /* 0x00000002080a7211 */ /* 0x081fe400020f0eff */
[----:B------:R-:W-:-:S02]  /*d9f0*/  LEA.HI.X.SX32 R7, R7, R2, 0x1, P5 ;  /* 0x0000000207077211 */ /* 0x000fc400028f0eff */
[----:B--2---:R-:W-:-:S05]  /*da00*/  LEA R21, P3, R5, R0, 0x1 ;  /* 0x0000000005157211 */ /* 0x004fca00078608ff */
[----:B------:R-:W-:Y:S04]  /*da10*/  STL [R1+0x2f5c], R21 ;  /* 0x002f5c1501007387 */ /* 0x000fe80000100800 */
[----:B------:R0:W-:Y:S04]  /*da20*/  STL [R1+0x2f50], R10 ;  /* 0x002f500a01007387 */ /* 0x0001e80000100800 */
[----:B0-----:R-:W2:Y:S01]  /*da30*/  LDL.LU R10, [R1+0x7c] ;  /* 0x00007c00010a7983 */ /* 0x001ea20000300800 */
[----:B------:R-:W-:-:S05]  /*da40*/  LEA R8, P4, R20, R0, 0x1 ;  /* 0x0000000014087211 */ /* 0x000fca00078808ff */
[----:B------:R0:W-:Y:S04]  /*da50*/  STL [R1+0x2f54], R8 ;  /* 0x002f540801007387 */ /* 0x0001e80000100800 */
[----:B------:R1:W-:Y:S04]  /*da60*/  STL [R1+0x2f48], R7 ;  /* 0x002f480701007387 */ /* 0x0003e80000100800 */
[----:B0-----:R-:W2:Y:S01]  /*da70*/  LDL.LU R8, [R1+0x78] ;  /* 0x0000780001087983 */ /* 0x001ea20000300800 */
[----:B------:R-:W-:Y:S02]  /*da80*/  LEA R21, P5, R9, R0, 0x1 ;  /* 0x0000000009157211 */ /* 0x000fe400078a08ff */
[----:B-1----:R-:W-:-:S03]  /*da90*/  LEA.HI.X.SX32 R7, R6, R2, 0x1, P6 ;  /* 0x0000000206077211 */ /* 0x002fc600030f0eff */
[----:B------:R0:W-:Y:S04]  /*daa0*/  STL [R1+0x2f4c], R21 ;  /* 0x002f4c1501007387 */ /* 0x0001e80000100800 */
[----:B------:R-:W2:Y:S01]  /*dab0*/  LDL.LU R6, [R1+0x74] ;  /* 0x0000740001067983 */ /* 0x000ea20000300800 */
[----:B0-----:R-:W-:-:S03]  /*dac0*/  LEA R21, P6, R19, R0, 0x1 ;  /* 0x0000000013157211 */ /* 0x001fc600078c08ff */
[----:B------:R0:W-:Y:S04]  /*dad0*/  STL [R1+0x2f40], R7 ;  /* 0x002f400701007387 */ /* 0x0001e80000100800 */
[----:B------:R1:W-:Y:S01]  /*dae0*/  STL [R1+0x2f44], R21 ;  /* 0x002f441501007387 */ /* 0x0003e20000100800 */
[----:B0-----:R-:W-:-:S03]  /*daf0*/  LEA.HI.X.SX32 R7, R4, R2, 0x1, P0 ;  /* 0x0000000204077211 */ /* 0x001fc600000f0eff */
[----:B------:R-:W2:Y:S01]  /*db00*/  LDL.LU R4, [R1+0x70] ;  /* 0x0000700001047983 */ /* 0x000ea20000300800 */
[----:B-1----:R-:W-:-:S03]  /*db10*/  LEA R21, P0, R18, R0, 0x1 ;  /* 0x0000000012157211 */ /* 0x002fc600078008ff */
[----:B------:R0:W-:Y:S04]  /*db20*/  STL [R1+0x2f38], R7 ;  /* 0x002f380701007387 */ /* 0x0001e80000100800 */
[----:B------:R-:W-:Y:S01]  /*db30*/  STL [R1+0x2f3c], R21 ;  /* 0x002f3c1501007387 */ /* 0x000fe20000100800 */
[----:B0-----:R-:W-:-:S03]  /*db40*/  LEA.HI.X.SX32 R7, R28, R2, 0x1, P1 ;  /* 0x000000021c077211 */ /* 0x001fc600008f0eff */
[----:B------:R-:W2:Y:S04]  /*db50*/  LDL.LU R28, [R1+0x6c] ;  /* 0x00006c00011c7983 */ /* 0x000ea80000300800 */
[----:B------:R0:W-:Y:S02]  /*db60*/  STL [R1+0x2f30], R7 ;  /* 0x002f300701007387 */ /* 0x0001e40000100800 */
[----:B0-----:R-:W-:Y:S02]  /*db70*/  LEA.HI.X.SX32 R7, R3, R2, 0x1, P2 ;  /* 0x0000000203077211 */ /* 0x001fe400010f0eff */
[----:B------:R-:W2:Y:S01]  /*db80*/  LDL.LU R3, [R1+0x68] ;  /* 0x0000680001037983 */ /* 0x000ea20000300800 */
[----:B---3--:R-:W-:-:S05]  /*db90*/  LEA R21, P1, R17, R0, 0x1 ;  /* 0x0000000011157211 */ /* 0x008fca00078208ff */
[----:B------:R4:W-:Y:S04]  /*dba0*/  STL [R1+0x2f34], R21 ;  /* 0x002f341501007387 */ /* 0x0009e80000100800 */
[----:B------:R0:W-:Y:S01]  /*dbb0*/  STL [R1+0x2f28], R7 ;  /* 0x002f280701007387 */ /* 0x0001e20000100800 */
[----:B----4-:R-:W-:Y:S02]  /*dbc0*/  LEA R21, P2, R16, R0, 0x1 ;  /* 0x0000000010157211 */ /* 0x010fe400078408ff */
[----:B0-----:R-:W-:Y:S02]  /*dbd0*/  LEA.HI.X.SX32 R7, R5, R2, 0x1, P3 ;  /* 0x0000000205077211 */ /* 0x001fe400018f0eff */
[----:B------:R-:W3:Y:S04]  /*dbe0*/  LDL.LU R5, [R1+0x64] ;  /* 0x0000640001057983 */ /* 0x000ee80000300800 */
[----:B------:R-:W-:Y:S04]  /*dbf0*/  STL [R1+0x2f2c], R21 ;  /* 0x002f2c1501007387 */ /* 0x000fe80000100800 */
[----:B------:R0:W-:Y:S04]  /*dc00*/  STL [R1+0x2f20], R7 ;  /* 0x002f200701007387 */ /* 0x0001e80000100800 */
[----:B0-----:R-:W4:Y:S01]  /*dc10*/  LDL.LU R7, [R1+0x60] ;  /* 0x0000600001077983 */ /* 0x001f220000300800 */
[----:B------:R-:W-:-:S02]  /*dc20*/  LEA R21, P3, R15, R0, 0x1 ;  /* 0x000000000f157211 */ /* 0x000fc400078608ff */
[-C--:B------:R-:W-:Y:S02]  /*dc30*/  LEA.HI.X.SX32 R22, R20, R2.reuse, 0x1, P4 ;  /* 0x0000000214167211 */ /* 0x080fe400020f0eff */
[----:B------:R-:W-:Y:S01]  /*dc40*/  LEA.HI.X.SX32 R20, R9, R2, 0x1, P5 ;  /* 0x0000000209147211 */ /* 0x000fe200028f0eff */
[----:B------:R0:W-:Y:S04]  /*dc50*/  STL [R1+0x2f24], R21 ;  /* 0x002f241501007387 */ /* 0x0001e80000100800 */
[----:B------:R-:W-:Y:S04]  /*dc60*/  STL [R1+0x2f18], R22 ;  /* 0x002f181601007387 */ /* 0x000fe80000100800 */
[----:B------:R-:W4:Y:S01]  /*dc70*/  LDL.LU R9, [R1+0x5c] ;  /* 0x00005c0001097983 */ /* 0x000f220000300800 */
[----:B0-----:R-:W-:-:S05]  /*dc80*/  LEA R21, P4, R14, R0, 0x1 ;  /* 0x000000000e157211 */ /* 0x001fca00078808ff */
[----:B------:R0:W-:Y:S04]  /*dc90*/  STL [R1+0x2f1c], R21 ;  /* 0x002f1c1501007387 */ /* 0x0001e80000100800 */
[----:B------:R1:W-:Y:S01]  /*dca0*/  STL [R1+0x2f10], R20 ;  /* 0x002f101401007387 */ /* 0x0003e20000100800 */
[----:B0-----:R-:W-:-:S05]  /*dcb0*/  LEA R21, P5, R13, R0, 0x1 ;  /* 0x000000000d157211 */ /* 0x001fca00078a08ff */
[----:B------:R-:W-:Y:S04]  /*dcc0*/  STL [R1+0x2f14], R21 ;  /* 0x002f141501007387 */ /* 0x000fe80000100800 */
[----:B------:R-:W4:Y:S01]  /*dcd0*/  LDL.LU R23, [R1+0x58] ;  /* 0x0000580001177983 */ /* 0x000f220000300800 */
[----:B------:R-:W-:Y:S02]  /*dce0*/  LEA.HI.X.SX32 R19, R19, R2, 0x1, P6 ;  /* 0x0000000213137211 */ /* 0x000fe400030f0eff */
[----:B-1----:R-:W-:-:S03]  /*dcf0*/  LEA R20, P6, R12, R0, 0x1 ;  /* 0x000000000c147211 */ /* 0x002fc600078c08ff */
[----:B------:R0:W-:Y:S04]  /*dd00*/  STL [R1+0x2f08], R19 ;  /* 0x002f081301007387 */ /* 0x0001e80000100800 */
[----:B------:R-:W-:Y:S01]  /*dd10*/  STL [R1+0x2f0c], R20 ;  /* 0x002f0c1401007387 */ /* 0x000fe20000100800 */
[----:B0-----:R-:W-:-:S05]  /*dd20*/  LEA.HI.X.SX32 R19, R18, R2, 0x1, P0 ;  /* 0x0000000212137211 */ /* 0x001fca00000f0eff */
[----:B------:R-:W-:Y:S04]  /*dd30*/  STL [R1+0x2f00], R19 ;  /* 0x002f001301007387 */ /* 0x000fe80000100800 */
[----:B------:R-:W4:Y:S01]  /*dd40*/  LDL.LU R22, [R1+0x54] ;  /* 0x0000540001167983 */ /* 0x000f220000300800 */
[----:B------:R-:W-:Y:S02]  /*dd50*/  LEA R18, P0, R11, R0, 0x1 ;  /* 0x000000000b127211 */ /* 0x000fe400078008ff */
[----:B------:R-:W-:-:S03]  /*dd60*/  LEA.HI.X.SX32 R17, R17, R2, 0x1, P1 ;  /* 0x0000000211117211 */ /* 0x000fc600008f0eff */
[----:B------:R2:W-:Y:S04]  /*dd70*/  STL [R1+0x2f04], R18 ;  /* 0x002f041201007387 */ /* 0x0005e80000100800 */
[----:B------:R0:W-:Y:S01]  /*dd80*/  STL [R1+0x2ef8], R17 ;  /* 0x002ef81101007387 */ /* 0x0001e20000100800 */
[-C--:B------:R-:W-:Y:S02]  /*dd90*/  LEA.HI.X.SX32 R16, R16, R2.reuse, 0x1, P2 ;  /* 0x0000000210107211 */ /* 0x080fe400010f0eff */
[-C--:B------:R-:W-:Y:S02]  /*dda0*/  LEA.HI.X.SX32 R14, R14, R2.reuse, 0x1, P4 ;  /* 0x000000020e0e7211 */ /* 0x080fe400020f0eff */
[----:B------:R-:W-:Y:S02]  /*ddb0*/  LEA.HI.X.SX32 R13, R13, R2, 0x1, P5 ;  /* 0x000000020d0d7211 */ /* 0x000fe400028f0eff */
[----:B--2---:R-:W-:-:S05]  /*ddc0*/  LEA R18, P1, R10, R0, 0x1 ;  /* 0x000000000a127211 */ /* 0x004fca00078208ff */
[----:B------:R-:W-:Y:S04]  /*ddd0*/  STL [R1+0x2efc], R18 ;  /* 0x002efc1201007387 */ /* 0x000fe80000100800 */
[----:B------:R-:W2:Y:S04]  /*dde0*/  LDL.LU R21, [R1+0x50] ;  /* 0x0000500001157983 */ /* 0x000ea80000300800 */
[----:B------:R1:W-:Y:S01]  /*ddf0*/  STL [R1+0x2ef0], R16 ;  /* 0x002ef01001007387 */ /* 0x0003e20000100800 */
[----:B0-----:R-:W-:Y:S02]  /*de00*/  LEA R17, P2, R8, R0, 0x1 ;  /* 0x0000000008117211 */ /* 0x001fe400078408ff */
[----:B-1----:R-:W-:-:S03]  /*de10*/  LEA.HI.X.SX32 R16, R15, R2, 0x1, P3 ;  /* 0x000000020f107211 */ /* 0x002fc600018f0eff */
[----:B------:R-:W-:Y:S04]  /*de20*/  STL [R1+0x2ef4], R17 ;  /* 0x002ef41101007387 */ /* 0x000fe80000100800 */
[----:B------:R-:W-:Y:S04]  /*de30*/  STL [R1+0x2ee8], R16 ;  /* 0x002ee81001007387 */ /* 0x000fe80000100800 */
[----:B------:R-:W2:Y:S01]  /*de40*/  LDL.LU R20, [R1+0x4c] ;  /* 0x00004c0001147983 */ /* 0x000ea20000300800 */
[----:B------:R-:W-:-:S05]  /*de50*/  LEA R15, P3, R6, R0, 0x1 ;  /* 0x00000000060f7211 */ /* 0x000fca00078608ff */
[----:B------:R0:W-:Y:S04]  /*de60*/  STL [R1+0x2eec], R15 ;  /* 0x002eec0f01007387 */ /* 0x0001e80000100800 */
[----:B------:R1:W-:Y:S01]  /*de70*/  STL [R1+0x2ee0], R14 ;  /* 0x002ee00e01007387 */ /* 0x0003e20000100800 */
[----:B0-----:R-:W-:-:S05]  /*de80*/  LEA R15, P4, R4, R0, 0x1 ;  /* 0x00000000040f7211 */ /* 0x001fca00078808ff */
[----:B------:R-:W-:Y:S04]  /*de90*/  STL [R1+0x2ee4], R15 ;  /* 0x002ee40f01007387 */ /* 0x000fe80000100800 */
[----:B------:R-:W2:Y:S04]  /*dea0*/  LDL.LU R19, [R1+0x48] ;  /* 0x0000480001137983 */ /* 0x000ea80000300800 */
[----:B------:R0:W-:Y:S01]  /*deb0*/  STL [R1+0x2ed8], R13 ;  /* 0x002ed80d01007387 */ /* 0x0001e20000100800 */
[----:B-1----:R-:W-:Y:S02]  /*dec0*/  LEA R14, P5, R28, R0, 0x1 ;  /* 0x000000001c0e7211 */ /* 0x002fe400078a08ff */
[----:B0-----:R-:W-:-:S03]  /*ded0*/  LEA.HI.X.SX32 R13, R12, R2, 0x1, P6 ;  /* 0x000000020c0d7211 */ /* 0x001fc600030f0eff */
[----:B------:R-:W-:Y:S04]  /*dee0*/  STL [R1+0x2edc], R14 ;  /* 0x002edc0e01007387 */ /* 0x000fe80000100800 */
[----:B------:R-:W-:Y:S04]  /*def0*/  STL [R1+0x2ed0], R13 ;  /* 0x002ed00d01007387 */ /* 0x000fe80000100800 */
[----:B------:R-:W2:Y:S01]  /*df00*/  LDL.LU R18, [R1+0x44] ;  /* 0x0000440001127983 */ /* 0x000ea20000300800 */
[----:B------:R-:W-:Y:S02]  /*df10*/  LEA R12, P6, R3, R0, 0x1 ;  /* 0x00000000030c7211 */ /* 0x000fe400078c08ff */
[----:B------:R-:W-:-:S03]  /*df20*/  LEA.HI.X.SX32 R11, R11, R2, 0x1, P0 ;  /* 0x000000020b0b7211 */ /* 0x000fc600000f0eff */
[----:B------:R3:W-:Y:S04]  /*df30*/  STL [R1+0x2ed4], R12 ;  /* 0x002ed40c01007387 */ /* 0x0007e80000100800 */
[----:B------:R0:W-:Y:S01]  /*df40*/  STL [R1+0x2ec8], R11 ;  /* 0x002ec80b01007387 */ /* 0x0001e20000100800 */
[----:B---3--:R-:W-:Y:S02]  /*df50*/  LEA R12, P0, R5, R0, 0x1 ;  /* 0x00000000050c7211 */ /* 0x008fe400078008ff */
[----:B0-----:R-:W-:-:S03]  /*df60*/  LEA.HI.X.SX32 R11, R10, R2, 0x1, P1 ;  /* 0x000000020a0b7211 */ /* 0x001fc600008f0eff */
[----:B------:R-:W-:Y:S04]  /*df70*/  STL [R1+0x2ecc], R12 ;  /* 0x002ecc0c01007387 */ /* 0x000fe80000100800 */
[----:B------:R-:W3:Y:S04]  /*df80*/  LDL.LU R17, [R1+0x40] ;  /* 0x0000400001117983 */ /* 0x000ee80000300800 */
[----:B------:R-:W-:Y:S01]  /*df90*/  STL [R1+0x2ec0], R11 ;  /* 0x002ec00b01007387 */ /* 0x000fe20000100800 */
[----:B----4-:R-:W-:Y:S02]  /*dfa0*/  LEA R10, P1, R7, R0, 0x1 ;  /* 0x00000000070a7211 */ /* 0x010fe400078208ff */
[----:B------:R-:W-:-:S03]  /*dfb0*/  LEA.HI.X.SX32 R8, R8, R2, 0x1, P2 ;  /* 0x0000000208087211 */ /* 0x000fc600010f0eff */
[----:B------:R0:W-:Y:S04]  /*dfc0*/  STL [R1+0x2ec4], R10 ;  /* 0x002ec40a01007387 */ /* 0x0001e80000100800 */
[----:B------:R-:W4:Y:S04]  /*dfd0*/  LDL.LU R16, [R1+0x3c] ;  /* 0x00003c0001107983 */ /* 0x000f280000300800 */
[----:B------:R1:W-:Y:S01]  /*dfe0*/  STL [R1+0x2eb8], R8 ;  /* 0x002eb80801007387 */ /* 0x0003e20000100800 */
[----:B0-----:R-:W-:-:S03]  /*dff0*/  LEA R10, P2, R9, R0, 0x1 ;  /* 0x00000000090a7211 */ /* 0x001fc600078408ff */
[----:B------:R-:W4:Y:S04]  /*e000*/  LDL.LU R15, [R1+0x38] ;  /* 0x00003800010f7983 */ /* 0x000f280000300800 */
[----:B------:R-:W-:Y:S01]  /*e010*/  STL [R1+0x2ebc], R10 ;  /* 0x002ebc0a01007387 */ /* 0x000fe20000100800 */
[----:B-1----:R-:W-:-:S03]  /*e020*/  LEA.HI.X.SX32 R8, R6, R2, 0x1, P3 ;  /* 0x0000000206087211 */ /* 0x002fc600018f0eff */
[----:B------:R-:W4:Y:S04]  /*e030*/  LDL.LU R14, [R1+0x34] ;  /* 0x00003400010e7983 */ /* 0x000f280000300800 */
[----:B------:R-:W-:Y:S04]  /*e040*/  STL [R1+0x2eb0], R8 ;  /* 0x002eb00801007387 */ /* 0x000fe80000100800 */
[----:B------:R-:W4:Y:S01]  /*e050*/  LDL.LU R13, [R1+0x30] ;  /* 0x00003000010d7983 */ /* 0x000f220000300800 */
[----:B------:R-:W-:Y:S02]  /*e060*/  LEA R6, P3, R23, R0, 0x1 ;  /* 0x0000000017067211 */ /* 0x000fe400078608ff */
[----:B------:R-:W-:-:S03]  /*e070*/  LEA.HI.X.SX32 R4, R4, R2, 0x1, P4 ;  /* 0x0000000204047211 */ /* 0x000fc600020f0eff */
[----:B------:R0:W-:Y:S04]  /*e080*/  STL [R1+0x2eb4], R6 ;  /* 0x002eb40601007387 */ /* 0x0001e80000100800 */
[----:B------:R-:W4:Y:S04]  /*e090*/  LDL.LU R12, [R1+0x2c] ;  /* 0x00002c00010c7983 */ /* 0x000f280000300800 */
[----:B------:R1:W-:Y:S04]  /*e0a0*/  STL [R1+0x2ea8], R4 ;  /* 0x002ea80401007387 */ /* 0x0003e80000100800 */
[----:B------:R-:W4:Y:S01]  /*e0b0*/  LDL.LU R11, [R1+0x28] ;  /* 0x00002800010b7983 */ /* 0x000f220000300800 */
[----:B0-----:R-:W-:-:S02]  /*e0c0*/  LEA R6, P4, R22, R0, 0x1 ;  /* 0x0000000016067211 */ /* 0x001fc400078808ff */
[----:B-1----:R-:W-:-:S03]  /*e0d0*/  LEA.HI.X.SX32 R4, R28, R2, 0x1, P5 ;  /* 0x000000021c047211 */ /* 0x002fc600028f0eff */
[----:B------:R-:W-:Y:S04]  /*e0e0*/  STL [R1+0x2eac], R6 ;  /* 0x002eac0601007387 */ /* 0x000fe80000100800 */
[----:B------:R-:W4:Y:S04]  /*e0f0*/  LDL.LU R10, [R1+0x24] ;  /* 0x00002400010a7983 */ /* 0x000f280000300800 */
[----:B------:R0:W-:Y:S04]  /*e100*/  STL [R1+0x2ea0], R4 ;  /* 0x002ea00401007387 */ /* 0x0001e80000100800 */
[----:B------:R-:W4:Y:S01]  /*e110*/  LDL.LU R28, [R1+0x20] ;  /* 0x00002000011c7983 */ /* 0x000f220000300800 */
[----:B0-----:R-:W-:-:S02]  /*e120*/  LEA.HI.X.SX32 R4, R3, R2, 0x1, P6 ;  /* 0x0000000203047211 */ /* 0x001fc400030f0eff */
[----:B--2---:R-:W-:-:S05]  /*e130*/  LEA R6, P5, R21, R0, 0x1 ;  /* 0x0000000015067211 */ /* 0x004fca00078a08ff */
[----:B------:R0:W-:Y:S04]  /*e140*/  STL [R1+0x2ea4], R6 ;  /* 0x002ea40601007387 */ /* 0x0001e80000100800 */
[----:B------:R-:W2:Y:S04]  /*e150*/  LDL.LU R3, [R1+0x1c] ;  /* 0x00001c0001037983 */ /* 0x000ea80000300800 */
[----:B------:R1:W-:Y:S01]  /*e160*/  STL [R1+0x2e98], R4 ;  /* 0x002e980401007387 */ /* 0x0003e20000100800 */
[----:B0-----:R-:W-:-:S03]  /*e170*/  LEA.HI.X.SX32 R6, R5, R2, 0x1, P0 ;  /* 0x0000000205067211 */ /* 0x001fc600000f0eff */
[----:B-1----:R-:W2:Y:S01]  /*e180*/  LDL.LU R4, [R1+0x18] ;  /* 0x0000180001047983 */ /* 0x002ea20000300800 */
[----:B------:R-:W-:-:S05]  /*e190*/  LEA R8, P6, R20, R0, 0x1 ;  /* 0x0000000014087211 */ /* 0x000fca00078c08ff */
[----:B------:R0:W-:Y:S04]  /*e1a0*/  STL [R1+0x2e9c], R8 ;  /* 0x002e9c0801007387 */ /* 0x0001e80000100800 */
[----:B------:R-:W2:Y:S04]  /*e1b0*/  LDL.LU R5, [R1+0x14] ;  /* 0x0000140001057983 */ /* 0x000ea80000300800 */
[----:B------:R1:W-:Y:S01]  /*e1c0*/  STL [R1+0x2e90], R6 ;  /* 0x002e900601007387 */ /* 0x0003e20000100800 */
[----:B0-----:R-:W-:-:S03]  /*e1d0*/  LEA.HI.X.SX32 R8, R7, R2, 0x1, P1 ;  /* 0x0000000207087211 */ /* 0x001fc600008f0eff */
[----:B-1----:R-:W2:Y:S01]  /*e1e0*/  LDL.LU R6, [R1+0x10] ;  /* 0x0000100001067983 */ /* 0x002ea20000300800 */
[----:B------:R-:W-:-:S05]  /*e1f0*/  LEA R24, P0, R19, R0, 0x1 ;  /* 0x0000000013187211 */ /* 0x000fca00078008ff */
[----:B------:R-:W-:Y:S04]  /*e200*/  STL [R1+0x2e94], R24 ;  /* 0x002e941801007387 */ /* 0x000fe80000100800 */
[----:B------:R-:W2:Y:S04]  /*e210*/  LDL.LU R7, [R1+0xc] ;  /* 0x00000c0001077983 */ /* 0x000ea80000300800 */
[----:B------:R0:W-:Y:S04]  /*e220*/  STL [R1+0x2e88], R8 ;  /* 0x002e880801007387 */ /* 0x0001e80000100800 */
[----:B0-----:R-:W2:Y:S01]  /*e230*/  LDL.LU R8, [R1+0x8] ;  /* 0x0000080001087983 */ /* 0x001ea20000300800 */
[----:B------:R-:W-:-:S05]  /*e240*/  LEA R24, P1, R18, R0, 0x1 ;  /* 0x0000000012187211 */ /* 0x000fca00078208ff */
[----:B------:R0:W-:Y:S02]  /*e250*/  STL [R1+0x2e8c], R24 ;  /* 0x002e8c1801007387 */ /* 0x0001e40000100800 */
[-C--:B0-----:R-:W-:Y:S02]  /*e260*/  LEA.HI.X.SX32 R24, R9, R2.reuse, 0x1, P2 ;  /* 0x0000000209187211 */ /* 0x081fe400010f0eff */
[----:B------:R-:W2:Y:S01]  /*e270*/  LDL.LU R9, [R1+0x4] ;  /* 0x0000040001097983 */ /* 0x000ea20000300800 */
[----:B------:R-:W-:-:S03]  /*e280*/  LEA.HI.X.SX32 R23, R23, R2, 0x1, P3 ;  /* 0x0000000217177211 */ /* 0x000fc600018f0eff */
[----:B------:R3:W-:Y:S02]  /*e290*/  STL [R1+0x2e80], R24 ;  /* 0x002e801801007387 */ /* 0x0007e40000100800 */
[----:B---3--:R-:W-:-:S05]  /*e2a0*/  LEA R24, P2, R17, R0, 0x1 ;  /* 0x0000000011187211 */ /* 0x008fca00078408ff */
[----:B------:R0:W-:Y:S01]  /*e2b0*/  STL [R1+0x2e84], R24 ;  /* 0x002e841801007387 */ /* 0x0001e20000100800 */
[----:B------:R-:W-:-:S03]  /*e2c0*/  LEA.HI.X.SX32 R22, R22, R2, 0x1, P4 ;  /* 0x0000000216167211 */ /* 0x000fc600020f0eff */
[----:B0-----:R-:W3:Y:S04]  /*e2d0*/  LDL.LU R24, [R1+0x3044] ;  /* 0x0030440001187983 */ /* 0x001ee80000300800 */
[----:B------:R4:W-:Y:S02]  /*e2e0*/  STL [R1+0x2e78], R23 ;  /* 0x002e781701007387 */ /* 0x0009e40000100800 */
[----:B----4-:R-:W-:-:S05]  /*e2f0*/  LEA R23, P3, R16, R0, 0x1 ;  /* 0x0000000010177211 */ /* 0x010fca00078608ff */
[----:B------:R0:W-:Y:S01]  /*e300*/  STL [R1+0x2e7c], R23 ;  /* 0x002e7c1701007387 */ /* 0x0001e20000100800 */
[----:B------:R-:W-:-:S03]  /*e310*/  LEA.HI.X.SX32 R21, R21, R2, 0x1, P5 ;  /* 0x0000000215157211 */ /* 0x000fc600028f0eff */
[----:B0-----:R-:W4:Y:S04]  /*e320*/  LDL.LU R23, [R1+0x3040] ;  /* 0x0030400001177983 */ /* 0x001f280000300800 */
[----:B------:R0:W-:Y:S02]  /*e330*/  STL [R1+0x2e70], R22 ;  /* 0x002e701601007387 */ /* 0x0001e40000100800 */
[----:B0-----:R-:W-:-:S05]  /*e340*/  LEA R22, P4, R15, R0, 0x1 ;  /* 0x000000000f167211 */ /* 0x001fca00078808ff */
[----:B------:R0:W-:Y:S01]  /*e350*/  STL [R1+0x2e74], R22 ;  /* 0x002e741601007387 */ /* 0x0001e20000100800 */
[----:B------:R-:W-:-:S03]  /*e360*/  LEA.HI.X.SX32 R20, R20, R2, 0x1, P6 ;  /* 0x0000000214147211 */ /* 0x000fc600030f0eff */
[----:B0-----:R-:W3:Y:S04]  /*e370*/  LDL.LU R22, [R1+0x303c] ;  /* 0x00303c0001167983 */ /* 0x001ee80000300800 */
        /* <DEDUP_REMOVED lines=31> */
[----:B--2---:R-:W-:-:S05]  /*e570*/  LEA R15, P4, R3, R0, 0x1 ;  /* 0x00000000030f7211 */ /* 0x004fca00078808ff */
[----:B------:R0:W-:Y:S01]  /*e580*/  STL [R1+0x2e3c], R15 ;  /* 0x002e3c0f01007387 */ /* 0x0001e20000100800 */
[----:B------:R-:W-:-:S03]  /*e590*/  LEA.HI.X.SX32 R13, R13, R2, 0x1, P6 ;  /* 0x000000020d0d7211 */ /* 0x000fc600030f0eff */
[----:B0-----:R-:W2:Y:S04]  /*e5a0*/  LDL.LU R15, [R1+0x3020] ;  /* 0x00302000010f7983 */ /* 0x001ea80000300800 */
[----:B------:R0:W-:Y:S02]  /*e5b0*/  STL [R1+0x2e30], R14 ;  /* 0x002e300e01007387 */ /* 0x0001e40000100800 */
[----:B0-----:R-:W-:-:S05]  /*e5c0*/  LEA R14, P5, R4, R0, 0x1 ;  /* 0x00000000040e7211 */ /* 0x001fca00078a08ff */
        /* <DEDUP_REMOVED lines=20> */
[----:B------:R0:W-:Y:S04]  /*e710*/  STL [R1+0x2e14], R10 ;  /* 0x002e140a01007387 */ /* 0x0001e80000100800 */
[----:B0-----:R-:W2:Y:S04]  /*e720*/  LDL.LU R10, [R1+0x300c] ;  /* 0x00300c00010a7983 */ /* 0x001ea80000300800 */
[----:B------:R0:W-:Y:S02]  /*e730*/  STL [R1+0x2e08], R28 ;  /* 0x002e081c01007387 */ /* 0x0001e40000100800 */
[----:B0-----:R-:W-:-:S05]  /*e740*/  LEA R28, P3, R9, R0, 0x1 ;  /* 0x00000000091c7211 */ /* 0x001fca00078608ff */
[----:B------:R0:W-:Y:S04]  /*e750*/  STL [R1+0x2e0c], R28 ;  /* 0x002e0c1c01007387 */ /* 0x0001e80000100800 */
[----:B0-----:R-:W2:Y:S01]  /*e760*/  LDL.LU R28, [R1+0x3008] ;  /* 0x00300800011c7983 */ /* 0x001ea20000300800 */
[----:B------:R-:W-:-:S05]  /*e770*/  LEA.HI.X.SX32 R3, R3, R2, 0x1, P4 ;  /* 0x0000000203037211 */ /* 0x000fca00020f0eff */
[----:B------:R2:W-:Y:S02]  /*e780*/  STL [R1+0x2e00], R3 ;  /* 0x002e000301007387 */ /* 0x0005e40000100800 */
[----:B--2---:R-:W-:-:S05]  /*e790*/  LEA R3, P4, R28, R0, 0x1 ;  /* 0x000000001c037211 */ /* 0x004fca00078808ff */
        /* <DEDUP_REMOVED lines=32> */
[-C--:B------:R-:W-:Y:S02]  /*e9a0*/  LEA.HI.X.SX32 R28, R28, R2.reuse, 0x1, P4 ;  /* 0x000000021c1c7211 */ /* 0x080fe400020f0eff */
[----:B------:R-:W-:-:S03]  /*e9b0*/  LEA.HI.X.SX32 R3, R3, R2, 0x1, P5 ;  /* 0x0000000203037211 */ /* 0x000fc600028f0eff */
[----:B------:R2:W-:Y:S01]  /*e9c0*/  STL [R1+0x2dc8], R28 ;  /* 0x002dc81c01007387 */ /* 0x0005e20000100800 */
[----:B------:R-:W-:Y:S02]  /*e9d0*/  IMAD R25, R25, UR12, RZ ;  /* 0x0000000c19197c24 */ /* 0x000fe4000f8e02ff */
[----:B------:R-:W-:Y:S02]  /*e9e0*/  IMAD R26, R26, UR12, RZ ;  /* 0x0000000c1a1a7c24 */ /* 0x000fe4000f8e02ff */
[----:B------:R-:W-:Y:S02]  /*e9f0*/  IMAD R27, R27, UR12, RZ ;  /* 0x0000000c1b1b7c24 */ /* 0x000fe4000f8e02ff */
[----:B------:R-:W-:Y:S01]  /*ea00*/  IMAD R29, R29, UR12, RZ ;  /* 0x0000000c1d1d7c24 */ /* 0x000fe2000f8e02ff */
[----:B--2---:R-:W-:-:S05]  /*ea10*/  LEA R28, P4, R9, R0, 0x1 ;  /* 0x00000000091c7211 */ /* 0x004fca00078808ff */
[----:B------:R0:W-:Y:S04]  /*ea20*/  STL [R1+0x2dcc], R28 ;  /* 0x002dcc1c01007387 */ /* 0x0001e80000100800 */
[----:B0-----:R-:W2:Y:S04]  /*ea30*/  LDL.LU R28, [R1+0x2fe8] ;  /* 0x002fe800011c7983 */ /* 0x001ea80000300800 */
[----:B------:R0:W-:Y:S02]  /*ea40*/  STL [R1+0x2dc0], R3 ;  /* 0x002dc00301007387 */ /* 0x0001e40000100800 */
[----:B0-----:R-:W-:-:S05]  /*ea50*/  LEA R3, P5, R10, R0, 0x1 ;  /* 0x000000000a037211 */ /* 0x001fca00078a08ff */
[----:B------:R0:W-:Y:S02]  /*ea60*/  STL [R1+0x2dc4], R3 ;  /* 0x002dc40301007387 */ /* 0x0001e40000100800 */
[----:B0-----:R-:W-:Y:S02]  /*ea70*/  LEA.HI.X.SX32 R3, R4, R2, 0x1, P6 ;  /* 0x0000000204037211 */ /* 0x001fe400030f0eff */
[----:B------:R-:W-:-:S03]  /*ea80*/  LEA R4, P6, R11, R0, 0x1 ;  /* 0x000000000b047211 */ /* 0x000fc600078c08ff */
[----:B------:R0:W-:Y:S04]  /*ea90*/  STL [R1+0x2db8], R3 ;  /* 0x002db80301007387 */ /* 0x0001e80000100800 */
[----:B------:R1:W-:Y:S01]  /*eaa0*/  STL [R1+0x2dbc], R4 ;  /* 0x002dbc0401007387 */ /* 0x0003e20000100800 */
[----:B0-----:R-:W-:Y:S02]  /*eab0*/  LEA.HI.X.SX32 R3, R5, R2, 0x1, P0 ;  /* 0x0000000205037211 */ /* 0x001fe400000f0eff */
[----:B------:R-:W-:Y:S02]  /*eac0*/  LEA R5, P0, R12, R0, 0x1 ;  /* 0x000000000c057211 */ /* 0x000fe400078008ff */
[----:B-1----:R-:W-:Y:S01]  /*ead0*/  LEA.HI.X.SX32 R4, R6, R2, 0x1, P1 ;  /* 0x0000000206047211 */ /* 0x002fe200008f0eff */
[----:B------:R0:W-:Y:S04]  /*eae0*/  STL [R1+0x2db0], R3 ;  /* 0x002db00301007387 */ /* 0x0001e80000100800 */
[----:B------:R1:W-:Y:S01]  /*eaf0*/  STL [R1+0x2db4], R5 ;  /* 0x002db40501007387 */ /* 0x0003e20000100800 */
[----:B0-----:R-:W-:-:S03]  /*eb00*/  LEA R3, P1, R13, R0, 0x1 ;  /* 0x000000000d037211 */ /* 0x001fc600078208ff */
[----:B------:R0:W-:Y:S01]  /*eb10*/  STL [R1+0x2da8], R4 ;  /* 0x002da80401007387 */ /* 0x0001e20000100800 */
[----:B-1----:R-:W-:-:S03]  /*eb20*/  LEA.HI.X.SX32 R5, R7, R2, 0x1, P2 ;  /* 0x0000000207057211 */ /* 0x002fc600010f0eff */
[----:B------:R1:W-:Y:S01]  /*eb30*/  STL [R1+0x2dac], R3 ;  /* 0x002dac0301007387 */ /* 0x0003e20000100800 */
[----:B0-----:R-:W-:-:S03]  /*eb40*/  LEA R4, P2, R14, R0, 0x1 ;  /* 0x000000000e047211 */ /* 0x001fc600078408ff */
[----:B------:R0:W-:Y:S01]  /*eb50*/  STL [R1+0x2da0], R5 ;  /* 0x002da00501007387 */ /* 0x0001e20000100800 */
[----:B-1----:R-:W-:-:S03]  /*eb60*/  LEA.HI.X.SX32 R3, R8, R2, 0x1, P3 ;  /* 0x0000000208037211 */ /* 0x002fc600018f0eff */
[----:B------:R1:W-:Y:S04]  /*eb70*/  STL [R1+0x2da4], R4 ;  /* 0x002da40401007387 */ /* 0x0003e80000100800 */
[----:B------:R3:W-:Y:S01]  /*eb80*/  STL [R1+0x2d98], R3 ;  /* 0x002d980301007387 */ /* 0x0007e20000100800 */
[----:B0-----:R-:W-:Y:S02]  /*eb90*/  LEA R5, P3, R15, R0, 0x1 ;  /* 0x000000000f057211 */ /* 0x001fe400078608ff */
[----:B-1----:R-:W-:-:S03]  /*eba0*/  LEA.HI.X.SX32 R4, R9, R2, 0x1, P4 ;  /* 0x0000000209047211 */ /* 0x002fc600020f0eff */
[----:B------:R0:W-:Y:S01]  /*ebb0*/  STL [R1+0x2d9c], R5 ;  /* 0x002d9c0501007387 */ /* 0x0001e20000100800 */
[----:B---3--:R-:W-:-:S03]  /*ebc0*/  LEA R3, P4, R16, R0, 0x1 ;  /* 0x0000000010037211 */ /* 0x008fc600078808ff */
[----:B------:R1:W-:Y:S04]  /*ebd0*/  STL [R1+0x2d90], R4 ;  /* 0x002d900401007387 */ /* 0x0003e80000100800 */
[----:B------:R3:W-:Y:S01]  /*ebe0*/  STL [R1+0x2d94], R3 ;  /* 0x002d940301007387 */ /* 0x0007e20000100800 */
[----:B0-----:R-:W-:Y:S02]  /*ebf0*/  LEA.HI.X.SX32 R5, R10, R2, 0x1, P5 ;  /* 0x000000020a057211 */ /* 0x001fe400028f0eff */
[----:B-1----:R-:W-:-:S03]  /*ec00*/  LEA R4, P5, R17, R0, 0x1 ;  /* 0x0000000011047211 */ /* 0x002fc600078a08ff */
[----:B------:R0:W-:Y:S01]  /*ec10*/  STL [R1+0x2d88], R5 ;  /* 0x002d880501007387 */ /* 0x0001e20000100800 */
[----:B---3--:R-:W-:-:S03]  /*ec20*/  LEA.HI.X.SX32 R3, R11, R2, 0x1, P6 ;  /* 0x000000020b037211 */ /* 0x008fc600030f0eff */
[----:B------:R1:W-:Y:S04]  /*ec30*/  STL [R1+0x2d8c], R4 ;  /* 0x002d8c0401007387 */ /* 0x0003e80000100800 */
[----:B------:R3:W-:Y:S01]  /*ec40*/  STL [R1+0x2d80], R3 ;  /* 0x002d800301007387 */ /* 0x0007e20000100800 */
[----:B0-----:R-:W-:Y:S02]  /*ec50*/  LEA R5, P6, R18, R0, 0x1 ;  /* 0x0000000012057211 */ /* 0x001fe400078c08ff */
[----:B-1----:R-:W-:-:S03]  /*ec60*/  LEA.HI.X.SX32 R4, R12, R2, 0x1, P0 ;  /* 0x000000020c047211 */ /* 0x002fc600000f0eff */
[----:B------:R-:W-:Y:S01]  /*ec70*/  STL [R1+0x2d84], R5 ;  /* 0x002d840501007387 */ /* 0x000fe20000100800 */
[----:B---3--:R-:W-:-:S03]  /*ec80*/  LEA R3, P0, R19, R0, 0x1 ;  /* 0x0000000013037211 */ /* 0x008fc600078008ff */
[----:B------:R-:W3:Y:S04]  /*ec90*/  LDL.LU R12, [R1+0xa0] ;  /* 0x0000a000010c7983 */ /* 0x000ee80000300800 */
[----:B------:R0:W-:Y:S04]  /*eca0*/  STL [R1+0x2d78], R4 ;  /* 0x002d780401007387 */ /* 0x0001e80000100800 */
[----:B------:R1:W-:Y:S01]  /*ecb0*/  STL [R1+0x2d7c], R3 ;  /* 0x002d7c0301007387 */ /* 0x0003e20000100800 */
[----:B0-----:R-:W-:-:S03]  /*ecc0*/  LEA.HI.X.SX32 R4, R13, R2, 0x1, P1 ;  /* 0x000000020d047211 */ /* 0x001fc600008f0eff */
[----:B------:R-:W2:Y:S01]  /*ecd0*/  LDL.LU R13, [R1+0x94] ;  /* 0x00009400010d7983 */ /* 0x000ea20000300800 */
[----:B-1----:R-:W-:-:S03]  /*ece0*/  LEA R3, P1, R20, R0, 0x1 ;  /* 0x0000000014037211 */ /* 0x002fc600078208ff */
[----:B------:R0:W-:Y:S01]  /*ecf0*/  STL [R1+0x2d70], R4 ;  /* 0x002d700401007387 */ /* 0x0001e20000100800 */
[----:B------:R-:W-:-:S03]  /*ed00*/  LEA.HI.X.SX32 R5, R14, R2, 0x1, P2 ;  /* 0x000000020e057211 */ /* 0x000fc600010f0eff */
[----:B------:R-:W3:Y:S04]  /*ed10*/  LDL.LU R11, [R1+0xac] ;  /* 0x0000ac00010b7983 */ /* 0x000ee80000300800 */
[----:B------:R1:W-:Y:S01]  /*ed20*/  STL [R1+0x2d74], R3 ;  /* 0x002d740301007387 */ /* 0x0003e20000100800 */
[----:B0-----:R-:W-:-:S03]  /*ed30*/  LEA.HI.X.SX32 R4, R15, R2, 0x1, P3 ;  /* 0x000000020f047211 */ /* 0x001fc600018f0eff */
[----:B------:R-:W-:Y:S04]  /*ed40*/  STL [R1+0x2d68], R5 ;  /* 0x002d680501007387 */ /* 0x000fe80000100800 */
[----:B------:R-:W3:Y:S01]  /*ed50*/  LDL.LU R10, [R1+0xc0] ;  /* 0x0000c000010a7983 */ /* 0x000ee20000300800 */
[----:B-1----:R-:W-:-:S05]  /*ed60*/  LEA R3, P2, R21, R0, 0x1 ;  /* 0x0000000015037211 */ /* 0x002fca00078408ff */
[----:B------:R0:W-:Y:S04]  /*ed70*/  STL [R1+0x2d6c], R3 ;  /* 0x002d6c0301007387 */ /* 0x0001e80000100800 */
[----:B------:R1:W-:Y:S04]  /*ed80*/  STL [R1+0x2d60], R4 ;  /* 0x002d600401007387 */ /* 0x0003e80000100800 */
[----:B------:R-:W3:Y:S01]  /*ed90*/  LDL.LU R9, [R1+0xd4] ;  /* 0x0000d40001097983 */ /* 0x000ee20000300800 */
[----:B0-----:R-:W-:Y:S02]  /*eda0*/  LEA R3, P3, R22, R0, 0x1 ;  /* 0x0000000016037211 */ /* 0x001fe400078608ff */
[----:B-1----:R-:W-:-:S03]  /*edb0*/  LEA.HI.X.SX32 R4, R16, R2, 0x1, P4 ;  /* 0x0000000210047211 */ /* 0x002fc600020f0eff */
[----:B------:R4:W-:Y:S01]  /*edc0*/  STL [R1+0x2d64], R3 ;  /* 0x002d640301007387 */ /* 0x0009e20000100800 */
[----:B------:R-:W-:-:S03]  /*edd0*/  LEA.HI.X.SX32 R5, R17, R2, 0x1, P5 ;  /* 0x0000000211057211 */ /* 0x000fc600028f0eff */
[----:B------:R0:W-:Y:S04]  /*ede0*/  STL [R1+0x2d58], R4 ;  /* 0x002d580401007387 */ /* 0x0001e80000100800 */
[----:B------:R-:W3:Y:S01]  /*edf0*/  LDL.LU R8, [R1+0xdc] ;  /* 0x0000dc0001087983 */ /* 0x000ee20000300800 */
[-C--:B----4-:R-:W-:Y:S02]  /*ee00*/  LEA R3, P4, R23, R0.reuse, 0x1 ;  /* 0x0000000017037211 */ /* 0x090fe400078808ff */
[----:B0-----:R-:W-:-:S03]  /*ee10*/  LEA R4, P5, R24, R0, 0x1 ;  /* 0x0000000018047211 */ /* 0x001fc600078a08ff */
[----:B------:R0:W-:Y:S04]  /*ee20*/  STL [R1+0x2d5c], R3 ;  /* 0x002d5c0301007387 */ /* 0x0001e80000100800 */
[----:B------:R-:W-:Y:S04]  /*ee30*/  STL [R1+0x2d50], R5 ;  /* 0x002d500501007387 */ /* 0x000fe80000100800 */
[----:B------:R-:W4:Y:S01]  /*ee40*/  LDL.LU R7, [R1+0xe8] ;  /* 0x0000e80001077983 */ /* 0x000f220000300800 */
[----:B0-----:R-:W-:-:S03]  /*ee50*/  LEA.HI.X.SX32 R3, R18, R2, 0x1, P6 ;  /* 0x0000000212037211 */ /* 0x001fc600030f0eff */
[----:B------:R0:W-:Y:S04]  /*ee60*/  STL [R1+0x2d54], R4 ;  /* 0x002d540401007387 */ /* 0x0001e80000100800 */
[----:B------:R1:W-:Y:S04]  /*ee70*/  STL [R1+0x2d48], R3 ;  /* 0x002d480301007387 */ /* 0x0003e80000100800 */
[----:B------:R-:W4:Y:S01]  /*ee80*/  LDL.LU R6, [R1+0xfc] ;  /* 0x0000fc0001067983 */ /* 0x000f220000300800 */
[----:B0-----:R-:W-:Y:S02]  /*ee90*/  LEA R4, P6, R25, R0, 0x1 ;  /* 0x0000000019047211 */ /* 0x001fe400078c08ff */
[----:B-1----:R-:W-:-:S02]  /*eea0*/  LEA.HI.X.SX32 R3, R19, R2, 0x1, P0 ;  /* 0x0000000213037211 */ /* 0x002fc400000f0eff */
[----:B------:R-:W-:Y:S01]  /*eeb0*/  LEA R5, P0, R26, R0, 0x1 ;  /* 0x000000001a057211 */ /* 0x000fe200078008ff */
[----:B------:R0:W-:Y:S04]  /*eec0*/  STL [R1+0x2d4c], R4 ;  /* 0x002d4c0401007387 */ /* 0x0001e80000100800 */
[----:B------:R1:W-:Y:S04]  /*eed0*/  STL [R1+0x2d40], R3 ;  /* 0x002d400301007387 */ /* 0x0003e80000100800 */
[----:B------:R1:W-:Y:S01]  /*eee0*/  STL [R1+0x2d44], R5 ;  /* 0x002d440501007387 */ /* 0x0003e20000100800 */
[----:B0-----:R-:W-:-:S02]  /*eef0*/  LEA.HI.X.SX32 R4, R20, R2, 0x1, P1 ;  /* 0x0000000214047211 */ /* 0x001fc400008f0eff */
[----:B-1----:R-:W-:Y:S01]  /*ef00*/  LEA R3, P1, R27, R0, 0x1 ;  /* 0x000000001b037211 */ /* 0x002fe200078208ff */
[----:B------:R-:W4:Y:S01]  /*ef10*/  LDL.LU R5, [R1+0x11c] ;  /* 0x00011c0001057983 */ /* 0x000f220000300800 */
[----:B------:R-:W-:-:S03]  /*ef20*/  LEA.HI.X.SX32 R14, R21, R2, 0x1, P2 ;  /* 0x00000002150e7211 */ /* 0x000fc600010f0eff */
[----:B------:R0:W-:Y:S04]  /*ef30*/  STL [R1+0x2d38], R4 ;  /* 0x002d380401007387 */ /* 0x0001e80000100800 */
[----:B------:R1:W-:Y:S04]  /*ef40*/  STL [R1+0x2d3c], R3 ;  /* 0x002d3c0301007387 */ /* 0x0003e80000100800 */
[----:B0-----:R-:W4:Y:S01]  /*ef50*/  LDL.LU R4, [R1+0x124] ;  /* 0x0001240001047983 */ /* 0x001f220000300800 */
[----:B-1----:R-:W-:-:S03]  /*ef60*/  LEA R3, P2, R29, R0, 0x1 ;  /* 0x000000001d037211 */ /* 0x002fc600078408ff */
[----:B------:R-:W-:Y:S04]  /*ef70*/  STL [R1+0x2d30], R14 ;  /* 0x002d300e01007387 */ /* 0x000fe80000100800 */
[----:B------:R0:W-:Y:S04]  /*ef80*/  STL [R1+0x2d34], R3 ;  /* 0x002d340301007387 */ /* 0x0001e80000100800 */
[----:B0-----:R-:W4:Y:S01]  /*ef90*/  LDL.LU R3, [R1+0x12c] ;  /* 0x00012c0001037983 */ /* 0x001f220000300800 */
[----:B------:R-:W-:-:S05]  /*efa0*/  LEA.HI.X.SX32 R14, R22, R2, 0x1, P3 ;  /* 0x00000002160e7211 */ /* 0x000fca00018f0eff */
[----:B------:R0:W-:Y:S02]  /*efb0*/  STL [R1+0x2d28], R14 ;  /* 0x002d280e01007387 */ /* 0x0001e40000100800 */
[----:B0-----:R-:W-:Y:S02]  /*efc0*/  LEA.HI.X.SX32 R14, R23, R2, 0x1, P4 ;  /* 0x00000002170e7211 */ /* 0x001fe400020f0eff */
[----:B--2---:R-:W-:-:S05]  /*efd0*/  LEA R15, P3, R13, R0, 0x1 ;  /* 0x000000000d0f7211 */ /* 0x004fca00078608ff */
[----:B------:R3:W-:Y:S04]  /*efe0*/  STL [R1+0x2d2c], R15 ;  /* 0x002d2c0f01007387 */ /* 0x0007e80000100800 */
[----:B------:R-:W2:Y:S04]  /*eff0*/  LDL.LU R20, [R1+0x194] ;  /* 0x0001940001147983 */ /* 0x000ea80000300800 */
[----:B------:R0:W-:Y:S01]  /*f000*/  STL [R1+0x2d20], R14 ;  /* 0x002d200e01007387 */ /* 0x0001e20000100800 */
[----:B---3--:R-:W-:-:S05]  /*f010*/  LEA R15, P4, R12, R0, 0x1 ;  /* 0x000000000c0f7211 */ /* 0x008fca00078808ff */
[----:B------:R1:W-:Y:S01]  /*f020*/  STL [R1+0x2d24], R15 ;  /* 0x002d240f01007387 */ /* 0x0003e20000100800 */
[----:B0-----:R-:W-:-:S03]  /*f030*/  LEA.HI.X.SX32 R14, R24, R2, 0x1, P5 ;  /* 0x00000002180e7211 */ /* 0x001fc600028f0eff */
[----:B------:R-:W3:Y:S04]  /*f040*/  LDL.LU R19, [R1+0x190] ;  /* 0x0001900001137983 */ /* 0x000ee80000300800 */
[----:B------:R0:W-:Y:S01]  /*f050*/  STL [R1+0x2d18], R14 ;  /* 0x002d180e01007387 */ /* 0x0001e20000100800 */
[----:B-1----:R-:W-:-:S05]  /*f060*/  LEA R15, P5, R11, R0, 0x1 ;  /* 0x000000000b0f7211 */ /* 0x002fca00078a08ff */
[----:B------:R1:W-:Y:S01]  /*f070*/  STL [R1+0x2d1c], R15 ;  /* 0x002d1c0f01007387 */ /* 0x0003e20000100800 */
[----:B0-----:R-:W-:-:S03]  /*f080*/  LEA.HI.X.SX32 R14, R25, R2, 0x1, P6 ;  /* 0x00000002190e7211 */ /* 0x001fc600030f0eff */
[----:B------:R-:W3:Y:S04]  /*f090*/  LDL.LU R18, [R1+0x18c] ;  /* 0x00018c0001127983 */ /* 0x000ee80000300800 */
[----:B------:R0:W-:Y:S01]  /*f0a0*/  STL [R1+0x2d10], R14 ;  /* 0x002d100e01007387 */ /* 0x0001e20000100800 */
[----:B-1----:R-:W-:-:S03]  /*f0b0*/  LEA R15, P6, R10, R0, 0x1 ;  /* 0x000000000a0f7211 */ /* 0x002fc600078c08ff */
[----:B------:R-:W3:Y:S04]  /*f0c0*/  LDL.LU R17, [R1+0x188] ;  /* 0x0001880001117983 */ /* 0x000ee80000300800 */
[----:B------:R1:W-:Y:S01]  /*f0d0*/  STL [R1+0x2d14], R15 ;  /* 0x002d140f01007387 */ /* 0x0003e20000100800 */
[----:B0-----:R-:W-:Y:S02]  /*f0e0*/  LEA.HI.X.SX32 R14, R26, R2, 0x1, P0 ;  /* 0x000000021a0e7211 */ /* 0x001fe400000f0eff */
[----:B------:R-:W-:-:S03]  /*f0f0*/  LEA R16, P0, R9, R0, 0x1 ;  /* 0x0000000009107211 */ /* 0x000fc600078008ff */
[----:B------:R0:W-:Y:S01]  /*f100*/  STL [R1+0x2d08], R14 ;  /* 0x002d080e01007387 */ /* 0x0001e20000100800 */
[----:B-1----:R-:W-:-:S03]  /*f110*/  LEA.HI.X.SX32 R15, R27, R2, 0x1, P1 ;  /* 0x000000021b0f7211 */ /* 0x002fc600008f0eff */
[----:B------:R1:W-:Y:S01]  /*f120*/  STL [R1+0x2d0c], R16 ;  /* 0x002d0c1001007387 */ /* 0x0003e20000100800 */
[----:B0-----:R-:W-:-:S03]  /*f130*/  LEA R14, P1, R8, R0, 0x1 ;  /* 0x00000000080e7211 */ /* 0x001fc600078208ff */
[----:B-1----:R-:W3:Y:S04]  /*f140*/  LDL.LU R16, [R1+0x184] ;  /* 0x0001840001107983 */ /* 0x002ee80000300800 */
[----:B------:R0:W-:Y:S04]  /*f150*/  STL [R1+0x2d00], R15 ;  /* 0x002d000f01007387 */ /* 0x0001e80000100800 */
[----:B------:R4:W-:Y:S01]  /*f160*/  STL [R1+0x2d04], R14 ;  /* 0x002d040e01007387 */ /* 0x0009e20000100800 */
[----:B0-----:R-:W-:-:S03]  /*f170*/  LEA.HI.X.SX32 R15, R29, R2, 0x1, P2 ;  /* 0x000000021d0f7211 */ /* 0x001fc600010f0eff */
[----:B------:R-:W-:Y:S01]  /*f180*/  STL [R1+0x2fe0], R28 ;  /* 0x002fe01c01007387 */ /* 0x000fe20000100800 */
[----:B----4-:R-:W-:-:S03]  /*f190*/  LEA R14, P2, R7, R0, 0x1 ;  /* 0x00000000070e7211 */ /* 0x010fc600078408ff */
[----:B------:R0:W-:Y:S01]  /*f1a0*/  STL [R1+0x2bdc], R15 ;  /* 0x002bdc0f01007387 */ /* 0x0001e20000100800 */
[----:B------:R-:W-:Y:S02]  /*f1b0*/  LEA.HI.X.SX32 R21, R13, R2, 0x1, P3 ;  /* 0x000000020d157211 */ /* 0x000fe400018f0eff */
[----:B------:R-:W-:Y:S01]  /*f1c0*/  LEA R13, P3, R6, R0, 0x1 ;  /* 0x00000000060d7211 */ /* 0x000fe200078608ff */
[----:B0-----:R-:W4:Y:S04]  /*f1d0*/  LDL.LU R15, [R1+0x180] ;  /* 0x00018000010f7983 */ /* 0x001f280000300800 */
[----:B------:R0:W-:Y:S01]  /*f1e0*/  STL [R1+0x2bfc], R14 ;  /* 0x002bfc0e01007387 */ /* 0x0001e20000100800 */
[----:B------:R-:W-:-:S03]  /*f1f0*/  LEA.HI.X.SX32 R12, R12, R2, 0x1, P4 ;  /* 0x000000020c0c7211 */ /* 0x000fc600020f0eff */
[----:B0-----:R-:W4:Y:S04]  /*f200*/  LDL.LU R14, [R1+0x17c] ;  /* 0x00017c00010e7983 */ /* 0x001f280000300800 */
[----:B------:R0:W-:Y:S04]  /*f210*/  STL [R1+0x2be0], R21 ;  /* 0x002be01501007387 */ /* 0x0001e80000100800 */
[----:B------:R1:W-:Y:S01]  /*f220*/  STL [R1+0x2c04], R13 ;  /* 0x002c040d01007387 */ /* 0x0003e20000100800 */
[----:B------:R-:W-:Y:S02]  /*f230*/  LEA.HI.X.SX32 R11, R11, R2, 0x1, P5 ;  /* 0x000000020b0b7211 */ /* 0x000fe400028f0eff */
[----:B0-----:R-:W-:Y:S01]  /*f240*/  LEA R21, P4, R5, R0, 0x1 ;  /* 0x0000000005157211 */ /* 0x001fe200078808ff */
[----:B-1----:R-:W4:Y:S04]  /*f250*/  LDL.LU R13, [R1+0x178] ;  /* 0x00017800010d7983 */ /* 0x002f280000300800 */
[----:B------:R0:W-:Y:S01]  /*f260*/  STL [R1+0x2be4], R12 ;  /* 0x002be40c01007387 */ /* 0x0001e20000100800 */
[----:B------:R-:W-:-:S03]  /*f270*/  LEA.HI.X.SX32 R10, R10, R2, 0x1, P6 ;  /* 0x000000020a0a7211 */ /* 0x000fc600030f0eff */
[----:B0-----:R-:W4:Y:S04]  /*f280*/  LDL.LU R12, [R1+0x174] ;  /* 0x00017400010c7983 */ /* 0x001f280000300800 */
[----:B------:R0:W-:Y:S04]  /*f290*/  STL [R1+0x2c0c], R21 ;  /* 0x002c0c1501007387 */ /* 0x0001e80000100800 */
[----:B------:R1:W-:Y:S01]  /*f2a0*/  STL [R1+0x2be8], R11 ;  /* 0x002be80b01007387 */ /* 0x0003e20000100800 */
[----:B0-----:R-:W-:-:S03]  /*f2b0*/  LEA R21, P5, R4, R0, 0x1 ;  /* 0x0000000004157211 */ /* 0x001fc600078a08ff */
[----:B-1----:R-:W4:Y:S01]  /*f2c0*/  LDL.LU R11, [R1+0x170] ;  /* 0x00017000010b7983 */ /* 0x002f220000300800 */
[----:B------:R-:W-:-:S03]  /*f2d0*/  LEA.HI.X.SX32 R9, R9, R2, 0x1, P0 ;  /* 0x0000000209097211 */ /* 0x000fc600000f0eff */
[----:B------:R0:W-:Y:S04]  /*f2e0*/  STL [R1+0x2c14], R21 ;  /* 0x002c141501007387 */ /* 0x0001e80000100800 */
[----:B------:R1:W-:Y:S01]  /*f2f0*/  STL [R1+0x2bec], R10 ;  /* 0x002bec0a01007387 */ /* 0x0003e20000100800 */
[----:B0-----:R-:W-:-:S03]  /*f300*/  LEA R21, P6, R3, R0, 0x1 ;  /* 0x0000000003157211 */ /* 0x001fc600078c08ff */
[----:B-1----:R-:W4:Y:S04]  /*f310*/  LDL.LU R10, [R1+0x16c] ;  /* 0x00016c00010a7983 */ /* 0x002f280000300800 */
[----:B------:R-:W-:Y:S04]  /*f320*/  STL [R1+0x2c1c], R21 ;  /* 0x002c1c1501007387 */ /* 0x000fe80000100800 */
[----:B------:R0:W-:Y:S04]  /*f330*/  STL [R1+0x2bf0], R9 ;  /* 0x002bf00901007387 */ /* 0x0001e80000100800 */
[----:B0-----:R-:W4:Y:S01]  /*f340*/  LDL.LU R9, [R1+0x168] ;  /* 0x0001680001097983 */ /* 0x001f220000300800 */
[----:B------:R-:W-:-:S02]  /*f350*/  LEA.HI.X.SX32 R21, R8, R2, 0x1, P1 ;  /* 0x0000000208157211 */ /* 0x000fc400008f0eff */
[----:B------:R-:W-:Y:S02]  /*f360*/  LEA.HI.X.SX32 R5, R5, R2, 0x1, P4 ;  /* 0x0000000205057211 */ /* 0x000fe400020f0eff */
[----:B--2---:R-:W-:-:S05]  /*f370*/  LEA R22, P0, R20, R0, 0x1 ;  /* 0x0000000014167211 */ /* 0x004fca00078008ff */
[----:B------:R-:W-:Y:S04]  /*f380*/  STL [R1+0x2c24], R22 ;  /* 0x002c241601007387 */ /* 0x000fe80000100800 */
[----:B------:R0:W-:Y:S01]  /*f390*/  STL [R1+0x2bf4], R21 ;  /* 0x002bf41501007387 */ /* 0x0001e20000100800 */
[----:B---3--:R-:W-:Y:S02]  /*f3a0*/  LEA R8, P1, R19, R0, 0x1 ;  /* 0x0000000013087211 */ /* 0x008fe400078208ff */
[----:B0-----:R-:W-:-:S03]  /*f3b0*/  LEA.HI.X.SX32 R21, R7, R2, 0x1, P2 ;  /* 0x0000000207157211 */ /* 0x001fc600010f0eff */
[----:B------:R0:W-:Y:S01]  /*f3c0*/  STL [R1+0x2c2c], R8 ;  /* 0x002c2c0801007387 */ /* 0x0001e20000100800 */
[----:B------:R-:W-:-:S03]  /*f3d0*/  LEA R7, P2, R18, R0, 0x1 ;  /* 0x0000000012077211 */ /* 0x000fc600078408ff */
[----:B0-----:R-:W2:Y:S04]  /*f3e0*/  LDL.LU R8, [R1+0x164] ;  /* 0x0001640001087983 */ /* 0x001ea80000300800 */
[----:B------:R0:W-:Y:S04]  /*f3f0*/  STL [R1+0x2bf8], R21 ;  /* 0x002bf81501007387 */ /* 0x0001e80000100800 */
[----:B------:R1:W-:Y:S01]  /*f400*/  STL [R1+0x2c34], R7 ;  /* 0x002c340701007387 */ /* 0x0003e20000100800 */
[----:B0-----:R-:W-:Y:S02]  /*f410*/  LEA.HI.X.SX32 R21, R6, R2, 0x1, P3 ;  /* 0x0000000206157211 */ /* 0x001fe400018f0eff */
[-C--:B------:R-:W-:Y:S01]  /*f420*/  LEA R6, P3, R17, R0.reuse, 0x1 ;  /* 0x0000000011067211 */ /* 0x080fe200078608ff */
[----:B-1----:R-:W3:Y:S04]  /*f430*/  LDL.LU R7, [R1+0x160] ;  /* 0x0001600001077983 */ /* 0x002ee80000300800 */
[----:B------:R0:W-:Y:S04]  /*f440*/  STL [R1+0x2c00], R21 ;  /* 0x002c001501007387 */ /* 0x0001e80000100800 */
[----:B------:R1:W-:Y:S01]  /*f450*/  STL [R1+0x2c3c], R6 ;  /* 0x002c3c0601007387 */ /* 0x0003e20000100800 */
[----:B------:R-:W-:-:S02]  /*f460*/  LEA R22, P4, R16, R0, 0x1 ;  /* 0x0000000010167211 */ /* 0x000fc400078808ff */
[----:B0-----:R-:W-:Y:S01]  /*f470*/  LEA.HI.X.SX32 R21, R4, R2, 0x1, P5 ;  /* 0x0000000204157211 */ /* 0x001fe200028f0eff */
[----:B-1----:R-:W3:Y:S04]  /*f480*/  LDL.LU R6, [R1+0x15c] ;  /* 0x00015c0001067983 */ /* 0x002ee80000300800 */
[----:B------:R0:W-:Y:S04]  /*f490*/  STL [R1+0x2c08], R5 ;  /* 0x002c080501007387 */ /* 0x0001e80000100800 */
[----:B0-----:R-:W3:Y:S04]  /*f4a0*/  LDL.LU R5, [R1+0x158] ;  /* 0x0001580001057983 */ /* 0x001ee80000300800 */
[----:B------:R4:W-:Y:S04]  /*f4b0*/  STL [R1+0x2c44], R22 ;  /* 0x002c441601007387 */ /* 0x0009e80000100800 */
[----:B------:R-:W3:Y:S04]  /*f4c0*/  LDL.LU R4, [R1+0x154] ;  /* 0x0001540001047983 */ /* 0x000ee80000300800 */
[----:B------:R0:W-:Y:S01]  /*f4d0*/  STL [R1+0x2c10], R21 ;  /* 0x002c101501007387 */ /* 0x0001e20000100800 */
[----:B----4-:R-:W-:-:S02]  /*f4e0*/  LEA R22, P5, R15, R0, 0x1 ;  /* 0x000000000f167211 */ /* 0x010fc400078a08ff */
[-C--:B------:R-:W-:Y:S02]  /*f4f0*/  LEA.HI.X.SX32 R20, R20, R2.reuse, 0x1, P0 ;  /* 0x0000000214147211 */ /* 0x080fe400000f0eff */
[----:B0-----:R-:W-:Y:S02]  /*f500*/  LEA.HI.X.SX32 R21, R3, R2, 0x1, P6 ;  /* 0x0000000203157211 */ /* 0x001fe400030f0eff */
[----:B------:R-:W4:Y:S04]  /*f510*/  LDL.LU R3, [R1+0x150] ;  /* 0x0001500001037983 */ /* 0x000f280000300800 */
[----:B------:R0:W-:Y:S04]  /*f520*/  STL [R1+0x2c4c], R22 ;  /* 0x002c4c1601007387 */ /* 0x0001e80000100800 */
[----:B------:R1:W-:Y:S01]  /*f530*/  STL [R1+0x2c18], R21 ;  /* 0x002c181501007387 */ /* 0x0003e20000100800 */
[----:B0-----:R-:W-:-:S05]  /*f540*/  LEA R22, P6, R14, R0, 0x1 ;  /* 0x000000000e167211 */ /* 0x001fca00078c08ff */
[----:B------:R-:W-:Y:S01]  /*f550*/  STL [R1+0x2c54], R22 ;  /* 0x002c541601007387 */ /* 0x000fe20000100800 */
[----:B-1----:R-:W-:-:S03]  /*f560*/  LEA R21, P0, R13, R0, 0x1 ;  /* 0x000000000d157211 */ /* 0x002fc600078008ff */
[----:B------:R-:W4:Y:S04]  /*f570*/  LDL.LU R24, [R1+0x14c] ;  /* 0x00014c0001187983 */ /* 0x000f280000300800 */
[----:B------:R0:W-:Y:S01]  /*f580*/  STL [R1+0x2c20], R20 ;  /* 0x002c201401007387 */ /* 0x0001e20000100800 */
[----:B------:R-:W-:-:S03]  /*f590*/  LEA.HI.X.SX32 R18, R18, R2, 0x1, P2 ;  /* 0x0000000212127211 */ /* 0x000fc600010f0eff */
[----:B------:R-:W-:Y:S01]  /*f5a0*/  STL [R1+0x2c5c], R21 ;  /* 0x002c5c1501007387 */ /* 0x000fe20000100800 */
[----:B0-----:R-:W-:Y:S02]  /*f5b0*/  LEA.HI.X.SX32 R20, R19, R2, 0x1, P1 ;  /* 0x0000000213147211 */ /* 0x001fe400008f0eff */
[----:B------:R-:W-:-:S03]  /*f5c0*/  LEA R19, P1, R12, R0, 0x1 ;  /* 0x000000000c137211 */ /* 0x000fc600078208ff */
[----:B------:R-:W-:Y:S04]  /*f5d0*/  STL [R1+0x2c28], R20 ;  /* 0x002c281401007387 */ /* 0x000fe80000100800 */
[----:B------:R-:W4:Y:S04]  /*f5e0*/  LDL.LU R23, [R1+0x148] ;  /* 0x0001480001177983 */ /* 0x000f280000300800 */
[----:B------:R0:W-:Y:S04]  /*f5f0*/  STL [R1+0x2c64], R19 ;  /* 0x002c641301007387 */ /* 0x0001e80000100800 */
[----:B------:R1:W-:Y:S01]  /*f600*/  STL [R1+0x2c30], R18 ;  /* 0x002c301201007387 */ /* 0x0003e20000100800 */
[----:B0-----:R-:W-:-:S02]  /*f610*/  LEA R19, P2, R11, R0, 0x1 ;  /* 0x000000000b137211 */ /* 0x001fc400078408ff */
[----:B-1----:R-:W-:-:S03]  /*f620*/  LEA.HI.X.SX32 R18, R17, R2, 0x1, P3 ;  /* 0x0000000211127211 */ /* 0x002fc600018f0eff */
[----:B------:R-:W-:Y:S01]  /*f630*/  STL [R1+0x2c6c], R19 ;  /* 0x002c6c1301007387 */ /* 0x000fe20000100800 */
[----:B------:R-:W-:-:S03]  /*f640*/  LEA R17, P3, R10, R0, 0x1 ;  /* 0x000000000a117211 */ /* 0x000fc600078608ff */
[----:B------:R-:W4:Y:S01]  /*f650*/  LDL.LU R22, [R1+0x144] ;  /* 0x0001440001167983 */ /* 0x000f220000300800 */
[----:B------:R-:W-:-:S03]  /*f660*/  LEA.HI.X.SX32 R16, R16, R2, 0x1, P4 ;  /* 0x0000000210107211 */ /* 0x000fc600020f0eff */
[----:B------:R-:W-:Y:S04]  /*f670*/  STL [R1+0x2c38], R18 ;  /* 0x002c381201007387 */ /* 0x000fe80000100800 */
[----:B------:R0:W-:Y:S04]  /*f680*/  STL [R1+0x2c74], R17 ;  /* 0x002c741101007387 */ /* 0x0001e80000100800 */
[----:B------:R-:W4:Y:S01]  /*f690*/  LDL.LU R21, [R1+0x140] ;  /* 0x0001400001157983 */ /* 0x000f220000300800 */
[----:B0-----:R-:W-:-:S03]  /*f6a0*/  LEA R17, P4, R9, R0, 0x1 ;  /* 0x0000000009117211 */ /* 0x001fc600078808ff */
[----:B------:R0:W-:Y:S04]  /*f6b0*/  STL [R1+0x2c40], R16 ;  /* 0x002c401001007387 */ /* 0x0001e80000100800 */
[----:B------:R-:W4:Y:S04]  /*f6c0*/  LDL.LU R20, [R1+0x13c] ;  /* 0x00013c0001147983 */ /* 0x000f280000300800 */
[----:B------:R-:W-:Y:S01]  /*f6d0*/  STL [R1+0x2c7c], R17 ;  /* 0x002c7c1101007387 */ /* 0x000fe20000100800 */
[----:B0-----:R-:W-:-:S03]  /*f6e0*/  LEA.HI.X.SX32 R16, R15, R2, 0x1, P5 ;  /* 0x000000020f107211 */ /* 0x001fc600028f0eff */
[----:B------:R-:W4:Y:S04]  /*f6f0*/  LDL.LU R19, [R1+0x138] ;  /* 0x0001380001137983 */ /* 0x000f280000300800 */
[----:B------:R0:W-:Y:S04]  /*f700*/  STL [R1+0x2c48], R16 ;  /* 0x002c481001007387 */ /* 0x0001e80000100800 */
[----:B------:R-:W4:Y:S01]  /*f710*/  LDL.LU R18, [R1+0x134] ;  /* 0x0001340001127983 */ /* 0x000f220000300800 */
[-C--:B------:R-:W-:Y:S02]  /*f720*/  LEA.HI.X.SX32 R12, R12, R2.reuse, 0x1, P1 ;  /* 0x000000020c0c7211 */ /* 0x080fe400008f0eff */
[----:B0-----:R-:W-:-:S02]  /*f730*/  LEA.HI.X.SX32 R16, R14, R2, 0x1, P6 ;  /* 0x000000020e107211 */ /* 0x001fc400030f0eff */
[-C--:B------:R-:W-:Y:S02]  /*f740*/  LEA.HI.X.SX32 R14, R13, R2.reuse, 0x1, P0 ;  /* 0x000000020d0e7211 */ /* 0x080fe400000f0eff */
[----:B------:R-:W-:Y:S02]  /*f750*/  LEA.HI.X.SX32 R9, R9, R2, 0x1, P4 ;  /* 0x0000000209097211 */ /* 0x000fe400020f0eff */
[----:B--2---:R-:W-:-:S05]  /*f760*/  LEA R15, P5, R8, R0, 0x1 ;  /* 0x00000000080f7211 */ /* 0x004fca00078a08ff */
[----:B------:R3:W-:Y:S04]  /*f770*/  STL [R1+0x2c84], R15 ;  /* 0x002c840f01007387 */ /* 0x0007e80000100800 */
[----:B------:R-:W-:Y:S01]  /*f780*/  STL [R1+0x2c50], R16 ;  /* 0x002c501001007387 */ /* 0x000fe20000100800 */
[----:B---3--:R-:W-:-:S05]  /*f790*/  LEA R15, P6, R7, R0, 0x1 ;  /* 0x00000000070f7211 */ /* 0x008fca00078c08ff */
[----:B------:R-:W-:Y:S04]  /*f7a0*/  STL [R1+0x2c8c], R15 ;  /* 0x002c8c0f01007387 */ /* 0x000fe80000100800 */
[----:B------:R0:W-:Y:S01]  /*f7b0*/  STL [R1+0x2c58], R14 ;  /* 0x002c580e01007387 */ /* 0x0001e20000100800 */
[----:B------:R-:W-:-:S05]  /*f7c0*/  LEA R13, P0, R6, R0, 0x1 ;  /* 0x00000000060d7211 */ /* 0x000fca00078008ff */
[----:B------:R1:W-:Y:S04]  /*f7d0*/  STL [R1+0x2c94], R13 ;  /* 0x002c940d01007387 */ /* 0x0003e80000100800 */
[----:B------:R2:W-:Y:S01]  /*f7e0*/  STL [R1+0x2c60], R12 ;  /* 0x002c600c01007387 */ /* 0x0005e20000100800 */
[----:B0-----:R-:W-:Y:S02]  /*f7f0*/  LEA R14, P1, R5, R0, 0x1 ;  /* 0x00000000050e7211 */ /* 0x001fe400078208ff */
[-C--:B-1----:R-:W-:Y:S02]  /*f800*/  LEA.HI.X.SX32 R13, R11, R2.reuse, 0x1, P2 ;  /* 0x000000020b0d7211 */ /* 0x082fe400010f0eff */
[----:B------:R-:W-:Y:S01]  /*f810*/  LEA.HI.X.SX32 R11, R10, R2, 0x1, P3 ;  /* 0x000000020a0b7211 */ /* 0x000fe200018f0eff */
[----:B------:R0:W-:Y:S01]  /*f820*/  STL [R1+0x2c9c], R14 ;  /* 0x002c9c0e01007387 */ /* 0x0001e20000100800 */
[----:B--2---:R-:W-:-:S03]  /*f830*/  LEA R12, P2, R4, R0, 0x1 ;  /* 0x00000000040c7211 */ /* 0x004fc600078408ff */
[----:B------:R-:W-:Y:S04]  /*f840*/  STL [R1+0x2c68], R13 ;  /* 0x002c680d01007387 */ /* 0x000fe80000100800 */
[----:B------:R-:W2:Y:S04]  /*f850*/  LDL.LU R17, [R1+0x130] ;  /* 0x0001300001117983 */ /* 0x000ea80000300800 */
[----:B------:R-:W-:Y:S04]  /*f860*/  STL [R1+0x2ca4], R12 ;  /* 0x002ca40c01007387 */ /* 0x000fe80000100800 */
[----:B------:R-:W-:Y:S01]  /*f870*/  STL [R1+0x2c70], R11 ;  /* 0x002c700b01007387 */ /* 0x000fe20000100800 */
[----:B----4-:R-:W-:-:S03]  /*f880*/  LEA R10, P3, R3, R0, 0x1 ;  /* 0x00000000030a7211 */ /* 0x010fc600078608ff */
[----:B------:R-:W3:Y:S04]  /*f890*/  LDL.LU R16, [R1+0x128] ;  /* 0x0001280001107983 */ /* 0x000ee80000300800 */
[----:B------:R1:W-:Y:S04]  /*f8a0*/  STL [R1+0x2cac], R10 ;  /* 0x002cac0a01007387 */ /* 0x0003e80000100800 */
[----:B------:R-:W4:Y:S04]  /*f8b0*/  LDL.LU R15, [R1+0x120] ;  /* 0x00012000010f7983 */ /* 0x000f280000300800 */
[----:B------:R1:W-:Y:S01]  /*f8c0*/  STL [R1+0x2c78], R9 ;  /* 0x002c780901007387 */ /* 0x0003e20000100800 */
[----:B------:R-:W-:-:S03]  /*f8d0*/  LEA.HI.X.SX32 R7, R7, R2, 0x1, P6 ;  /* 0x0000000207077211 */ /* 0x000fc600030f0eff */
[----:B0-----:R-:W4:Y:S01]  /*f8e0*/  LDL.LU R14, [R1+0x118] ;  /* 0x00011800010e7983 */ /* 0x001f220000300800 */
[----:B-1----:R-:W-:Y:S02]  /*f8f0*/  LEA R10, P4, R24, R0, 0x1 ;  /* 0x00000000180a7211 */ /* 0x002fe400078808ff */
[----:B------:R-:W-:-:S03]  /*f900*/  LEA.HI.X.SX32 R9, R8, R2, 0x1, P5 ;  /* 0x0000000208097211 */ /* 0x000fc600028f0eff */
[----:B------:R-:W-:Y:S04]  /*f910*/  STL [R1+0x2cb4], R10 ;  /* 0x002cb40a01007387 */ /* 0x000fe80000100800 */
[----:B------:R-:W4:Y:S04]  /*f920*/  LDL.LU R13, [R1+0x110] ;  /* 0x00011000010d7983 */ /* 0x000f280000300800 */
[----:B------:R0:W-:Y:S04]  /*f930*/  STL [R1+0x2c80], R9 ;  /* 0x002c800901007387 */ /* 0x0001e80000100800 */
[----:B------:R-:W4:Y:S01]  /*f940*/  LDL.LU R12, [R1+0x108] ;  /* 0x00010800010c7983 */ /* 0x000f220000300800 */
[----:B------:R-:W-:-:S05]  /*f950*/  LEA R8, P5, R23, R0, 0x1 ;  /* 0x0000000017087211 */ /* 0x000fca00078a08ff */
[----:B------:R-:W-:Y:S04]  /*f960*/  STL [R1+0x2cbc], R8 ;  /* 0x002cbc0801007387 */ /* 0x000fe80000100800 */
[----:B0-----:R-:W4:Y:S01]  /*f970*/  LDL.LU R9, [R1+0xf8] ;  /* 0x0000f80001097983 */ /* 0x001f220000300800 */
[----:B------:R-:W-:-:S03]  /*f980*/  LEA.HI.X.SX32 R5, R5, R2, 0x1, P1 ;  /* 0x0000000205057211 */ /* 0x000fc600008f0eff */
[----:B------:R0:W-:Y:S02]  /*f990*/  STL [R1+0x2c88], R7 ;  /* 0x002c880701007387 */ /* 0x0001e40000100800 */
[----:B0-----:R-:W-:Y:S02]  /*f9a0*/  LEA.HI.X.SX32 R7, R6, R2, 0x1, P0 ;  /* 0x0000000206077211 */ /* 0x001fe400000f0eff */
[----:B------:R-:W-:-:S05]  /*f9b0*/  LEA R8, P6, R22, R0, 0x1 ;  /* 0x0000000016087211 */ /* 0x000fca00078c08ff */
[----:B------:R-:W-:Y:S01]  /*f9c0*/  STL [R1+0x2cc4], R8 ;  /* 0x002cc40801007387 */ /* 0x000fe20000100800 */
[----:B------:R-:W-:-:S03]  /*f9d0*/  LEA R6, P0, R21, R0, 0x1 ;  /* 0x0000000015067211 */ /* 0x000fc600078008ff */
[----:B------:R0:W-:Y:S04]  /*f9e0*/  STL [R1+0x2c90], R7 ;  /* 0x002c900701007387 */ /* 0x0001e80000100800 */
[----:B------:R1:W-:Y:S04]  /*f9f0*/  STL [R1+0x2ccc], R6 ;  /* 0x002ccc0601007387 */ /* 0x0003e80000100800 */
[----:B------:R1:W-:Y:S01]  /*fa00*/  STL [R1+0x2c98], R5 ;  /* 0x002c980501007387 */ /* 0x0003e20000100800 */
[----:B0-----:R-:W-:Y:S02]  /*fa10*/  LEA R7, P1, R20, R0, 0x1 ;  /* 0x0000000014077211 */ /* 0x001fe400078208ff */
[----:B-1----:R-:W-:-:S03]  /*fa20*/  LEA.HI.X.SX32 R6, R4, R2, 0x1, P2 ;  /* 0x0000000204067211 */ /* 0x002fc600010f0eff */
[----:B------:R-:W-:Y:S01]  /*fa30*/  STL [R1+0x2cd4], R7 ;  /* 0x002cd40701007387 */ /* 0x000fe20000100800 */
[----:B------:R-:W-:Y:S02]  /*fa40*/  LEA.HI.X.SX32 R4, R3, R2, 0x1, P3 ;  /* 0x0000000203047211 */ /* 0x000fe400018f0eff */
[-C--:B------:R-:W-:Y:S01]  /*fa50*/  LEA R5, P2, R19, R0.reuse, 0x1 ;  /* 0x0000000013057211 */ /* 0x080fe200078408ff */
[----:B------:R-:W-:Y:S04]  /*fa60*/  STL [R1+0x2ca0], R6 ;  /* 0x002ca00601007387 */ /* 0x000fe80000100800 */
[----:B------:R-:W-:Y:S01]  /*fa70*/  STL [R1+0x2cdc], R5 ;  /* 0x002cdc0501007387 */ /* 0x000fe20000100800 */
[----:B------:R-:W-:-:S03]  /*fa80*/  LEA R3, P3, R18, R0, 0x1 ;  /* 0x0000000012037211 */ /* 0x000fc600078608ff */
[----:B------:R-:W4:Y:S04]  /*fa90*/  LDL.LU R8, [R1+0x294] ;  /* 0x0002940001087983 */ /* 0x000f280000300800 */
[----:B------:R-:W-:Y:S04]  /*faa0*/  STL [R1+0x2ca8], R4 ;  /* 0x002ca80401007387 */ /* 0x000fe80000100800 */
[----:B------:R-:W4:Y:S04]  /*fab0*/  LDL.LU R11, [R1+0x290] ;  /* 0x00029000010b7983 */ /* 0x000f280000300800 */
[----:B------:R0:W-:Y:S04]  /*fac0*/  STL [R1+0x2ce4], R3 ;  /* 0x002ce40301007387 */ /* 0x0001e80000100800 */
[----:B0-----:R-:W4:Y:S04]  /*fad0*/  LDL.LU R3, [R1+0x28c] ;  /* 0x00028c0001037983 */ /* 0x001f280000300800 */
[----:B------:R-:W4:Y:S04]  /*fae0*/  LDL.LU R4, [R1+0x288] ;  /* 0x0002880001047983 */ /* 0x000f280000300800 */
[----:B------:R-:W4:Y:S04]  /*faf0*/  LDL.LU R10, [R1+0x284] ;  /* 0x00028400010a7983 */ /* 0x000f280000300800 */
[----:B------:R-:W4:Y:S04]  /*fb00*/  LDL.LU R6, [R1+0x280] ;  /* 0x0002800001067983 */ /* 0x000f280000300800 */
[----:B------:R-:W4:Y:S04]  /*fb10*/  LDL.LU R5, [R1+0x27c] ;  /* 0x00027c0001057983 */ /* 0x000f280000300800 */
[----:B------:R-:W4:Y:S01]  /*fb20*/  LDL.LU R7, [R1+0x278] ;  /* 0x0002780001077983 */ /* 0x000f220000300800 */
[----:B------:R-:W-:-:S02]  /*fb30*/  LEA.HI.X.SX32 R25, R24, R2, 0x1, P4 ;  /* 0x0000000218197211 */ /* 0x000fc400020f0eff */
[----:B------:R-:W-:-:S03]  /*fb40*/  LEA.HI.X.SX32 R23, R23, R2, 0x1, P5 ;  /* 0x0000000217177211 */ /* 0x000fc600028f0eff */
[----:B------:R3:W-:Y:S01]  /*fb50*/  STL [R1+0x2cb0], R25 ;  /* 0x002cb01901007387 */ /* 0x0007e20000100800 */
[----:B------:R-:W-:Y:S02]  /*fb60*/  LEA.HI.X.SX32 R20, R20, R2, 0x1, P1 ;  /* 0x0000000214147211 */ /* 0x000fe400008f0eff */
[----:B--2---:R-:W-:-:S05]  /*fb70*/  LEA R24, P4, R17, R0, 0x1 ;  /* 0x0000000011187211 */ /* 0x004fca00078808ff */
[----:B------:R0:W-:Y:S04]  /*fb80*/  STL [R1+0x2ce8], R24 ;  /* 0x002ce81801007387 */ /* 0x0001e80000100800 */
[----:B------:R4:W-:Y:S01]  /*fb90*/  STL [R1+0x2cb8], R23 ;  /* 0x002cb81701007387 */ /* 0x0009e20000100800 */
[----:B---3--:R-:W-:Y:S02]  /*fba0*/  LEA R25, P5, R16, R0, 0x1 ;  /* 0x0000000010197211 */ /* 0x008fe400078a08ff */
[-C--:B0-----:R-:W-:Y:S02]  /*fbb0*/  LEA.HI.X.SX32 R24, R22, R2.reuse, 0x1, P6 ;  /* 0x0000000216187211 */ /* 0x081fe400030f0eff */
[----:B------:R-:W-:Y:S02]  /*fbc0*/  LEA.HI.X.SX32 R22, R21, R2, 0x1, P0 ;  /* 0x0000000215167211 */ /* 0x000fe400000f0eff */
[-C--:B----4-:R-:W-:Y:S01]  /*fbd0*/  LEA R23, P6, R15, R0.reuse, 0x1 ;  /* 0x000000000f177211 */ /* 0x090fe200078c08ff */
[----:B------:R-:W-:Y:S04]  /*fbe0*/  STL [R1+0x2cec], R25 ;  /* 0x002cec1901007387 */ /* 0x000fe80000100800 */
[----:B------:R-:W-:Y:S01]  /*fbf0*/  STL [R1+0x2cc0], R24 ;  /* 0x002cc01801007387 */ /* 0x000fe20000100800 */
[----:B------:R-:W-:-:S03]  /*fc00*/  LEA R21, P0, R14, R0, 0x1 ;  /* 0x000000000e157211 */ /* 0x000fc600078008ff */
[----:B------:R-:W-:Y:S04]  /*fc10*/  STL [R1+0x2cf0], R23 ;  /* 0x002cf01701007387 */ /* 0x000fe80000100800 */
[----:B------:R0:W-:Y:S04]  /*fc20*/  STL [R1+0x2cc8], R22 ;  /* 0x002cc81601007387 */ /* 0x0001e80000100800 */
[----:B------:R1:W-:Y:S04]  /*fc30*/  STL [R1+0x2cf4], R21 ;  /* 0x002cf41501007387 */ /* 0x0003e80000100800 */
[----:B------:R2:W-:Y:S01]  /*fc40*/  STL [R1+0x2cd0], R20 ;  /* 0x002cd01401007387 */ /* 0x0005e20000100800 */
[----:B0-----:R-:W-:-:S02]  /*fc50*/  LEA R22, P1, R13, R0, 0x1 ;  /* 0x000000000d167211 */ /* 0x001fc400078208ff */
[-C--:B-1----:R-:W-:Y:S02]  /*fc60*/  LEA.HI.X.SX32 R21, R19, R2.reuse, 0x1, P2 ;  /* 0x0000000213157211 */ /* 0x082fe400010f0eff */
[----:B------:R-:W-:Y:S02]  /*fc70*/  LEA.HI.X.SX32 R19, R18, R2, 0x1, P3 ;  /* 0x0000000212137211 */ /* 0x000fe400018f0eff */
[----:B--2---:R-:W-:Y:S01]  /*fc80*/  LEA R20, P2, R12, R0, 0x1 ;  /* 0x000000000c147211 */ /* 0x004fe200078408ff */
[----:B------:R-:W-:Y:S01]  /*fc90*/  STL [R1+0x2cf8], R22 ;  /* 0x002cf81601007387 */ /* 0x000fe20000100800 */
[----:B------:R-:W-:-:S03]  /*fca0*/  LEA.HI.X.SX32 R16, R16, R2, 0x1, P5 ;  /* 0x0000000210107211 */ /* 0x000fc600028f0eff */
[----:B------:R-:W-:Y:S04]  /*fcb0*/  STL [R1+0x2cd8], R21 ;  /* 0x002cd81501007387 */ /* 0x000fe80000100800 */
[----:B------:R-:W-:Y:S01]  /*fcc0*/  STL [R1+0x2cfc], R20 ;  /* 0x002cfc1401007387 */ /* 0x000fe20000100800 */
[----:B------:R-:W-:Y:S02]  /*fcd0*/  LEA R18, P3, R9, R0, 0x1 ;  /* 0x0000000009127211 */ /* 0x000fe400078608ff */
[-C--:B------:R-:W-:Y:S01]  /*fce0*/  LEA.HI.X.SX32 R0, R17, R2.reuse, 0x1, P4 ;  /* 0x0000000211007211 */ /* 0x080fe200020f0eff */
[----:B------:R-:W-:Y:S04]  /*fcf0*/  STL [R1+0x2ce0], R19 ;  /* 0x002ce01301007387 */ /* 0x000fe80000100800 */
[----:B------:R-:W-:Y:S04]  /*fd00*/  STL [R1+0x2bd8], R18 ;  /* 0x002bd81201007387 */ /* 0x000fe80000100800 */
[----:B------:R-:W-:Y:S04]  /*fd10*/  STL [R1+0x2bc0], R0 ;  /* 0x002bc00001007387 */ /* 0x000fe80000100800 */
[----:B------:R0:W-:Y:S01]  /*fd20*/  STL [R1+0x2bc4], R16 ;  /* 0x002bc41001007387 */ /* 0x0001e20000100800 */
[-C--:B------:R-:W-:Y:S01]  /*fd30*/  LEA.HI.X.SX32 R15, R15, R2.reuse, 0x1, P6 ;  /* 0x000000020f0f7211 */ /* 0x080fe200030f0eff */
[----:B0-----:R-:W0:Y:S01]  /*fd40*/  LDC R16, c[0x0][0x3a8] ;  /* 0x0000ea00ff107b82 */ /* 0x001e220000000800 */
[----:B------:R-:W-:-:S03]  /*fd50*/  LEA.HI.X.SX32 R0, R14, R2, 0x1, P0 ;  /* 0x000000020e007211 */ /* 0x000fc600000f0eff */
[----:B------:R-:W-:Y:S01]  /*fd60*/  STL [R1+0x2bc8], R15 ;  /* 0x002bc80f01007387 */ /* 0x000fe20000100800 */
[-C--:B------:R-:W-:Y:S02]  /*fd70*/  LEA.HI.X.SX32 R13, R13, R2.reuse, 0x1, P1 ;  /* 0x000000020d0d7211 */ /* 0x080fe400008f0eff */
[-C--:B------:R-:W-:Y:S01]  /*fd80*/  LEA.HI.X.SX32 R12, R12, R2.reuse, 0x1, P2 ;  /* 0x000000020c0c7211 */ /* 0x080fe200010f0eff */
[----:B------:R1:W-:Y:S04]  /*fd90*/  STL [R1+0x2bcc], R0 ;  /* 0x002bcc0001007387 */ /* 0x0003e80000100800 */
[----:B------:R-:W-:Y:S01]  /*fda0*/  STL [R1+0x2bd0], R13 ;  /* 0x002bd00d01007387 */ /* 0x000fe20000100800 */
[----:B-1----:R-:W-:-:S03]  /*fdb0*/  LEA.HI.X.SX32 R0, R9, R2, 0x1, P3 ;  /* 0x0000000209007211 */ /* 0x002fc600018f0eff */
[----:B------:R-:W-:Y:S04]  /*fdc0*/  STL [R1+0x2bd4], R12 ;  /* 0x002bd40c01007387 */ /* 0x000fe80000100800 */
[----:B------:R1:W-:Y:S01]  /*fdd0*/  STL [R1+0x2bbc], R0 ;  /* 0x002bbc0001007387 */ /* 0x0003e20000100800 */
[----:B------:R-:W-:-:S05]  /*fde0*/  IMAD R8, R8, UR7, RZ ;  /* 0x0000000708087c24 */ /* 0x000fca000f8e02ff */
[----:B------:R-:W-:Y:S01]  /*fdf0*/  LEA R18, P4, R8, UR8, 0x1 ;  /* 0x0000000808127c11 */ /* 0x000fe2000f8808ff */
[----:B------:R-:W-:-:S03]  /*fe00*/  IMAD R2, R11, UR7, RZ ;  /* 0x000000070b027c24 */ /* 0x000fc6000f8e02ff */
[----:B------:R-:W-:Y:S01]  /*fe10*/  LEA.HI.X.SX32 R19, R8, UR9, 0x1, P4 ;  /* 0x0000000908137c11 */ /* 0x000fe2000a0f0eff */
[----:B0-----:R-:W-:Y:S01]  /*fe20*/  IMAD R9, R16, 0x3f, RZ ;  /* 0x0000003f10097824 */ /* 0x001fe200078e02ff */
[----:B------:R-:W0:Y:S01]  /*fe30*/  LDC R11, c[0x0][0x3a8] ;  /* 0x0000ea00ff0b7b82 */ /* 0x000e220000000800 */
[----:B------:R-:W-:Y:S01]  /*fe40*/  LEA R20, P0, R2, UR8, 0x1 ;  /* 0x0000000802147c11 */ /* 0x000fe2000f8008ff */
[----:B------:R-:W-:Y:S02]  /*fe50*/  IMAD R3, R3, UR7, RZ ;  /* 0x0000000703037c24 */ /* 0x000fe4000f8e02ff */
[----:B------:R-:W-:-:S03]  /*fe60*/  IMAD R4, R4, UR7, RZ ;  /* 0x0000000704047c24 */ /* 0x000fc6000f8e02ff */
[----:B------:R-:W-:Y:S01]  /*fe70*/  LEA R22, P2, R3, UR8, 0x1 ;  /* 0x0000000803167c11 */ /* 0x000fe2000f8408ff */
[----:B-1----:R-:W-:Y:S01]  /*fe80*/  IMAD R0, R10, UR7, RZ ;  /* 0x000000070a007c24 */ /* 0x002fe2000f8e02ff */
[----:B------:R-:W-:Y:S01]  /*fe90*/  LEA R24, P1, R4, UR8, 0x1 ;  /* 0x0000000804187c11 */ /* 0x000fe2000f8208ff */
[----:B------:R-:W-:Y:S02]  /*fea0*/  IMAD R5, R5, UR7, RZ ;  /* 0x0000000705057c24 */ /* 0x000fe4000f8e02ff */
[----:B------:R-:W-:-:S03]  /*feb0*/  IMAD R7, R7, UR7, RZ ;  /* 0x0000000707077c24 */ /* 0x000fc6000f8e02ff */
[----:B------:R-:W-:Y:S01]  /*fec0*/  LEA R14, P5, R5, UR8, 0x1 ;  /* 0x00000008050e7c11 */ /* 0x000fe2000f8a08ff */
[----:B------:R-:W-:Y:S01]  /*fed0*/  IMAD R6, R6, UR7, RZ ;  /* 0x0000000706067c24 */ /* 0x000fe2000f8e02ff */
[C---:B------:R-:W-:Y:S02]  /*fee0*/  LEA R12, P6, R7.reuse, UR8, 0x1 ;  /* 0x00000008070c7c11 */ /* 0x040fe4000f8c08ff */
[----:B------:R-:W-:Y:S02]  /*fef0*/  LEA.HI.X.SX32 R21, R2, UR9, 0x1, P0 ;  /* 0x0000000902157c11 */ /* 0x000fe400080f0eff */
[----:B------:R-:W-:Y:S02]  /*ff00*/  LEA.HI.X.SX32 R13, R7, UR9, 0x1, P6 ;  /* 0x00000009070d7c11 */ /* 0x000fe4000b0f0eff */
[----:B------:R-:W-:Y:S01]  /*ff10*/  LEA.HI.X.SX32 R15, R5, UR9, 0x1, P5 ;  /* 0x00000009050f7c11 */ /* 0x000fe2000a8f0eff */
[----:B------:R-:W-:Y:S01]  /*ff20*/  STL.64 [R1+0x1bd0], R18 ;  /* 0x001bd01201007387 */ /* 0x000fe20000100a00 */
[----:B------:R-:W-:-:S02]  /*ff30*/  LEA R26, P3, R0, UR8, 0x1 ;  /* 0x00000008001a7c11 */ /* 0x000fc4000f8608ff */
[----:B------:R-:W-:Y:S01]  /*ff40*/  LEA.HI.X.SX32 R23, R3, UR9, 0x1, P2 ;  /* 0x0000000903177c11 */ /* 0x000fe200090f0eff */
[----:B------:R-:W-:Y:S01]  /*ff50*/  STL.64 [R1+0x1b48], R12 ;  /* 0x001b480c01007387 */ /* 0x000fe20000100a00 */
[----:B------:R-:W-:Y:S01]  /*ff60*/  LEA R28, P4, R6, UR8, 0x1 ;  /* 0x00000008061c7c11 */ /* 0x000fe2000f8808ff */
[C---:B------:R-:W-:Y:S01]  /*ff70*/  IMAD.WIDE R2, R9.reuse, 0x2, R12 ;  /* 0x0000000209027825 */ /* 0x040fe200078e020c */
[----:B------:R-:W-:Y:S01]  /*ff80*/  LEA.HI.X.SX32 R25, R4, UR9, 0x1, P1 ;  /* 0x0000000904197c11 */ /* 0x000fe200088f0eff */
[----:B------:R-:W-:Y:S01]  /*ff90*/  STL.64 [R1+0x1bc8], R20 ;  /* 0x001bc81401007387 */ /* 0x000fe20000100a00 */
[----:B------:R-:W-:Y:S01]  /*ffa0*/  LEA.HI.X.SX32 R27, R0, UR9, 0x1, P3 ;  /* 0x00000009001b7c11 */ /* 0x000fe200098f0eff */
[C---:B------:R-:W-:Y:S01]  /*ffb0*/  IMAD.WIDE R4, R9.reuse, 0x2, R14 ;  /* 0x0000000209047825 */ /* 0x040fe200078e020e */
[----:B------:R-:W-:Y:S01]  /*ffc0*/  LEA.HI.X.SX32 R29, R6, UR9, 0x1, P4 ;  /* 0x00000009061d7c11 */ /* 0x000fe2000a0f0eff */
[----:B------:R-:W-:Y:S04]  /*ffd0*/  STL.64 [R1+0x1ba0], R14 ;  /* 0x001ba00e01007387 */ /* 0x000fe80000100a00 */
[----:B------:R-:W-:Y:S04]  /*ffe0*/  STL.64 [R1+0x1bc0], R22 ;  /* 0x001bc01601007387 */ /* 0x000fe80000100a00 */
[----:B------:R-:W-:Y:S04]  /*fff0*/  STL.64 [R1+0x1bb8], R24 ;  /* 0x001bb81801007387 */ /* 0x000fe80000100a00 */
[----:B------:R-:W-:Y:S04]  /*10000*/  STL [R1+0x2bb8], R2 ;  /* 0x002bb80201007387 */ /* 0x000fe80000100800 */
[----:B------:R1:W-:Y:S04]  /*10010*/  STL [R1+0x2bb0], R3 ;  /* 0x002bb00301007387 */ /* 0x0003e80000100800 */
[----:B------:R-:W-:Y:S04]  /*10020*/  STL.64 [R1+0x1bb0], R26 ;  /* 0x001bb01a01007387 */ /* 0x000fe80000100a00 */
[----:B------:R-:W-:Y:S01]  /*10030*/  STL.64 [R1+0x1ba8], R28 ;  /* 0x001ba81c01007387 */ /* 0x000fe20000100a00 */
[----:B-1----:R-:W-:-:S03]  /*10040*/  IMAD.WIDE R2, R9, 0x2, R28 ;  /* 0x0000000209027825 */ /* 0x002fc600078e021c */
[----:B------:R-:W-:Y:S04]  /*10050*/  STL [R1+0x2bb4], R4 ;  /* 0x002bb40401007387 */ /* 0x000fe80000100800 */
[----:B------:R1:W-:Y:S01]  /*10060*/  STL [R1+0x2ba8], R5 ;  /* 0x002ba80501007387 */ /* 0x0003e20000100800 */
[----:B------:R-:W-:-:S03]  /*10070*/  IMAD.WIDE R6, R9, 0x2, R24 ;  /* 0x0000000209067825 */ /* 0x000fc600078e0218 */
[----:B------:R-:W-:Y:S01]  /*10080*/  STL [R1+0x2bac], R2 ;  /* 0x002bac0201007387 */ /* 0x000fe20000100800 */
[----:B-1----:R-:W-:-:S03]  /*10090*/  IMAD.WIDE R4, R9, 0x2, R26 ;  /* 0x0000000209047825 */ /* 0x002fc600078e021a */
[----:B------:R1:W-:Y:S04]  /*100a0*/  STL [R1+0x2ba0], R3 ;  /* 0x002ba00301007387 */ /* 0x0003e80000100800 */
[----:B------:R-:W-:Y:S04]  /*100b0*/  STL [R1+0x2ba4], R4 ;  /* 0x002ba40401007387 */ /* 0x000fe80000100800 */
[----:B------:R2:W-:Y:S01]  /*100c0*/  STL [R1+0x2b98], R5 ;  /* 0x002b980501007387 */ /* 0x0005e20000100800 */
[----:B------:R-:W-:Y:S02]  /*100d0*/  IMAD R0, R16, 0x3e, RZ ;  /* 0x0000003e10007824 */ /* 0x000fe400078e02ff */
[C---:B-1----:R-:W-:Y:S01]  /*100e0*/  IMAD.WIDE R2, R9.reuse, 0x2, R20 ;  /* 0x0000000209027825 */ /* 0x042fe200078e0214 */
[----:B------:R-:W-:Y:S03]  /*100f0*/  STL [R1+0x2b9c], R6 ;  /* 0x002b9c0601007387 */ /* 0x000fe60000100800 */
[C---:B--2---:R-:W-:Y:S01]  /*10100*/  IMAD.WIDE R4, R9.reuse, 0x2, R22 ;  /* 0x0000000209047825 */ /* 0x044fe200078e0216 */
[----:B------:R1:W-:Y:S04]  /*10110*/  STL [R1+0x2b90], R7 ;  /* 0x002b900701007387 */ /* 0x0003e80000100800 */
[----:B------:R-:W-:Y:S04]  /*10120*/  STL [R1+0x2b94], R4 ;  /* 0x002b940401007387 */ /* 0x000fe80000100800 */
[----:B------:R2:W-:Y:S01]  /*10130*/  STL [R1+0x2b88], R5 ;  /* 0x002b880501007387 */ /* 0x0005e20000100800 */
[----:B-1----:R-:W-:-:S03]  /*10140*/  IMAD.WIDE R6, R9, 0x2, R18 ;  /* 0x0000000209067825 */ /* 0x002fc600078e0212 */
[----:B------:R-:W-:Y:S04]  /*10150*/  STL [R1+0x2b8c], R2 ;  /* 0x002b8c0201007387 */ /* 0x000fe80000100800 */
[----:B------:R1:W-:Y:S01]  /*10160*/  STL [R1+0x2b80], R3 ;  /* 0x002b800301007387 */ /* 0x0003e20000100800 */
[----:B--2---:R-:W-:-:S03]  /*10170*/  IMAD.WIDE R4, R0, 0x2, R12 ;  /* 0x0000000200047825 */ /* 0x004fc600078e020c */
[----:B------:R-:W-:Y:S04]  /*10180*/  STL [R1+0x2b84], R6 ;  /* 0x002b840601007387 */ /* 0x000fe80000100800 */
[----:B------:R2:W-:Y:S01]  /*10190*/  STL [R1+0x2b78], R7 ;  /* 0x002b780701007387 */ /* 0x0005e20000100800 */
[----:B-1----:R-:W-:-:S03]  /*101a0*/  IMAD.WIDE R2, R0, 0x2, R14 ;  /* 0x0000000200027825 */ /* 0x002fc600078e020e */
[----:B------:R-:W-:Y:S04]  /*101b0*/  STL [R1+0x2b7c], R4 ;  /* 0x002b7c0401007387 */ /* 0x000fe80000100800 */
[----:B------:R1:W-:Y:S01]  /*101c0*/  STL [R1+0x2b70], R5 ;  /* 0x002b700501007387 */ /* 0x0003e20000100800 */
[----:B--2---:R-:W-:-:S03]  /*101d0*/  IMAD.WIDE R6, R0, 0x2, R26 ;  /* 0x0000000200067825 */ /* 0x004fc600078e021a */
[----:B------:R-:W-:Y:S01]  /*101e0*/  STL [R1+0x2b74], R2 ;  /* 0x002b740201007387 */ /* 0x000fe20000100800 */
[----:B-1----:R-:W-:-:S03]  /*101f0*/  IMAD.WIDE R4, R0, 0x2, R28 ;  /* 0x0000000200047825 */ /* 0x002fc600078e021c */
[----:B------:R1:W-:Y:S04]  /*10200*/  STL [R1+0x2b68], R3 ;  /* 0x002b680301007387 */ /* 0x0003e80000100800 */
[----:B------:R-:W-:Y:S04]  /*10210*/  STL [R1+0x2b6c], R4 ;  /* 0x002b6c0401007387 */ /* 0x000fe80000100800 */
[----:B------:R2:W-:Y:S01]  /*10220*/  STL [R1+0x2b60], R5 ;  /* 0x002b600501007387 */ /* 0x0005e20000100800 */
[----:B-1----:R-:W-:-:S03]  /*10230*/  IMAD.WIDE R2, R0, 0x2, R24 ;  /* 0x0000000200027825 */ /* 0x002fc600078e0218 */
[----:B------:R-:W-:Y:S04]  /*10240*/  STL [R1+0x2b64], R6 ;  /* 0x002b640601007387 */ /* 0x000fe80000100800 */
[----:B------:R1:W-:Y:S01]  /*10250*/  STL [R1+0x2b58], R7 ;  /* 0x002b580701007387 */ /* 0x0003e20000100800 */
[----:B--2---:R-:W-:-:S03]  /*10260*/  IMAD.WIDE R4, R0, 0x2, R22 ;  /* 0x0000000200047825 */ /* 0x004fc600078e0216 */
[----:B------:R-:W-:Y:S01]  /*10270*/  STL [R1+0x2b5c], R2 ;  /* 0x002b5c0201007387 */ /* 0x000fe20000100800 */
[----:B------:R-:W-:-:S03]  /*10280*/  IMAD R8, R16, 0x3d, RZ ;  /* 0x0000003d10087824 */ /* 0x000fc600078e02ff */
[----:B------:R2:W-:Y:S01]  /*10290*/  STL [R1+0x2b50], R3 ;  /* 0x002b500301007387 */ /* 0x0005e20000100800 */
[----:B-1----:R-:W-:-:S03]  /*102a0*/  IMAD.WIDE R6, R0, 0x2, R18 ;  /* 0x0000000200067825 */ /* 0x002fc600078e0212 */
[----:B------:R-:W-:Y:S01]  /*102b0*/  STL [R1+0x2b54], R4 ;  /* 0x002b540401007387 */ /* 0x000fe20000100800 */
[----:B--2---:R-:W-:-:S03]  /*102c0*/  IMAD.WIDE R2, R0, 0x2, R20 ;  /* 0x0000000200027825 */ /* 0x004fc600078e0214 */
        /* <DEDUP_REMOVED lines=114> */
[----:B------:R-:W-:Y:S01]  /*109f0*/  STL [R1+0x2a20], R5 ;  /* 0x002a200501007387 */ /* 0x000fe20000100800 */
[----:B-1----:R-:W-:-:S03]  /*10a00*/  IMAD.WIDE R2, R8, 0x2, R24 ;  /* 0x0000000208027825 */ /* 0x002fc600078e0218 */
[----:B------:R-:W-:Y:S04]  /*10a10*/  STL [R1+0x2a24], R6 ;  /* 0x002a240601007387 */ /* 0x000fe80000100800 */
[----:B------:R1:W-:Y:S01]  /*10a20*/  STL [R1+0x2a18], R7 ;  /* 0x002a180701007387 */ /* 0x0003e20000100800 */
[----:B------:R-:W-:-:S03]  /*10a30*/  IMAD R0, R16, 0x38, RZ ;  /* 0x0000003810007824 */ /* 0x000fc600078e02ff */
[----:B------:R-:W-:Y:S04]  /*10a40*/  STL [R1+0x2a1c], R2 ;  /* 0x002a1c0201007387 */ /* 0x000fe80000100800 */
[----:B------:R2:W-:Y:S01]  /*10a50*/  STL [R1+0x2a10], R3 ;  /* 0x002a100301007387 */ /* 0x0005e20000100800 */
[----:B-1----:R-:W-:-:S04]  /*10a60*/  IMAD.WIDE R6, R8, 0x2, R22 ;  /* 0x0000000208067825 */ /* 0x002fc800078e0216 */
[C---:B------:R-:W-:Y:S01]  /*10a70*/  IMAD.WIDE R4, R8.reuse, 0x2, R18 ;  /* 0x0000000208047825 */ /* 0x040fe200078e0212 */
[----:B------:R-:W-:Y:S03]  /*10a80*/  STL [R1+0x2a14], R6 ;  /* 0x002a140601007387 */ /* 0x000fe60000100800 */
[----:B--2---:R-:W-:Y:S01]  /*10a90*/  IMAD.WIDE R2, R8, 0x2, R20 ;  /* 0x0000000208027825 */ /* 0x004fe200078e0214 */
        /* <DEDUP_REMOVED lines=161> */
[----:B------:R-:W-:-:S04]  /*114b0*/  IMAD.WIDE R8, R0, 0x2, R24 ;  /* 0x0000000200087825 */ /* 0x000fc800078e0218 */
[----:B--2---:R-:W-:Y:S01]  /*114c0*/  IMAD.WIDE R4, R0, 0x2, R28 ;  /* 0x0000000200047825 */ /* 0x004fe200078e021c */
[----:B------:R1:W-:Y:S04]  /*114d0*/  STL [R1+0x2868], R3 ;  /* 0x0028680301007387 */ /* 0x0003e80000100800 */
[----:B------:R-:W-:Y:S01]  /*114e0*/  STL [R1+0x286c], R4 ;  /* 0x00286c0401007387 */ /* 0x000fe20000100800 */
[----:B------:R-:W-:-:S03]  /*114f0*/  IMAD R10, R16, 0x31, RZ ;  /* 0x00000031100a7824 */ /* 0x000fc600078e02ff */
        /* <DEDUP_REMOVED lines=424> */
[----:B------:R-:W-:-:S03]  /*12f80*/  IMAD.SHL.U32 R0, R16, 0x20, RZ ;  /* 0x0000002010007824 */ /* 0x000fc600078e00ff */
        /* <DEDUP_REMOVED lines=62> */
[----:B------:R-:W2:Y:S03]  /*13370*/  LDC R12, c[0x0][0x3a8] ;  /* 0x0000ea00ff0c7b82 */ /* 0x000ea60000000800 */
[----:B------:R3:W-:Y:S01]  /*13380*/  STL [R1+0x20d8], R5 ;  /* 0x0020d80501007387 */ /* 0x0007e20000100800 */
[----:B-1----:R-:W-:-:S03]  /*13390*/  IMAD.WIDE R2, R0, 0x2, R14 ;  /* 0x0000000200027825 */ /* 0x002fc600078e020e */
[----:B------:R-:W-:Y:S01]  /*133a0*/  STL [R1+0x20e4], R6 ;  /* 0x0020e40601007387 */ /* 0x000fe20000100800 */
[----:B------:R-:W1:Y:S03]  /*133b0*/  LDC R13, c[0x0][0x3a8] ;  /* 0x0000ea00ff0d7b82 */ /* 0x000e660000000800 */
[----:B------:R4:W-:Y:S01]  /*133c0*/  STL [R1+0x20e0], R7 ;  /* 0x0020e00701007387 */ /* 0x0009e20000100800 */
[----:B---3--:R-:W-:-:S03]  /*133d0*/  IMAD.WIDE R4, R0, 0x2, R28 ;  /* 0x0000000200047825 */ /* 0x008fc600078e021c */
[----:B------:R-:W-:Y:S04]  /*133e0*/  STL [R1+0x20ec], R8 ;  /* 0x0020ec0801007387 */ /* 0x000fe80000100800 */
[----:B------:R-:W-:Y:S01]  /*133f0*/  STL [R1+0x20e8], R9 ;  /* 0x0020e80901007387 */ /* 0x000fe20000100800 */
[----:B----4-:R-:W-:-:S03]  /*13400*/  IMAD.WIDE R6, R0, 0x2, R26 ;  /* 0x0000000200067825 */ /* 0x010fc600078e021a */
[----:B------:R-:W-:Y:S04]  /*13410*/  STL [R1+0x20f4], R2 ;  /* 0x0020f40201007387 */ /* 0x000fe80000100800 */
[----:B------:R3:W-:Y:S04]  /*13420*/  STL [R1+0x20f0], R3 ;  /* 0x0020f00301007387 */ /* 0x0007e80000100800 */
[----:B------:R-:W-:Y:S04]  /*13430*/  STL [R1+0x20fc], R4 ;  /* 0x0020fc0401007387 */ /* 0x000fe80000100800 */
[----:B------:R-:W-:Y:S01]  /*13440*/  STL [R1+0x20f8], R5 ;  /* 0x0020f80501007387 */ /* 0x000fe20000100800 */
[----:B---3--:R-:W-:-:S03]  /*13450*/  IMAD.WIDE R2, R0, 0x2, R24 ;  /* 0x0000000200027825 */ /* 0x008fc600078e0218 */
[----:B------:R-:W-:Y:S04]  /*13460*/  STL [R1+0x2104], R6 ;  /* 0x0021040601007387 */ /* 0x000fe80000100800 */
[----:B------:R-:W-:Y:S01]  /*13470*/  STL [R1+0x2100], R7 ;  /* 0x0021000701007387 */ /* 0x000fe20000100800 */
[----:B------:R-:W-:-:S03]  /*13480*/  IMAD R10, R16, 0x1d, RZ ;  /* 0x0000001d100a7824 */ /* 0x000fc600078e02ff */
[----:B------:R-:W-:Y:S04]  /*13490*/  STL [R1+0x210c], R2 ;  /* 0x00210c0201007387 */ /* 0x000fe80000100800 */
[----:B------:R-:W-:Y:S04]  /*134a0*/  STL [R1+0x2108], R3 ;  /* 0x0021080301007387 */ /* 0x000fe80000100800 */
[----:B------:R3:W-:Y:S04]  /*134b0*/  STL [R1+0x2fe4], R16 ;  /* 0x002fe41001007387 */ /* 0x0007e80000100800 */
[----:B---3--:R-:W3:Y:S01]  /*134c0*/  LDL.64 R16, [R1+0x1b48] ;  /* 0x001b480001107983 */ /* 0x008ee20000100a00 */
[----:B------:R-:W-:-:S04]  /*134d0*/  IMAD.WIDE R2, R0, 0x2, R22 ;  /* 0x0000000200027825 */ /* 0x000fc800078e0216 */
[C---:B------:R-:W-:Y:S01]  /*134e0*/  IMAD.WIDE R4, R0.reuse, 0x2, R20 ;  /* 0x0000000200047825 */ /* 0x040fe200078e0214 */
[----:B------:R-:W-:Y:S03]  /*134f0*/  STL [R1+0x2114], R2 ;  /* 0x0021140201007387 */ /* 0x000fe60000100800 */
[----:B------:R-:W-:Y:S01]  /*13500*/  IMAD.WIDE R6, R0, 0x2, R18 ;  /* 0x0000000200067825 */ /* 0x000fe200078e0212 */
[----:B------:R4:W-:Y:S04]  /*13510*/  STL [R1+0x2110], R3 ;  /* 0x0021100301007387 */ /* 0x0009e80000100800 */
[----:B------:R-:W-:Y:S04]  /*13520*/  STL [R1+0x211c], R4 ;  /* 0x00211c0401007387 */ /* 0x000fe80000100800 */
[----:B------:R0:W-:Y:S01]  /*13530*/  STL [R1+0x2118], R5 ;  /* 0x0021180501007387 */ /* 0x0001e20000100800 */
[----:B----4-:R-:W-:-:S03]  /*13540*/  IMAD.WIDE R2, R10, 0x2, R14 ;  /* 0x000000020a027825 */ /* 0x010fc600078e020e */
[----:B------:R-:W-:Y:S04]  /*13550*/  STL [R1+0x2124], R6 ;  /* 0x0021240601007387 */ /* 0x000fe80000100800 */
[----:B------:R4:W-:Y:S01]  /*13560*/  STL [R1+0x2120], R7 ;  /* 0x0021200701007387 */ /* 0x0009e20000100800 */
[----:B0-----:R-:W-:-:S04]  /*13570*/  IMAD.WIDE R4, R10, 0x2, R28 ;  /* 0x000000020a047825 */ /* 0x001fc800078e021c */
[----:B----4-:R-:W-:-:S04]  /*13580*/  IMAD.WIDE R6, R10, 0x2, R26 ;  /* 0x000000020a067825 */ /* 0x010fc800078e021a */
[----:B------:R-:W-:Y:S02]  /*13590*/  IMAD R0, R11, 0x1c, RZ ;  /* 0x0000001c0b007824 */ /* 0x000fe400078e02ff */
[----:B------:R-:W0:Y:S01]  /*135a0*/  LDC R11, c[0x0][0x3a8] ;  /* 0x0000ea00ff0b7b82 */ /* 0x000e220000000800 */
[----:B---3--:R-:W-:-:S05]  /*135b0*/  IMAD.WIDE R8, R10, 0x2, R16 ;  /* 0x000000020a087825 */ /* 0x008fca00078e0210 */
[----:B------:R-:W-:Y:S04]  /*135c0*/  STL [R1+0x212c], R8 ;  /* 0x00212c0801007387 */ /* 0x000fe80000100800 */
[----:B------:R-:W-:Y:S04]  /*135d0*/  STL [R1+0x2128], R9 ;  /* 0x0021280901007387 */ /* 0x000fe80000100800 */
[----:B------:R-:W-:Y:S04]  /*135e0*/  STL [R1+0x2134], R2 ;  /* 0x0021340201007387 */ /* 0x000fe80000100800 */
[----:B------:R3:W-:Y:S04]  /*135f0*/  STL [R1+0x2130], R3 ;  /* 0x0021300301007387 */ /* 0x0007e80000100800 */
[----:B------:R-:W-:Y:S04]  /*13600*/  STL [R1+0x213c], R4 ;  /* 0x00213c0401007387 */ /* 0x000fe80000100800 */
[----:B------:R4:W-:Y:S01]  /*13610*/  STL [R1+0x2138], R5 ;  /* 0x0021380501007387 */ /* 0x0009e20000100800 */
[----:B---3--:R-:W-:-:S03]  /*13620*/  IMAD.WIDE R2, R10, 0x2, R24 ;  /* 0x000000020a027825 */ /* 0x008fc600078e0218 */
[----:B------:R-:W-:Y:S04]  /*13630*/  STL [R1+0x2144], R6 ;  /* 0x0021440601007387 */ /* 0x000fe80000100800 */
[----:B------:R3:W-:Y:S04]  /*13640*/  STL [R1+0x2140], R7 ;  /* 0x0021400701007387 */ /* 0x0007e80000100800 */
[----:B------:R-:W-:Y:S01]  /*13650*/  STL [R1+0x214c], R2 ;  /* 0x00214c0201007387 */ /* 0x000fe20000100800 */
[----:B----4-:R-:W-:-:S03]  /*13660*/  IMAD.WIDE R4, R10, 0x2, R20 ;  /* 0x000000020a047825 */ /* 0x010fc600078e0214 */
[----:B------:R4:W-:Y:S01]  /*13670*/  STL [R1+0x2148], R3 ;  /* 0x0021480301007387 */ /* 0x0009e20000100800 */
[----:B---3--:R-:W-:-:S04]  /*13680*/  IMAD.WIDE R6, R10, 0x2, R18 ;  /* 0x000000020a067825 */ /* 0x008fc800078e0212 */
[----:B----4-:R-:W-:-:S04]  /*13690*/  IMAD.WIDE R2, R10, 0x2, R22 ;  /* 0x000000020a027825 */ /* 0x010fc800078e0216 */
[C---:B------:R-:W-:Y:S01]  /*136a0*/  IMAD.WIDE R8, R0.reuse, 0x2, R16 ;  /* 0x0000000200087825 */ /* 0x040fe200078e0210 */
[----:B------:R-:W-:Y:S04]  /*136b0*/  STL [R1+0x2154], R2 ;  /* 0x0021540201007387 */ /* 0x000fe80000100800 */
[----:B------:R3:W-:Y:S04]  /*136c0*/  STL [R1+0x2150], R3 ;  /* 0x0021500301007387 */ /* 0x0007e80000100800 */
[----:B------:R-:W-:Y:S04]  /*136d0*/  STL [R1+0x215c], R4 ;  /* 0x00215c0401007387 */ /* 0x000fe80000100800 */
[----:B------:R4:W-:Y:S01]  /*136e0*/  STL [R1+0x2158], R5 ;  /* 0x0021580501007387 */ /* 0x0009e20000100800 */
[----:B---3--:R-:W-:-:S03]  /*136f0*/  IMAD.WIDE R2, R0, 0x2, R14 ;  /* 0x0000000200027825 */ /* 0x008fc600078e020e */
[----:B------:R-:W-:Y:S04]  /*13700*/  STL [R1+0x2164], R6 ;  /* 0x0021640601007387 */ /* 0x000fe80000100800 */
[----:B------:R3:W-:Y:S01]  /*13710*/  STL [R1+0x2160], R7 ;  /* 0x0021600701007387 */ /* 0x0007e20000100800 */
[----:B----4-:R-:W-:-:S03]  /*13720*/  IMAD.WIDE R4, R0, 0x2, R28 ;  /* 0x0000000200047825 */ /* 0x010fc600078e021c */
[----:B------:R-:W-:Y:S04]  /*13730*/  STL [R1+0x216c], R8 ;  /* 0x00216c0801007387 */ /* 0x000fe80000100800 */
[----:B------:R-:W-:Y:S01]  /*13740*/  STL [R1+0x2168], R9 ;  /* 0x0021680901007387 */ /* 0x000fe20000100800 */
[----:B---3--:R-:W-:-:S03]  /*13750*/  IMAD.WIDE R6, R0, 0x2, R26 ;  /* 0x0000000200067825 */ /* 0x008fc600078e021a */
        /* <DEDUP_REMOVED lines=8> */
[----:B--2---:R-:W-:Y:S02]  /*137e0*/  IMAD R10, R12, 0x1b, RZ ;  /* 0x0000001b0c0a7824 */ /* 0x004fe400078e02ff */
[C---:B----4-:R-:W-:Y:S01]  /*137f0*/  IMAD.WIDE R4, R0.reuse, 0x2, R20 ;  /* 0x0000000200047825 */ /* 0x050fe200078e0214 */
[----:B------:R2:W-:Y:S01]  /*13800*/  STL [R1+0x2188], R3 ;  /* 0x0021880301007387 */ /* 0x0005e20000100800 */
[----:B------:R-:W4:Y:S02]  /*13810*/  LDC R12, c[0x0][0x3a8] ;  /* 0x0000ea00ff0c7b82 */ /* 0x000f240000000800 */
[----:B---3--:R-:W-:-:S04]  /*13820*/  IMAD.WIDE R6, R0, 0x2, R18 ;  /* 0x0000000200067825 */ /* 0x008fc800078e0212 */
[----:B--2---:R-:W-:-:S04]  /*13830*/  IMAD.WIDE R2, R0, 0x2, R22 ;  /* 0x0000000200027825 */ /* 0x004fc800078e0216 */
[C---:B------:R-:W-:Y:S01]  /*13840*/  IMAD.WIDE R8, R10.reuse, 0x2, R16 ;  /* 0x000000020a087825 */ /* 0x040fe200078e0210 */
[----:B------:R-:W-:Y:S04]  /*13850*/  STL [R1+0x2194], R2 ;  /* 0x0021940201007387 */ /* 0x000fe80000100800 */
[----:B------:R2:W-:Y:S04]  /*13860*/  STL [R1+0x2190], R3 ;  /* 0x0021900301007387 */ /* 0x0005e80000100800 */
[----:B------:R-:W-:Y:S04]  /*13870*/  STL [R1+0x219c], R4 ;  /* 0x00219c0401007387 */ /* 0x000fe80000100800 */
[----:B------:R3:W-:Y:S01]  /*13880*/  STL [R1+0x2198], R5 ;  /* 0x0021980501007387 */ /* 0x0007e20000100800 */
[----:B--2---:R-:W-:-:S03]  /*13890*/  IMAD.WIDE R2, R10, 0x2, R14 ;  /* 0x000000020a027825 */ /* 0x004fc600078e020e */
[----:B------:R-:W-:Y:S04]  /*138a0*/  STL [R1+0x21a4], R6 ;  /* 0x0021a40601007387 */ /* 0x000fe80000100800 */
[----:B------:R2:W-:Y:S01]  /*138b0*/  STL [R1+0x21a0], R7 ;  /* 0x0021a00701007387 */ /* 0x0005e20000100800 */
[----:B---3--:R-:W-:-:S03]  /*138c0*/  IMAD.WIDE R4, R10, 0x2, R28 ;  /* 0x000000020a047825 */ /* 0x008fc600078e021c */
[----:B------:R-:W-:Y:S04]  /*138d0*/  STL [R1+0x21ac], R8 ;  /* 0x0021ac0801007387 */ /* 0x000fe80000100800 */
[----:B------:R-:W-:Y:S01]  /*138e0*/  STL [R1+0x21a8], R9 ;  /* 0x0021a80901007387 */ /* 0x000fe20000100800 */
[----:B--2---:R-:W-:-:S03]  /*138f0*/  IMAD.WIDE R6, R10, 0x2, R26 ;  /* 0x000000020a067825 */ /* 0x004fc600078e021a */
[----:B------:R-:W-:Y:S04]  /*13900*/  STL [R1+0x21b4], R2 ;  /* 0x0021b40201007387 */ /* 0x000fe80000100800 */
[----:B------:R2:W-:Y:S04]  /*13910*/  STL [R1+0x21b0], R3 ;  /* 0x0021b00301007387 */ /* 0x0005e80000100800 */
[----:B------:R-:W-:Y:S04]  /*13920*/  STL [R1+0x21bc], R4 ;  /* 0x0021bc0401007387 */ /* 0x000fe80000100800 */
[----:B------:R3:W-:Y:S01]  /*13930*/  STL [R1+0x21b8], R5 ;  /* 0x0021b80501007387 */ /* 0x0007e20000100800 */
[----:B--2---:R-:W-:-:S03]  /*13940*/  IMAD.WIDE R2, R10, 0x2, R24 ;  /* 0x000000020a027825 */ /* 0x004fc600078e0218 */
[----:B------:R-:W-:Y:S04]  /*13950*/  STL [R1+0x21c4], R6 ;  /* 0x0021c40601007387 */ /* 0x000fe80000100800 */
[----:B------:R2:W-:Y:S04]  /*13960*/  STL [R1+0x21c0], R7 ;  /* 0x0021c00701007387 */ /* 0x0005e80000100800 */
[----:B------:R-:W-:Y:S01]  /*13970*/  STL [R1+0x21cc], R2 ;  /* 0x0021cc0201007387 */ /* 0x000fe20000100800 */
[----:B0-----:R-:W-:Y:S02]  /*13980*/  IMAD R0, R11, 0x1a, RZ ;  /* 0x0000001a0b007824 */ /* 0x001fe400078e02ff */
[C---:B---3--:R-:W-:Y:S01]  /*13990*/  IMAD.WIDE R4, R10.reuse, 0x2, R20 ;  /* 0x000000020a047825 */ /* 0x048fe200078e0214 */
[----:B------:R0:W-:Y:S01]  /*139a0*/  STL [R1+0x21c8], R3 ;  /* 0x0021c80301007387 */ /* 0x0001e20000100800 */
[----:B------:R-:W3:Y:S02]  /*139b0*/  LDC R11, c[0x0][0x3a8] ;  /* 0x0000ea00ff0b7b82 */ /* 0x000ee40000000800 */
[----:B--2---:R-:W-:-:S04]  /*139c0*/  IMAD.WIDE R6, R10, 0x2, R18 ;  /* 0x000000020a067825 */ /* 0x004fc800078e0212 */
[----:B0-----:R-:W-:-:S04]  /*139d0*/  IMAD.WIDE R2, R10, 0x2, R22 ;  /* 0x000000020a027825 */ /* 0x001fc800078e0216 */
[C---:B------:R-:W-:Y:S01]  /*139e0*/  IMAD.WIDE R8, R0.reuse, 0x2, R16 ;  /* 0x0000000200087825 */ /* 0x040fe200078e0210 */
[----:B------:R-:W-:Y:S04]  /*139f0*/  STL [R1+0x21d4], R2 ;  /* 0x0021d40201007387 */ /* 0x000fe80000100800 */
[----:B------:R0:W-:Y:S04]  /*13a00*/  STL [R1+0x21d0], R3 ;  /* 0x0021d00301007387 */ /* 0x0001e80000100800 */
[----:B------:R-:W-:Y:S04]  /*13a10*/  STL [R1+0x21dc], R4 ;  /* 0x0021dc0401007387 */ /* 0x000fe80000100800 */
[----:B------:R2:W-:Y:S01]  /*13a20*/  STL [R1+0x21d8], R5 ;  /* 0x0021d80501007387 */ /* 0x0005e20000100800 */
[----:B0-----:R-:W-:-:S03]  /*13a30*/  IMAD.WIDE R2, R0, 0x2, R14 ;  /* 0x0000000200027825 */ /* 0x001fc600078e020e */
[----:B------:R-:W-:Y:S04]  /*13a40*/  STL [R1+0x21e4], R6 ;  /* 0x0021e40601007387 */ /* 0x000fe80000100800 */
[----:B------:R0:W-:Y:S01]  /*13a50*/  STL [R1+0x21e0], R7 ;  /* 0x0021e00701007387 */ /* 0x0001e20000100800 */
[----:B--2---:R-:W-:-:S03]  /*13a60*/  IMAD.WIDE R4, R0, 0x2, R28 ;  /* 0x0000000200047825 */ /* 0x004fc600078e021c */
[----:B------:R-:W-:Y:S04]  /*13a70*/  STL [R1+0x21ec], R8 ;  /* 0x0021ec0801007387 */ /* 0x000fe80000100800 */
[----:B------:R-:W-:Y:S01]  /*13a80*/  STL [R1+0x21e8], R9 ;  /* 0x0021e80901007387 */ /* 0x000fe20000100800 */
[----:B0-----:R-:W-:-:S03]  /*13a90*/  IMAD.WIDE R6, R0, 0x2, R26 ;  /* 0x0000000200067825 */ /* 0x001fc600078e021a */
[----:B------:R-:W-:Y:S04]  /*13aa0*/  STL [R1+0x21f4], R2 ;  /* 0x0021f40201007387 */ /* 0x000fe80000100800 */
[----:B------:R0:W-:Y:S04]  /*13ab0*/  STL [R1+0x21f0], R3 ;  /* 0x0021f00301007387 */ /* 0x0001e80000100800 */
[----:B------:R-:W-:Y:S04]  /*13ac0*/  STL [R1+0x21fc], R4 ;  /* 0x0021fc0401007387 */ /* 0x000fe80000100800 */
[----:B------:R2:W-:Y:S01]  /*13ad0*/  STL [R1+0x21f8], R5 ;  /* 0x0021f80501007387 */ /* 0x0005e20000100800 */
[----:B0-----:R-:W-:-:S03]  /*13ae0*/  IMAD.WIDE R2, R0, 0x2, R24 ;  /* 0x0000000200027825 */ /* 0x001fc600078e0218 */
[----:B------:R-:W-:Y:S04]  /*13af0*/  STL [R1+0x2204], R6 ;  /* 0x0022040601007387 */ /* 0x000fe80000100800 */
[----:B------:R0:W-:Y:S04]  /*13b00*/  STL [R1+0x2200], R7 ;  /* 0x0022000701007387 */ /* 0x0001e80000100800 */
[----:B------:R-:W-:Y:S01]  /*13b10*/  STL [R1+0x220c], R2 ;  /* 0x00220c0201007387 */ /* 0x000fe20000100800 */
[----:B----4-:R-:W-:Y:S02]  /*13b20*/  IMAD R10, R12, 0x19, RZ ;  /* 0x000000190c0a7824 */ /* 0x010fe400078e02ff */
[C---:B--2---:R-:W-:Y:S01]  /*13b30*/  IMAD.WIDE R4, R0.reuse, 0x2, R20 ;  /* 0x0000000200047825 */ /* 0x044fe200078e0214 */
[----:B------:R2:W-:Y:S01]  /*13b40*/  STL [R1+0x2208], R3 ;  /* 0x0022080301007387 */ /* 0x0005e20000100800 */
[----:B------:R-:W4:Y:S02]  /*13b50*/  LDC R12, c[0x0][0x3a8] ;  /* 0x0000ea00ff0c7b82 */ /* 0x000f240000000800 */
[----:B0-----:R-:W-:-:S04]  /*13b60*/  IMAD.WIDE R6, R0, 0x2, R18 ;  /* 0x0000000200067825 */ /* 0x001fc800078e0212 */
[----:B--2---:R-:W-:-:S04]  /*13b70*/  IMAD.WIDE R2, R0, 0x2, R22 ;  /* 0x0000000200027825 */ /* 0x004fc800078e0216 */
        /* <DEDUP_REMOVED lines=20> */
[----:B---3--:R-:W-:Y:S02]  /*13cc0*/  IMAD R0, R11, 0x18, RZ ;  /* 0x000000180b007824 */ /* 0x008fe400078e02ff */
[C---:B--2---:R-:W-:Y:S01]  /*13cd0*/  IMAD.WIDE R4, R10.reuse, 0x2, R20 ;  /* 0x000000020a047825 */ /* 0x044fe200078e0214 */
[----:B------:R2:W-:Y:S01]  /*13ce0*/  STL [R1+0x2248], R3 ;  /* 0x0022480301007387 */ /* 0x0005e20000100800 */
[----:B------:R-:W3:Y:S02]  /*13cf0*/  LDC R11, c[0x0][0x3a8] ;  /* 0x0000ea00ff0b7b82 */ /* 0x000ee40000000800 */
        /* <DEDUP_REMOVED lines=204> */
[----:B---3--:R-:W-:Y:S02]  /*149c0*/  IMAD.SHL.U32 R0, R11, 0x10, RZ ;  /* 0x000000100b007824 */ /* 0x008fe400078e00ff */
        /* <DEDUP_REMOVED lines=363> */
[----:B---3--:R-:W-:Y:S02]  /*16080*/  IMAD.SHL.U32 R0, R11, 0x2, RZ ;  /* 0x000000020b007824 */ /* 0x008fe400078e00ff */
[----:B--2---:R-:W-:Y:S01]  /*16090*/  IMAD.WIDE R4, R10, 0x2, R20 ;  /* 0x000000020a047825 */ /* 0x004fe200078e0214 */
[----:B------:R2:W-:Y:S01]  /*160a0*/  STL [R1+0x27cc], R8 ;  /* 0x0027cc0801007387 */ /* 0x0005e20000100800 */
[----:B------:R-:W3:Y:S03]  /*160b0*/  LDC R11, c[0x0][0x3a8] ;  /* 0x0000ea00ff0b7b82 */ /* 0x000ee60000000800 */
[----:B------:R1:W-:Y:S04]  /*160c0*/  STL [R1+0x27c8], R9 ;  /* 0x0027c80901007387 */ /* 0x0003e80000100800 */
[----:B------:R-:W-:Y:S01]  /*160d0*/  STL [R1+0x27d4], R2 ;  /* 0x0027d40201007387 */ /* 0x000fe20000100800 */
[----:B0-----:R-:W-:-:S03]  /*160e0*/  IMAD.WIDE R6, R0, 0x2, R16 ;  /* 0x0000000200067825 */ /* 0x001fc600078e0210 */
[----:B------:R0:W-:Y:S01]  /*160f0*/  STL [R1+0x27d0], R3 ;  /* 0x0027d00301007387 */ /* 0x0001e20000100800 */
[----:B--2---:R-:W2:Y:S03]  /*16100*/  LDC R8, c[0x0][0x3a8] ;  /* 0x0000ea00ff087b82 */ /* 0x004ea60000000800 */
[----:B------:R-:W-:Y:S05]  /*16110*/  STL [R1+0x27dc], R4 ;  /* 0x0027dc0401007387 */ /* 0x000fea0000100800 */
[----:B-1----:R-:W1:Y:S01]  /*16120*/  LDC R9, c[0x0][0x3a8] ;  /* 0x0000ea00ff097b82 */ /* 0x002e620000000800 */
[----:B0-----:R-:W-:Y:S01]  /*16130*/  IMAD.WIDE R2, R10, 0x2, R18 ;  /* 0x000000020a027825 */ /* 0x001fe200078e0212 */
[----:B------:R0:W-:Y:S04]  /*16140*/  STL [R1+0x27d8], R5 ;  /* 0x0027d80501007387 */ /* 0x0001e80000100800 */
[----:B------:R-:W-:Y:S02]  /*16150*/  STL [R1+0x27e4], R2 ;  /* 0x0027e40201007387 */ /* 0x000fe40000100800 */
[----:B------:R-:W1:Y:S02]  /*16160*/  LDC R10, c[0x0][0x3a8] ;  /* 0x0000ea00ff0a7b82 */ /* 0x000e640000000800 */
[----:B------:R4:W-:Y:S01]  /*16170*/  STL [R1+0x27e0], R3 ;  /* 0x0027e00301007387 */ /* 0x0009e20000100800 */
[----:B0-----:R-:W-:-:S03]  /*16180*/  IMAD.WIDE R4, R0, 0x2, R14 ;  /* 0x0000000200047825 */ /* 0x001fc600078e020e */
[----:B------:R-:W-:Y:S02]  /*16190*/  STL [R1+0x27ec], R6 ;  /* 0x0027ec0601007387 */ /* 0x000fe40000100800 */
[----:B------:R-:W0:Y:S02]  /*161a0*/  LDC R14, c[0x0][0x3a8] ;  /* 0x0000ea00ff0e7b82 */ /* 0x000e240000000800 */
[----:B------:R3:W-:Y:S01]  /*161b0*/  STL [R1+0x27e8], R7 ;  /* 0x0027e80701007387 */ /* 0x0007e20000100800 */
[----:B----4-:R-:W-:-:S03]  /*161c0*/  IMAD.WIDE R2, R0, 0x2, R28 ;  /* 0x0000000200027825 */ /* 0x010fc600078e021c */
[----:B------:R-:W-:Y:S02]  /*161d0*/  STL [R1+0x27f4], R4 ;  /* 0x0027f40401007387 */ /* 0x000fe40000100800 */
[----:B------:R-:W4:Y:S02]  /*161e0*/  LDC R15, c[0x0][0x3a8] ;  /* 0x0000ea00ff0f7b82 */ /* 0x000f240000000800 */
[----:B------:R2:W-:Y:S01]  /*161f0*/  STL [R1+0x27f0], R5 ;  /* 0x0027f00501007387 */ /* 0x0005e20000100800 */
[----:B---3--:R-:W-:-:S03]  /*16200*/  IMAD.WIDE R6, R0, 0x2, R24 ;  /* 0x0000000200067825 */ /* 0x008fc600078e0218 */
[----:B------:R-:W-:Y:S01]  /*16210*/  STL [R1+0x27fc], R2 ;  /* 0x0027fc0201007387 */ /* 0x000fe20000100800 */
[----:B--2---:R-:W-:-:S03]  /*16220*/  IMAD.WIDE R4, R0, 0x2, R26 ;  /* 0x0000000200047825 */ /* 0x004fc600078e021a */
[----:B------:R2:W-:Y:S04]  /*16230*/  STL [R1+0x27f8], R3 ;  /* 0x0027f80301007387 */ /* 0x0005e80000100800 */
[----:B------:R-:W-:Y:S04]  /*16240*/  STL [R1+0x2804], R4 ;  /* 0x0028040401007387 */ /* 0x000fe80000100800 */
[----:B------:R3:W-:Y:S01]  /*16250*/  STL [R1+0x2800], R5 ;  /* 0x0028000501007387 */ /* 0x0007e20000100800 */
[----:B--2---:R-:W-:-:S03]  /*16260*/  IMAD.WIDE R2, R0, 0x2, R22 ;  /* 0x0000000200027825 */ /* 0x004fc600078e0216 */
[----:B------:R-:W-:Y:S04]  /*16270*/  STL [R1+0x280c], R6 ;  /* 0x00280c0601007387 */ /* 0x000fe80000100800 */
[----:B------:R-:W-:Y:S01]  /*16280*/  STL [R1+0x2808], R7 ;  /* 0x0028080701007387 */ /* 0x000fe20000100800 */
[----:B---3--:R-:W-:-:S03]  /*16290*/  IMAD.WIDE R4, R0, 0x2, R20 ;  /* 0x0000000200047825 */ /* 0x008fc600078e0214 */
[----:B------:R-:W-:Y:S04]  /*162a0*/  STL [R1+0x2814], R2 ;  /* 0x0028140201007387 */ /* 0x000fe80000100800 */
[----:B------:R-:W-:Y:S04]  /*162b0*/  STL [R1+0x2810], R3 ;  /* 0x0028100301007387 */ /* 0x000fe80000100800 */
[----:B------:R-:W-:Y:S04]  /*162c0*/  STL [R1+0x281c], R4 ;  /* 0x00281c0401007387 */ /* 0x000fe80000100800 */
[----:B------:R2:W-:Y:S04]  /*162d0*/  STL [R1+0x2818], R5 ;  /* 0x0028180501007387 */ /* 0x0005e80000100800 */
[----:B--2---:R-:W2:Y:S01]  /*162e0*/  LDL.64 R4, [R1+0x1ba0] ;  /* 0x001ba00001047983 */ /* 0x004ea20000100a00 */
[----:B------:R-:W-:-:S04]  /*162f0*/  IMAD.WIDE R6, R0, 0x2, R18 ;  /* 0x0000000200067825 */ /* 0x000fc800078e0212 */
[----:B------:R-:W-:Y:S02]  /*16300*/  IMAD.WIDE R2, R8, 0x2, R16 ;  /* 0x0000000208027825 */ /* 0x000fe400078e0210 */
[----:B------:R-:W3:Y:S04]  /*16310*/  LDL.LU R16, [R1+0x2fe4] ;  /* 0x002fe40001107983 */ /* 0x000ee80000300800 */
[----:B------:R-:W-:Y:S04]  /*16320*/  STL [R1+0x2824], R6 ;  /* 0x0028240601007387 */ /* 0x000fe80000100800 */
[----:B------:R1:W-:Y:S02]  /*16330*/  STL [R1+0x2820], R7 ;  /* 0x0028200701007387 */ /* 0x0003e40000100800 */
[----:B-1----:R-:W-:-:S02]  /*16340*/  IMAD.WIDE R6, R10, 0x2, R28 ;  /* 0x000000020a067825 */ /* 0x002fc400078e021c */
[----:B------:R-:W3:Y:S04]  /*16350*/  LDL.LU R28, [R1+0x2fe0] ;  /* 0x002fe000011c7983 */ /* 0x000ee80000300800 */
[----:B------:R-:W-:Y:S04]  /*16360*/  STL [R1+0x282c], R2 ;  /* 0x00282c0201007387 */ /* 0x000fe80000100800 */
[----:B------:R1:W-:Y:S02]  /*16370*/  STL [R1+0x2828], R3 ;  /* 0x0028280301007387 */ /* 0x0003e40000100800 */
[----:B-1----:R-:W-:-:S04]  /*16380*/  IMAD.WIDE R2, R12, 0x2, R24 ;  /* 0x000000020c027825 */ /* 0x002fc800078e0218 */
[----:B--2---:R-:W-:-:S04]  /*16390*/  IMAD.WIDE R4, R9, 0x2, R4 ;  /* 0x0000000209047825 */ /* 0x004fc800078e0204 */
[----:B------:R-:W-:Y:S01]  /*163a0*/  IMAD.WIDE R8, R11, 0x2, R26 ;  /* 0x000000020b087825 */ /* 0x000fe200078e021a */
[----:B------:R-:W-:Y:S04]  /*163b0*/  STL [R1+0x2834], R4 ;  /* 0x0028340401007387 */ /* 0x000fe80000100800 */
[----:B------:R1:W-:Y:S04]  /*163c0*/  STL [R1+0x2830], R5 ;  /* 0x0028300501007387 */ /* 0x0003e80000100800 */
[----:B------:R-:W-:Y:S04]  /*163d0*/  STL [R1+0x283c], R6 ;  /* 0x00283c0601007387 */ /* 0x000fe80000100800 */
[----:B------:R0:W-:Y:S01]  /*163e0*/  STL [R1+0x2838], R7 ;  /* 0x0028380701007387 */ /* 0x0001e20000100800 */
[----:B-1----:R-:W-:-:S03]  /*163f0*/  IMAD.WIDE R4, R13, 0x2, R22 ;  /* 0x000000020d047825 */ /* 0x002fc600078e0216 */
[----:B------:R-:W-:Y:S04]  /*16400*/  STL [R1+0x2844], R8 ;  /* 0x0028440801007387 */ /* 0x000fe80000100800 */
[----:B------:R-:W-:Y:S01]  /*16410*/  STL [R1+0x2840], R9 ;  /* 0x0028400901007387 */ /* 0x000fe20000100800 */
[----:B0-----:R-:W-:-:S03]  /*16420*/  IMAD.WIDE R6, R14, 0x2, R20 ;  /* 0x000000020e067825 */ /* 0x001fc600078e0214 */
[----:B------:R-:W-:Y:S04]  /*16430*/  STL [R1+0x284c], R2 ;  /* 0x00284c0201007387 */ /* 0x000fe80000100800 */
[----:B------:R4:W-:Y:S04]  /*16440*/  STL [R1+0x2848], R3 ;  /* 0x0028480301007387 */ /* 0x0009e80000100800 */
[----:B------:R-:W-:Y:S04]  /*16450*/  STL [R1+0x2854], R4 ;  /* 0x0028540401007387 */ /* 0x000fe80000100800 */
[----:B------:R-:W-:Y:S01]  /*16460*/  STL [R1+0x2850], R5 ;  /* 0x0028500501007387 */ /* 0x000fe20000100800 */
[----:B----4-:R-:W-:-:S03]  /*16470*/  IMAD.WIDE R2, R15, 0x2, R18 ;  /* 0x000000020f027825 */ /* 0x010fc600078e0212 */
[----:B------:R-:W-:Y:S04]  /*16480*/  STL [R1+0x285c], R6 ;  /* 0x00285c0601007387 */ /* 0x000fe80000100800 */
[----:B------:R-:W-:Y:S04]  /*16490*/  STL [R1+0x2858], R7 ;  /* 0x0028580701007387 */ /* 0x000fe80000100800 */
[----:B------:R-:W-:Y:S04]  /*164a0*/  STL [R1+0x2864], R2 ;  /* 0x0028640201007387 */ /* 0x000fe80000100800 */
[----:B------:R3:W-:Y:S04]  /*164b0*/  STL [R1+0x2860], R3 ;  /* 0x0028600301007387 */ /* 0x0007e80000100800 */
[----:B------:R0:W-:Y:S04]  /*164c0*/  STL [R1+0x1bf8], RZ ;  /* 0x001bf8ff01007387 */ /* 0x0001e80000100800 */
        /* <DEDUP_REMOVED lines=874> */
[----:B------:R0:W-:Y:S01]  /*19b70*/  STL [R1+0x1138], RZ ;  /* 0x001138ff01007387 */ /* 0x0001e20000100800 */
[----:B------:R-:W1:Y:S03]  /*19b80*/  S2R R17, SR_TID.X ;  /* 0x0000000000117919 */ /* 0x000e660000002100 */
        /* <DEDUP_REMOVED lines=18> */
[----:B-1----:R-:W-:Y:S01]  /*19cb0*/  LOP3.LUT R17, R17, 0x3f, RZ, 0xc0, !PT ;  /* 0x0000003f11117812 */ /* 0x002fe200078ec0ff */
[----:B---3--:R-:W-:Y:S01]  /*19cc0*/  IMAD.SHL.U32 R3, R16, 0x40, RZ ;  /* 0x0000004010037824 */ /* 0x008fe200078e00ff */
[----:B------:R-:W-:-:S02]  /*19cd0*/  USHF.R.S32.HI UR7, URZ, 0x1f, UR4 ;  /* 0x0000001fff077899 */ /* 0x000fc40008011404 */
[----:B------:R-:W-:Y:S01]  /*19ce0*/  USHF.L.U32 UR6, UR6, 0x6, URZ ;  /* 0x0000000606067899 */ /* 0x000fe200080006ff */
[----:B------:R-:W-:Y:S01]  /*19cf0*/  IMAD.SHL.U32 R2, R17, 0x2, RZ ;  /* 0x0000000211027824 */ /* 0x000fe200078e00ff */
[----:B------:R-:W-:Y:S01]  /*19d00*/  SHF.R.S32.HI R0, RZ, 0x1f, R3 ;  /* 0x0000001fff007819 */ /* 0x000fe20000011403 */
[----:B------:R-:W-:Y:S02]  /*19d10*/  ULEA.HI UR7, UR7, UR4, URZ, 0x6 ;  /* 0x0000000407077291 */ /* 0x000fe4000f8f30ff */
[----:B------:R-:W-:Y:S02]  /*19d20*/  USHF.R.S32.HI UR4, URZ, 0x1f, UR6 ;  /* 0x0000001fff047899 */ /* 0x000fe40008011406 */
[----:B------:R-:W-:Y:S01]  /*19d30*/  USHF.L.U32 UR8, UR6, 0x1, URZ ;  /* 0x0000000106087899 */ /* 0x000fe200080006ff */
[----:B------:R0:W-:Y:S01]  /*19d40*/  STL [R1+0x10e4], RZ ;  /* 0x0010e4ff01007387 */ /* 0x0001e20000100800 */
[C---:B------:R-:W-:Y:S01]  /*19d50*/  LOP3.LUT R4, R2.reuse, 0x10, RZ, 0x3c, !PT ;  /* 0x0000001002047812 */ /* 0x040fe200078e3cff */
[----:B------:R-:W-:Y:S01]  /*19d60*/  USHF.R.S32.HI UR7, URZ, 0x6, UR7 ;  /* 0x00000006ff077899 */ /* 0x000fe20008011407 */
[C---:B------:R-:W-:Y:S01]  /*19d70*/  LOP3.LUT R4, R2.reuse, 0x40, RZ, 0x3c, !PT ;  /* 0x0000004002047812 */ /* 0x040fe200078e3cff */
[----:B------:R0:W-:Y:S01]  /*19d80*/  STL [R1+0x10e8], RZ ;  /* 0x0010e8ff01007387 */ /* 0x0001e20000100800 */
[----:B------:R-:W-:Y:S01]  /*19d90*/  LOP3.LUT R4, R2, 0x60, RZ, 0x3c, !PT ;  /* 0x0000006002047812 */ /* 0x000fe200078e3cff */
[----:B------:R-:W-:Y:S01]  /*19da0*/  USHF.L.U64.HI UR4, UR6, 0x1, UR4 ;  /* 0x0000000106047899 */ /* 0x000fe20008010204 */
[----:B------:R-:W-:Y:S01]  /*19db0*/  LOP3.LUT R4, R28, 0x40, RZ, 0x3c, !PT ;  /* 0x000000401c047812 */ /* 0x000fe200078e3cff */
[----:B------:R0:W-:Y:S01]  /*19dc0*/  STL [R1+0x10ec], RZ ;  /* 0x0010ecff01007387 */ /* 0x0001e20000100800 */
[----:B------:R-:W-:-:S02]  /*19dd0*/  LOP3.LUT R5, R2, 0x30, RZ, 0x3c, !PT ;  /* 0x0000003002057812 */ /* 0x000fc400078e3cff */
[C---:B------:R-:W-:Y:S01]  /*19de0*/  SHF.L.U64.HI R0, R3.reuse, 0x1, R0 ;  /* 0x0000000103007819 */ /* 0x040fe20000010200 */
[----:B------:R0:W-:Y:S01]  /*19df0*/  STL [R1+0x1ab0], RZ ;  /* 0x001ab0ff01007387 */ /* 0x0001e20000100800 */
[C---:B------:R-:W-:Y:S01]  /*19e00*/  LOP3.LUT R6, R2.reuse, 0x20, RZ, 0x3c, !PT ;  /* 0x0000002002067812 */ /* 0x040fe200078e3cff */
[----:B------:R-:W-:Y:S01]  /*19e10*/  IMAD.SHL.U32 R3, R3, 0x2, RZ ;  /* 0x0000000203037824 */ /* 0x000fe200078e00ff */
[C---:B------:R-:W-:Y:S01]  /*19e20*/  LOP3.LUT R5, R2.reuse, 0x50, RZ, 0x3c, !PT ;  /* 0x0000005002057812 */ /* 0x040fe200078e3cff */
[----:B------:R0:W-:Y:S01]  /*19e30*/  STL [R1+0x1ab4], RZ ;  /* 0x001ab4ff01007387 */ /* 0x0001e20000100800 */
[----:B------:R-:W-:-:S03]  /*19e40*/  LOP3.LUT R6, R2, 0x70, RZ, 0x3c, !PT ;  /* 0x0000007002067812 */ /* 0x000fc600078e3cff */
        /* <DEDUP_REMOVED lines=106> */
[----:B------:R0:W-:Y:S01]  /*1a4f0*/  STL [R1+0x10cc], RZ ;  /* 0x0010ccff01007387 */ /* 0x0001e20000100800 */
[----:B------:R-:W2:Y:S03]  /*1a500*/  S2R R17, SR_TID.X ;  /* 0x0000000000117919 */ /* 0x000ea60000002100 */
[----:B------:R0:W-:Y:S04]  /*1a510*/  STL [R1+0x10b0], RZ ;  /* 0x0010b0ff01007387 */ /* 0x0001e80000100800 */
[----:B------:R0:W-:Y:S01]  /*1a520*/  STL [R1+0x10b4], RZ ;  /* 0x0010b4ff01007387 */ /* 0x0001e20000100800 */
[----:B-1----:R-:W-:-:S03]  /*1a530*/  LOP3.LUT R16, R16, 0x7, RZ, 0xc0, !PT ;  /* 0x0000000710107812 */ /* 0x002fc600078ec0ff */
[----:B------:R0:W-:Y:S02]  /*1a540*/  STL [R1+0x10b8], RZ ;  /* 0x0010b8ff01007387 */ /* 0x0001e40000100800 */
[----:B------:R-:W-:Y:S02]  /*1a550*/  IMAD R16, R16, 0x90, RZ ;  /* 0x0000009010107824 */ /* 0x000fe400078e02ff */
[----:B------:R0:W-:Y:S04]  /*1a560*/  STL [R1+0x10bc], RZ ;  /* 0x0010bcff01007387 */ /* 0x0001e80000100800 */
[----:B------:R0:W-:Y:S04]  /*1a570*/  STL [R1+0x610], RZ ;  /* 0x000610ff01007387 */ /* 0x0001e80000100800 */
[----:B------:R0:W-:Y:S04]  /*1a580*/  STL [R1+0x614], RZ ;  /* 0x000614ff01007387 */ /* 0x0001e80000100800 */
[----:B------:R0:W-:Y:S04]  /*1a590*/  STL [R1+0x618], RZ ;  /* 0x000618ff01007387 */ /* 0x0001e80000100800 */
[----:B------:R0:W-:Y:S01]  /*1a5a0*/  STL [R1+0x61c], RZ ;  /* 0x00061cff01007387 */ /* 0x0001e20000100800 */
[----:B--2---:R-:W-:-:S03]  /*1a5b0*/  IMAD.SHL.U32 R17, R17, 0x2, RZ ;  /* 0x0000000211117824 */ /* 0x004fc600078e00ff */
[----:B------:R0:W-:Y:S02]  /*1a5c0*/  STL [R1+0x410], RZ ;  /* 0x000410ff01007387 */ /* 0x0001e40000100800 */
[----:B------:R-:W-:Y:S02]  /*1a5d0*/  LOP3.LUT R16, R16, 0x30, R17, 0x78, !PT ;  /* 0x0000003010107812 */ /* 0x000fe400078e7811 */
[----:B------:R0:W-:Y:S02]  /*1a5e0*/  STL [R1+0x414], RZ ;  /* 0x000414ff01007387 */ /* 0x0001e40000100800 */
[----:B------:R-:W-:Y:S02]  /*1a5f0*/  LOP3.LUT R5, R16, 0x40, RZ, 0x3c, !PT ;  /* 0x0000004010057812 */ /* 0x000fe400078e3cff */
        /* <DEDUP_REMOVED lines=10> */
[----:B------:R0:W-:Y:S02]  /*1a6a0*/  STL [R1+0x2fd8], R4 ;  /* 0x002fd80401007387 */ /* 0x0001e40000100800 */
.L_x_1:
[----:B-1----:R-:W2:Y:S01]  /*1a6b0*/  LDL.64 R6, [R1+0x1bd0] ;  /* 0x001bd00001067983 */ /* 0x002ea20000100a00 */
[----:B0-----:R-:W0:Y:S03]  /*1a6c0*/  LDC R4, c[0x0][0x3a0] ;  /* 0x0000e800ff047b82 */ /* 0x001e260000000800 */
[----:B--2---:R1:W-:Y:S04]  /*1a6d0*/  STL [R1+0x8140], R7 ;  /* 0x0081400701007387 */ /* 0x0043e80000100800 */
[----:B-1----:R-:W0:Y:S04]  /*1a6e0*/  LDL R7, [R1+0x1bf8] ;  /* 0x001bf80001077983 */ /* 0x002e280000100800 */
[----:B------:R-:W-:Y:S04]  /*1a6f0*/  STL [R1+0x7a44], R2 ;  /* 0x007a440201007387 */ /* 0x000fe80000100800 */
        /* <DEDUP_REMOVED lines=73> */
[----:B------:R-:W-:Y:S01]  /*1ab90*/  STL [R1+0x7b6c], R2 ;  /* 0x007b6c0201007387 */ /* 0x000fe20000100800 */
[----:B0-----:R-:W-:-:S03]  /*1aba0*/  IMAD R4, R7, -0x40, R4 ;  /* 0xffffffc007047824 */ /* 0x001fc600078e0204 */
        /* <DEDUP_REMOVED lines=202> */
[----:B-----5:R-:W-:Y:S04]  /*1b850*/  STL [R1+0x7a40], R29 ;  /* 0x007a401d01007387 */ /* 0x020fe80000100800 */
        /* <DEDUP_REMOVED lines=170> */
[----:B------:R0:W-:Y:S04]  /*1c300*/  STL [R1+0x813c], R27 ;  /* 0x00813c1b01007387 */ /* 0x0001e80000100800 */
        /* <DEDUP_REMOVED lines=67> */
[----:B------:R-:W2:Y:S01]  /*1c740*/  LDL.LU R7, [R1+0x8140] ;  /* 0x0081400001077983 */ /* 0x000ea20000300800 */
[----:B------:R-:W-:-:S02]  /*1c750*/  ISETP.GT.AND P0, PT, R4, RZ, PT ;  /* 0x000000ff0400720c */ /* 0x000fc40003f04270 */
[----:B0-----:R-:W-:Y:S02]  /*1c760*/  PRMT R27, RZ, 0x7610, R27 ;  /* 0x00007610ff1b7816 */ /* 0x001fe4000000001b */
[----:B------:R-:W-:Y:S02]  /*1c770*/  PRMT R2, RZ, 0x7610, R2 ;  /* 0x00007610ff027816 */ /* 0x000fe40000000002 */
[----:B------:R-:W-:-:S07]  /*1c780*/  PRMT R29, RZ, 0x7610, R29 ;  /* 0x00007610ff1d7816 */ /* 0x000fce000000001d */
[----:B--2---:R-:W2:Y:S04]  /*1c790*/  @P0 LDG.E.U16 R27, desc[UR66][R6.64] ;  /* 0x00000042061b0981 */ /* 0x004ea8000c1e1500 */
[----:B--2---:R0:W-:Y:S04]  /*1c7a0*/  STL [R1+0xab4], R27 ;  /* 0x000ab41b01007387 */ /* 0x0041e80000100800 */
[----:B0-----:R-:W2:Y:S04]  /*1c7b0*/  LDL.LU R27, [R1+0x813c] ;  /* 0x00813c00011b7983 */ /* 0x001ea80000300800 */
[----:B------:R-:W3:Y:S04]  /*1c7c0*/  LDL.64 R6, [R1+0x1bc8] ;  /* 0x001bc80001067983 */ /* 0x000ee80000100a00 */
[----:B---3--:R-:W3:Y:S04]  /*1c7d0*/  @P0 LDG.E.U16 R2, desc[UR66][R6.64] ;  /* 0x0000004206020981 */ /* 0x008ee8000c1e1500 */
[----:B---3--:R0:W-:Y:S04]  /*1c7e0*/  STL [R1+0xab0], R2 ;  /* 0x000ab00201007387 */ /* 0x0081e80000100800 */
[----:B0-----:R-:W3:Y:S04]  /*1c7f0*/  LDL.LU R2, [R1+0x8138] ;  /* 0x0081380001027983 */ /* 0x001ee80000300800 */
[----:B------:R-:W4:Y:S01]  /*1c800*/  LDL.64 R6, [R1+0x1bc0] ;  /* 0x001bc00001067983 */ /* 0x000f220000100a00 */
[----:B---3--:R-:W-:-:S03]  /*1c810*/  PRMT R2, RZ, 0x7610, R2 ;  /* 0x00007610ff027816 */ /* 0x008fc60000000002 */
[----:B----4-:R-:W3:Y:S04]  /*1c820*/  @P0 LDG.E.U16 R29, desc[UR66][R6.64] ;  /* 0x00000042061d0981 */ /* 0x010ee8000c1e1500 */
        /* <DEDUP_REMOVED lines=8> */
[----:B------:R-:W-:-:S02]  /*1c8b0*/  ISETP.GT.AND P1, PT, R4, 0x1, PT ;  /* 0x000000010400780c */ /* 0x000fc40003f24270 */
[----:B---3--:R-:W-:Y:S01]  /*1c8c0*/  PRMT R2, RZ, 0x7610, R2 ;  /* 0x00007610ff027816 */ /* 0x008fe20000000002 */
        /* <DEDUP_REMOVED lines=18> */
[----:B------:R-:W4:Y:S04]  /*1c9f0*/  LDL R6, [R1+0x2860] ;  /* 0x0028600001067983 */ /* 0x000f280000100800 */
[----:B------:R-:W4:Y:S01]  /*1ca00*/  LDL R7, [R1+0x2864] ;  /* 0x0028640001077983 */ /* 0x000f220000100800 */
[----:B---3--:R-:W-:-:S02]  /*1ca10*/  PRMT R2, RZ, 0x7610, R2 ;  /* 0x00007610ff027816 */ /* 0x008fc40000000002 */
[----:B----4-:R-:W-:-:S04]  /*1ca20*/  @P1 LOP3.LUT R7, R7, R6, RZ, 0x3c, !PT ;  /* 0x0000000607071212 */ /* 0x010fc800078e3cff */
[----:B------:R-:W-:-:S04]  /*1ca30*/  @P1 LOP3.LUT R6, R7, R6, RZ, 0x3c, !PT ;  /* 0x0000000607061212 */ /* 0x000fc800078e3cff */
[----:B------:R-:W-:-:S05]  /*1ca40*/  @P1 LOP3.LUT R7, R7, R6, RZ, 0x3c, !PT ;  /* 0x0000000607071212 */ /* 0x000fca00078e3cff */
[----:B------:R-:W3:Y:S04]  /*1ca50*/  @P1 LDG.E.U16 R29, desc[UR66][R6.64] ;  /* 0x00000042061d1981 */ /* 0x000ee8000c1e1500 */
        /* <DEDUP_REMOVED lines=31> */
[----:B------:R-:W-:-:S02]  /*1cc50*/  ISETP.GT.AND P0, PT, R4, 0x2, PT ;  /* 0x000000020400780c */ /* 0x000fc40003f04270 */
[----:B---3--:R-:W-:Y:S02]  /*1cc60*/  PRMT R2, RZ, 0x7610, R2 ;  /* 0x00007610ff027816 */ /* 0x008fe40000000002 */
        /* <DEDUP_REMOVED lines=1486> */
[----:B------:R-:W-:-:S02]  /*22950*/  PRMT R28, RZ, 0x7610, R28 ;  /* 0x00007610ff1c7816 */ /* 0x000fc4000000001c */
[----:B----4-:R-:W-:-:S04]  /*22960*/  @P1 LOP3.LUT R7, R7, R6, RZ, 0x3c, !PT ;  /* 0x0000000607071212 */ /* 0x010fc800078e3cff */
[----:B------:R-:W-:-:S04]  /*22970*/  @P1 LOP3.LUT R6, R7, R6, RZ, 0x3c, !PT ;  /* 0x0000000607061212 */ /* 0x000fc800078e3cff */
[----:B------:R-:W-:-:S05]  /*22980*/  @P1 LOP3.LUT R7, R7, R6, RZ, 0x3c, !PT ;  /* 0x0000000607071212 */ /* 0x000fca00078e3cff */
[----:B------:R-:W4:Y:S04]  /*22990*/  @P1 LDG.E.U16 R2, desc[UR66][R6.64] ;  /* 0x0000004206021981 */ /* 0x000f28000c1e1500 */
[----:B----4-:R0:W-:Y:S04]  /*229a0*/  STL [R1+0x5b8], R2 ;  /* 0x0005b80201007387 */ /* 0x0101e80000100800 */
[----:B0-----:R-:W4:Y:S04]  /*229b0*/  LDL.LU R2, [R1+0x7e80] ;  /* 0x007e800001027983 */ /* 0x001f280000300800 */
[----:B------:R-:W2:Y:S04]  /*229c0*/  LDL R6, [R1+0x2320] ;  /* 0x0023200001067983 */ /* 0x000ea80000100800 */
[----:B------:R-:W2:Y:S01]  /*229d0*/  LDL R7, [R1+0x2324] ;  /* 0x0023240001077983 */ /* 0x000ea20000100800 */
[----:B----4-:R-:W-:-:S02]  /*229e0*/  PRMT R2, RZ, 0x7610, R2 ;  /* 0x00007610ff027816 */ /* 0x010fc40000000002 */
[----:B--2---:R-:W-:-:S04]  /*229f0*/  @P0 LOP3.LUT R7, R7, R6, RZ, 0x3c, !PT ;  /* 0x0000000607070212 */ /* 0x004fc800078e3cff */
[----:B------:R-:W-:-:S04]  /*22a00*/  @P0 LOP3.LUT R6, R7, R6, RZ, 0x3c, !PT ;  /* 0x0000000607060212 */ /* 0x000fc800078e3cff */
[----:B------:R-:W-:-:S05]  /*22a10*/  @P0 LOP3.LUT R7, R7, R6, RZ, 0x3c, !PT ;  /* 0x0000000607070212 */ /* 0x000fca00078e3cff */
[----:B------:R-:W2:Y:S04]  /*22a20*/  @P0 LDG.E.U16 R28, desc[UR66][R6.64] ;  /* 0x00000042061c0981 */ /* 0x000ea8000c1e1500 */
[----:B------:R-:W4:Y:S04]  /*22a30*/  LDL R6, [R1+0x2318] ;  /* 0x0023180001067983 */ /* 0x000f280000100800 */
[----:B------:R-:W4:Y:S01]  /*22a40*/  LDL R7, [R1+0x231c] ;  /* 0x00231c0001077983 */ /* 0x000f220000100800 */
[----:B---3--:R-:W-:-:S03]  /*22a50*/  PRMT R29, RZ, 0x7610, R29 ;  /* 0x00007610ff1d7816 */ /* 0x008fc6000000001d */
[----:B--2---:R-:W-:Y:S01]  /*22a60*/  STL [R1+0x78f4], R28 ;  /* 0x0078f41c01007387 */ /* 0x004fe20000100800 */
[----:B----4-:R-:W-:-:S04]  /*22a70*/  @P0 LOP3.LUT R7, R7, R6, RZ, 0x3c, !PT ;  /* 0x0000000607070212 */ /* 0x010fc800078e3cff */
[----:B------:R-:W-:-:S04]  /*22a80*/  @P0 LOP3.LUT R6, R7, R6, RZ, 0x3c, !PT ;  /* 0x0000000607060212 */ /* 0x000fc800078e3cff */
[----:B------:R-:W-:-:S05]  /*22a90*/  @P0 LOP3.LUT R7, R7, R6, RZ, 0x3c, !PT ;  /* 0x0000000607070212 */ /* 0x000fca00078e3cff */
[----:B------:R-:W2:Y:S04]  /*22aa0*/  @P0 LDG.E.U16 R2, desc[UR66][R6.64] ;  /* 0x0000004206020981 */ /* 0x000ea8000c1e1500 */
[----:B--2---:R0:W-:Y:S04]  /*22ab0*/  STL [R1+0x9a4], R2 ;  /* 0x0009a40201007387 */ /* 0x0041e80000100800 */
[----:B0-----:R-:W2:Y:S04]  /*22ac0*/  LDL.LU R2, [R1+0x7e7c] ;  /* 0x007e7c0001027983 */ /* 0x001ea80000300800 */
[----:B------:R-:W3:Y:S04]  /*22ad0*/  LDL R6, [R1+0x2310] ;  /* 0x0023100001067983 */ /* 0x000ee80000100800 */
[----:B------:R-:W3:Y:S01]  /*22ae0*/  LDL R7, [R1+0x2314] ;  /* 0x0023140001077983 */ /* 0x000ee20000100800 */
[----:B--2---:R-:W-:-:S02]  /*22af0*/  PRMT R2, RZ, 0x7610, R2 ;  /* 0x00007610ff027816 */ /* 0x004fc40000000002 */
[----:B---3--:R-:W-:-:S04]  /*22b00*/  @P0 LOP3.LUT R7, R7, R6, RZ, 0x3c, !PT ;  /* 0x0000000607070212 */ /* 0x008fc800078e3cff */
        /* <DEDUP_REMOVED lines=16> */
[----:B------:R-:W-:-:S02]  /*22c10*/  ISETP.GT.AND P1, PT, R4, 0x17, PT ;  /* 0x000000170400780c */ /* 0x000fc40003f24270 */
[----:B--2---:R-:W-:Y:S02]  /*22c20*/  PRMT R2, RZ, 0x7610, R2 ;  /* 0x00007610ff027816 */ /* 0x004fe40000000002 */
        /* <DEDUP_REMOVED lines=1466> */
[----:B------:R-:W3:Y:S02]  /*287d0*/  LDL R7, [R1+0x1dfc] ;  /* 0x001dfc0001077983 */ /* 0x000ee40000100800 */
[----:B---3--:R-:W-:-:S04]  /*287e0*/  @P0 LOP3.LUT R7, R7, R6, RZ, 0x3c, !PT ;  /* 0x0000000607070212 */ /* 0x008fc800078e3cff */
        /* <DEDUP_REMOVED lines=806> */
[----:B------:R-:W2:Y:S04]  /*2ba50*/  LDL R6, [R1+0x2928] ;  /* 0x0029280001067983 */ /* 0x000ea80000100800 */
[----:B------:R-:W2:Y:S01]  /*2ba60*/  LDL R7, [R1+0x2934] ;  /* 0x0029340001077983 */ /* 0x000ea20000100800 */
[----:B---3--:R-:W-:-:S03]  /*2ba70*/  PRMT R2, RZ, 0x7610, R2 ;  /* 0x00007610ff027816 */ /* 0x008fc60000000002 */
[----:B----4-:R-:W-:Y:S01]  /*2ba80*/  STL [R1+0x7934], R28 ;  /* 0x0079341c01007387 */ /* 0x010fe20000100800 */
[----:B--2---:R-:W-:-:S04]  /*2ba90*/  @P1 LOP3.LUT R7, R7, R6, RZ, 0x3c, !PT ;  /* 0x0000000607071212 */ /* 0x004fc800078e3cff */
        /* <DEDUP_REMOVED lines=172> */
[----:B------:R-:W-:-:S02]  /*2c560*/  PRMT R29, RZ, 0x7610, R29 ;  /* 0x00007610ff1d7816 */ /* 0x000fc4000000001d */
        /* <DEDUP_REMOVED lines=17> */
[----:B------:R-:W-:-:S02]  /*2c680*/  PRMT R26, RZ, 0x7610, R26 ;  /* 0x00007610ff1a7816 */ /* 0x000fc4000000001a */
[----:B--2---:R-:W-:-:S04]  /*2c690*/  @P0 LOP3.LUT R7, R7, R6, RZ, 0x3c, !PT ;  /* 0x0000000607070212 */ /* 0x004fc800078e3cff */
[----:B------:R-:W-:-:S04]  /*2c6a0*/  @P0 LOP3.LUT R6, R7, R6, RZ, 0x3c, !PT ;  /* 0x0000000607060212 */ /* 0x000fc800078e3cff */
[----:B------:R-:W-:-:S05]  /*2c6b0*/  @P0 LOP3.LUT R7, R7, R6, RZ, 0x3c, !PT ;  /* 0x0000000607070212 */ /* 0x000fca00078e3cff */
[----:B------:R-:W2:Y:S04]  /*2c6c0*/  @P0 LDG.E.U16 R26, desc[UR66][R6.64] ;  /* 0x00000042061a0981 */ /* 0x000ea8000c1e1500 */
[----:B--2---:R0:W-:Y:S04]  /*2c6d0*/  STL [R1+0x68], R26 ;  /* 0x0000681a01007387 */ /* 0x0041e80000100800 */
[----:B0-----:R-:W2:Y:S04]  /*2c6e0*/  LDL.LU R26, [R1+0x7a38] ;  /* 0x007a3800011a7983 */ /* 0x001ea80000300800 */
        /* <DEDUP_REMOVED lines=30> */
[----:B------:R-:W-:Y:S02]  /*2c8d0*/  ISETP.GT.AND P1, PT, R4, 0x39, PT ;  /* 0x000000390400780c */ /* 0x000fe40003f24270 */
        /* <DEDUP_REMOVED lines=122> */
[----:B------:R-:W3:Y:S04]  /*2d080*/  LDL R6, [R1+0x2a60] ;  /* 0x002a600001067983 */ /* 0x000ee80000100800 */
[----:B------:R-:W3:Y:S01]  /*2d090*/  LDL R7, [R1+0x2a6c] ;  /* 0x002a6c0001077983 */ /* 0x000ee20000100800 */
[----:B------:R-:W-:-:S03]  /*2d0a0*/  PRMT R9, RZ, 0x7610, R9 ;  /* 0x00007610ff097816 */ /* 0x000fc60000000009 */
[----:B--2---:R-:W-:Y:S01]  /*2d0b0*/  STL [R1+0x79c0], R3 ;  /* 0x0079c00301007387 */ /* 0x004fe20000100800 */
        /* <DEDUP_REMOVED lines=33> */
[----:B------:R-:W2:Y:S04]  /*2d2d0*/  LDL R6, [R1+0x2a80] ;  /* 0x002a800001067983 */ /* 0x000ea80000100800 */
[----:B------:R-:W2:Y:S01]  /*2d2e0*/  LDL R7, [R1+0x2a8c] ;  /* 0x002a8c0001077983 */ /* 0x000ea20000100800 */
[----:B------:R-:W-:-:S02]  /*2d2f0*/  PRMT R28, RZ, 0x7610, R28 ;  /* 0x00007610ff1c7816 */ /* 0x000fc4000000001c */
[----:B------:R-:W-:Y:S02]  /*2d300*/  PRMT R29, RZ, 0x7610, R29 ;  /* 0x00007610ff1d7816 */ /* 0x000fe4000000001d */
[----:B----4-:R-:W-:Y:S02]  /*2d310*/  PRMT R27, RZ, 0x7610, R27 ;  /* 0x00007610ff1b7816 */ /* 0x010fe4000000001b */
[----:B------:R-:W-:Y:S02]  /*2d320*/  PRMT R26, RZ, 0x7610, R26 ;  /* 0x00007610ff1a7816 */ /* 0x000fe4000000001a */
[----:B------:R-:W-:Y:S02]  /*2d330*/  PRMT R25, RZ, 0x7610, R25 ;  /* 0x00007610ff197816 */ /* 0x000fe40000000019 */
[----:B------:R-:W-:Y:S02]  /*2d340*/  PRMT R24, RZ, 0x7610, R24 ;  /* 0x00007610ff187816 */ /* 0x000fe40000000018 */
[----:B------:R-:W-:-:S02]  /*2d350*/  PRMT R23, RZ, 0x7610, R23 ;  /* 0x00007610ff177816 */ /* 0x000fc40000000017 */
[----:B------:R-:W-:Y:S02]  /*2d360*/  ISETP.GT.AND P0, PT, R4, 0x3c, PT ;  /* 0x0000003c0400780c */ /* 0x000fe40003f04270 */
[----:B------:R-:W-:Y:S02]  /*2d370*/  PRMT R22, RZ, 0x7610, R22 ;  /* 0x00007610ff167816 */ /* 0x000fe40000000016 */
[----:B------:R-:W-:Y:S02]  /*2d380*/  PRMT R21, RZ, 0x7610, R21 ;  /* 0x00007610ff157816 */ /* 0x000fe40000000015 */
[----:B------:R-:W-:Y:S02]  /*2d390*/  PRMT R20, RZ, 0x7610, R20 ;  /* 0x00007610ff147816 */ /* 0x000fe40000000014 */
[----:B------:R-:W-:Y:S02]  /*2d3a0*/  PRMT R19, RZ, 0x7610, R19 ;  /* 0x00007610ff137816 */ /* 0x000fe40000000013 */
[----:B------:R-:W-:-:S02]  /*2d3b0*/  PRMT R18, RZ, 0x7610, R18 ;  /* 0x00007610ff127816 */ /* 0x000fc40000000012 */
[----:B------:R-:W-:Y:S02]  /*2d3c0*/  PRMT R17, RZ, 0x7610, R17 ;  /* 0x00007610ff117816 */ /* 0x000fe40000000011 */
        /* <DEDUP_REMOVED lines=8> */
[----:B---3--:R-:W-:Y:S02]  /*2d450*/  PRMT R8, RZ, 0x7610, R8 ;  /* 0x00007610ff087816 */ /* 0x008fe40000000008 */
[----:B------:R-:W-:Y:S02]  /*2d460*/  PRMT R5, RZ, 0x7610, R5 ;  /* 0x00007610ff057816 */ /* 0x000fe40000000005 */
[----:B------:R-:W-:-:S02]  /*2d470*/  PRMT R0, RZ, 0x7610, R0 ;  /* 0x00007610ff007816 */ /* 0x000fc40000000000 */
[----:B------:R-:W-:Y:S01]  /*2d480*/  PRMT R3, RZ, 0x7610, R3 ;  /* 0x00007610ff037816 */ /* 0x000fe20000000003 */
[----:B0-----:R-:W0:Y:S02]  /*2d490*/  S2R R2, SR_TID.X ;  /* 0x0000000000027919 */ /* 0x001e240000002100 */
[----:B0-----:R-:W-:-:S05]  /*2d4a0*/  LOP3.LUT R2, R2, 0x3f, RZ, 0xc0, !PT ;  /* 0x0000003f02027812 */ /* 0x001fca00078ec0ff */
[----:B------:R-:W-:Y:S01]  /*2d4b0*/  IMAD.SHL.U32 R2, R2, 0x2, RZ ;  /* 0x0000000202027824 */ /* 0x000fe200078e00ff */
[----:B--2---:R-:W-:-:S04]  /*2d4c0*/  @P1 LOP3.LUT R7, R7, R6, RZ, 0x3c, !PT ;  /* 0x0000000607071212 */ /* 0x004fc800078e3cff */
[----:B------:R-:W-:-:S04]  /*2d4d0*/  @P1 LOP3.LUT R6, R7, R6, RZ, 0x3c, !PT ;  /* 0x0000000607061212 */ /* 0x000fc800078e3cff */
[----:B------:R-:W-:-:S05]  /*2d4e0*/  @P1 LOP3.LUT R7, R7, R6, RZ, 0x3c, !PT ;  /* 0x0000000607071212 */ /* 0x000fca00078e3cff */
[----:B------:R-:W2:Y:S04]  /*2d4f0*/  @P1 LDG.E.U16 R28, desc[UR66][R6.64] ;  /* 0x00000042061c1981 */ /* 0x000ea8000c1e1500 */
[----:B------:R-:W3:Y:S04]  /*2d500*/  LDL R6, [R1+0x2a88] ;  /* 0x002a880001067983 */ /* 0x000ee80000100800 */
[----:B------:R-:W3:Y:S04]  /*2d510*/  LDL R7, [R1+0x2a94] ;  /* 0x002a940001077983 */ /* 0x000ee80000100800 */
[----:B--2---:R0:W-:Y:S04]  /*2d520*/  STL [R1+0x7990], R28 ;  /* 0x0079901c01007387 */ /* 0x0041e80000100800 */
[----:B0-----:R-:W2:Y:S01]  /*2d530*/  LDL R28, [R1+0x2a9c] ;  /* 0x002a9c00011c7983 */ /* 0x001ea20000100800 */
[----:B---3--:R-:W-:-:S04]  /*2d540*/  @P1 LOP3.LUT R7, R7, R6, RZ, 0x3c, !PT ;  /* 0x0000000607071212 */ /* 0x008fc800078e3cff */
[----:B------:R-:W-:-:S04]  /*2d550*/  @P1 LOP3.LUT R6, R7, R6, RZ, 0x3c, !PT ;  /* 0x0000000607061212 */ /* 0x000fc800078e3cff */
[----:B------:R-:W-:-:S05]  /*2d560*/  @P1 LOP3.LUT R7, R7, R6, RZ, 0x3c, !PT ;  /* 0x0000000607071212 */ /* 0x000fca00078e3cff */
[----:B------:R2:W3:Y:S04]  /*2d570*/  @P1 LDG.E.U16 R29, desc[UR66][R6.64] ;  /* 0x00000042061d1981 */ /* 0x0004e8000c1e1500 */
[----:B------:R-:W4:Y:S01]  /*2d580*/  LDL R7, [R1+0x2a90] ;  /* 0x002a900001077983 */ /* 0x000f220000100800 */
[----:B--2---:R-:W-:-:S03]  /*2d590*/  @P1 IMAD.MOV.U32 R6, RZ, RZ, R28 ;  /* 0x000000ffff061224 */ /* 0x004fc600078e001c */
[----:B---3--:R0:W-:Y:S04]  /*2d5a0*/  STL [R1+0x7994], R29 ;  /* 0x0079941d01007387 */ /* 0x0081e80000100800 */
[----:B------:R-:W2:Y:S04]  /*2d5b0*/  LDL R28, [R1+0x2abc] ;  /* 0x002abc00011c7983 */ /* 0x000ea80000100800 */
[----:B----4-:R1:W3:Y:S04]  /*2d5c0*/  @P1 LDG.E.U16 R27, desc[UR66][R6.64] ;  /* 0x00000042061b1981 */ /* 0x0102e8000c1e1500 */
[----:B0-----:R-:W4:Y:S04]  /*2d5d0*/  LDL R29, [R1+0x2ab0] ;  /* 0x002ab000011d7983 */ /* 0x001f280000100800 */
[----:B------:R-:W1:Y:S04]  /*2d5e0*/  LDL R6, [R1+0x2a98] ;  /* 0x002a980001067983 */ /* 0x000e680000100800 */
[----:B------:R-:W1:Y:S02]  /*2d5f0*/  LDL R7, [R1+0x2aa4] ;  /* 0x002aa40001077983 */ /* 0x000e640000100800 */
[----:B-1----:R-:W-:-:S04]  /*2d600*/  @P1 LOP3.LUT R7, R7, R6, RZ, 0x3c, !PT ;  /* 0x0000000607071212 */ /* 0x002fc800078e3cff */
[----:B------:R-:W-:-:S04]  /*2d610*/  @P1 LOP3.LUT R6, R7, R6, RZ, 0x3c, !PT ;  /* 0x0000000607061212 */ /* 0x000fc800078e3cff */
[----:B------:R-:W-:Y:S01]  /*2d620*/  @P1 LOP3.LUT R7, R7, R6, RZ, 0x3c, !PT ;  /* 0x0000000607071212 */ /* 0x000fe200078e3cff */
[----:B---3--:R-:W-:Y:S04]  /*2d630*/  STL [R1+0x7998], R27 ;  /* 0x0079981b01007387 */ /* 0x008fe80000100800 */
[----:B------:R0:W3:Y:S04]  /*2d640*/  @P1 LDG.E.U16 R26, desc[UR66][R6.64] ;  /* 0x00000042061a1981 */ /* 0x0000e8000c1e1500 */
[----:B------:R-:W0:Y:S04]  /*2d650*/  LDL R6, [R1+0x2aa0] ;  /* 0x002aa00001067983 */ /* 0x000e280000100800 */
[----:B------:R-:W0:Y:S02]  /*2d660*/  LDL R7, [R1+0x2aac] ;  /* 0x002aac0001077983 */ /* 0x000e240000100800 */
[----:B0-----:R-:W-:-:S04]  /*2d670*/  @P1 LOP3.LUT R7, R7, R6, RZ, 0x3c, !PT ;  /* 0x0000000607071212 */ /* 0x001fc800078e3cff */
[----:B------:R-:W-:-:S04]  /*2d680*/  @P1 LOP3.LUT R6, R7, R6, RZ, 0x3c, !PT ;  /* 0x0000000607061212 */ /* 0x000fc800078e3cff */
[----:B------:R-:W-:Y:S01]  /*2d690*/  @P1 LOP3.LUT R7, R7, R6, RZ, 0x3c, !PT ;  /* 0x0000000607071212 */ /* 0x000fe200078e3cff */
[----:B---3--:R0:W-:Y:S04]  /*2d6a0*/  STL [R1+0x799c], R26 ;  /* 0x00799c1a01007387 */ /* 0x0081e80000100800 */
[----:B------:R1:W3:Y:S04]  /*2d6b0*/  @P1 LDG.E.U16 R25, desc[UR66][R6.64] ;  /* 0x0000004206191981 */ /* 0x0002e8000c1e1500 */
[----:B0-----:R-:W2:Y:S04]  /*2d6c0*/  LDL R26, [R1+0x2ac4] ;  /* 0x002ac400011a7983 */ /* 0x001ea80000100800 */
[----:B------:R-:W1:Y:S04]  /*2d6d0*/  LDL R6, [R1+0x2aa8] ;  /* 0x002aa80001067983 */ /* 0x000e680000100800 */
[----:B------:R-:W1:Y:S02]  /*2d6e0*/  LDL R7, [R1+0x2ab4] ;  /* 0x002ab40001077983 */ /* 0x000e640000100800 */
[----:B-1----:R-:W-:-:S04]  /*2d6f0*/  @P1 LOP3.LUT R7, R7, R6, RZ, 0x3c, !PT ;  /* 0x0000000607071212 */ /* 0x002fc800078e3cff */
[----:B------:R-:W-:-:S04]  /*2d700*/  @P1 LOP3.LUT R6, R7, R6, RZ, 0x3c, !PT ;  /* 0x0000000607061212 */ /* 0x000fc800078e3cff */
[----:B------:R-:W-:Y:S01]  /*2d710*/  @P1 LOP3.LUT R7, R7, R6, RZ, 0x3c, !PT ;  /* 0x0000000607071212 */ /* 0x000fe200078e3cff */
[----:B---3--:R0:W-:Y:S04]  /*2d720*/  STL [R1+0x79a0], R25 ;  /* 0x0079a01901007387 */ /* 0x0081e80000100800 */
[----:B------:R2:W3:Y:S04]  /*2d730*/  @P1 LDG.E.U16 R24, desc[UR66][R6.64] ;  /* 0x0000004206181981 */ /* 0x0004e8000c1e1500 */
[----:B0-----:R-:W3:Y:S01]  /*2d740*/  LDL R25, [R1+0x2ab8] ;  /* 0x002ab80001197983 */ /* 0x001ee20000100800 */
[----:B--2---:R-:W-:-:S02]  /*2d750*/  @P1 IMAD.MOV.U32 R6, RZ, RZ, R28 ;  /* 0x000000ffff061224 */ /* 0x004fc400078e001c */
[----:B----4-:R-:W-:-:S05]  /*2d760*/  @P1 IMAD.MOV.U32 R7, RZ, RZ, R29 ;  /* 0x000000ffff071224 */ /* 0x010fca00078e001d */
[----:B------:R0:W2:Y:S02]  /*2d770*/  @P1 LDG.E.U16 R23, desc[UR66][R6.64] ;  /* 0x0000004206171981 */ /* 0x0000a4000c1e1500 */
[----:B0-----:R-:W-:Y:S02]  /*2d780*/  @P0 IMAD.MOV.U32 R6, RZ, RZ, R26 ;  /* 0x000000ffff060224 */ /* 0x001fe400078e001a */
[----:B---3--:R-:W-:Y:S04]  /*2d790*/  STL [R1+0x79a4], R24 ;  /* 0x0079a41801007387 */ /* 0x008fe80000100800 */
[----:B------:R-:W3:Y:S04]  /*2d7a0*/  LDL R29, [R1+0x2ad0] ;  /* 0x002ad000011d7983 */ /* 0x000ee80000100800 */
[----:B------:R-:W4:Y:S01]  /*2d7b0*/  LDL R28, [R1+0x2adc] ;  /* 0x002adc00011c7983 */ /* 0x000f220000100800 */
[----:B------:R-:W-:-:S05]  /*2d7c0*/  @P0 IMAD.MOV.U32 R7, RZ, RZ, R25 ;  /* 0x000000ffff070224 */ /* 0x000fca00078e0019 */
[----:B------:R0:W3:Y:S04]  /*2d7d0*/  @P0 LDG.E.U16 R22, desc[UR66][R6.64] ;  /* 0x0000004206160981 */ /* 0x0000e8000c1e1500 */
[----:B--2---:R-:W-:Y:S04]  /*2d7e0*/  STL [R1+0x79a8], R23 ;  /* 0x0079a81701007387 */ /* 0x004fe80000100800 */
[----:B------:R-:W2:Y:S04]  /*2d7f0*/  LDL R26, [R1+0x2ad8] ;  /* 0x002ad800011a7983 */ /* 0x000ea80000100800 */
[----:B------:R-:W2:Y:S04]  /*2d800*/  LDL R25, [R1+0x2ae4] ;  /* 0x002ae40001197983 */ /* 0x000ea80000100800 */
        /* <DEDUP_REMOVED lines=12> */
[----:B------:R-:W-:-:S05]  /*2d8d0*/  @P0 LOP3.LUT R7, R7, R6, RZ, 0x3c, !PT ;  /* 0x0000000607070212 */ /* 0x000fca00078e3cff */
[----:B------:R4:W2:Y:S02]  /*2d8e0*/  @P0 LDG.E.U16 R20, desc[UR66][R6.64] ;  /* 0x0000004206140981 */ /* 0x0008a4000c1e1500 */
[----:B----4-:R-:W-:Y:S02]  /*2d8f0*/  @P0 IMAD.MOV.U32 R6, RZ, RZ, R28 ;  /* 0x000000ffff060224 */ /* 0x010fe400078e001c */
[----:B------:R-:W-:-:S05]  /*2d900*/  @P0 IMAD.MOV.U32 R7, RZ, RZ, R29 ;  /* 0x000000ffff070224 */ /* 0x000fca00078e001d */
[----:B------:R2:W4:Y:S04]  /*2d910*/  @P0 LDG.E.U16 R19, desc[UR66][R6.64] ;  /* 0x0000004206130981 */ /* 0x000528000c1e1500 */
[----:B---3--:R-:W-:Y:S01]  /*2d920*/  STL [R1+0x7968], R21 ;  /* 0x0079681501007387 */ /* 0x008fe20000100800 */
[----:B--2---:R-:W-:Y:S02]  /*2d930*/  @P0 IMAD.MOV.U32 R6, RZ, RZ, R25 ;  /* 0x000000ffff060224 */ /* 0x004fe400078e0019 */
[----:B------:R-:W-:-:S05]  /*2d940*/  @P0 IMAD.MOV.U32 R7, RZ, RZ, R26 ;  /* 0x000000ffff070224 */ /* 0x000fca00078e001a */
[----:B------:R0:W2:Y:S04]  /*2d950*/  @P0 LDG.E.U16 R18, desc[UR66][R6.64] ;  /* 0x0000004206120981 */ /* 0x0000a8000c1e1500 */
[----:B------:R-:W-:Y:S04]  /*2d960*/  STL [R1+0x796c], R20 ;  /* 0x00796c1401007387 */ /* 0x000fe80000100800 */
[----:B----4-:R1:W-:Y:S01]  /*2d970*/  STL [R1+0x7970], R19 ;  /* 0x0079701301007387 */ /* 0x0103e20000100800 */
[----:B0-----:R-:W-:-:S03]  /*2d980*/  @P0 IMAD.MOV.U32 R6, RZ, RZ, R22 ;  /* 0x000000ffff060224 */ /* 0x001fc600078e0016 */
[----:B------:R-:W3:Y:S04]  /*2d990*/  LDL R29, [R1+0x2af0] ;  /* 0x002af000011d7983 */ /* 0x000ee80000100800 */
[----:B------:R-:W4:Y:S04]  /*2d9a0*/  LDL R28, [R1+0x2afc] ;  /* 0x002afc00011c7983 */ /* 0x000f280000100800 */
[----:B------:R-:W3:Y:S04]  /*2d9b0*/  LDL R26, [R1+0x2af8] ;  /* 0x002af800011a7983 */ /* 0x000ee80000100800 */
[----:B------:R-:W3:Y:S04]  /*2d9c0*/  LDL R25, [R1+0x2b04] ;  /* 0x002b040001197983 */ /* 0x000ee80000100800 */
[----:B-1----:R-:W3:Y:S04]  /*2d9d0*/  LDL R19, [R1+0x2ae0] ;  /* 0x002ae00001137983 */ /* 0x002ee80000100800 */
[----:B--2---:R-:W-:Y:S04]  /*2d9e0*/  STL [R1+0x7974], R18 ;  /* 0x0079741201007387 */ /* 0x004fe80000100800 */
[----:B------:R-:W2:Y:S01]  /*2d9f0*/  LDL R22, [R1+0x2b00] ;  /* 0x002b000001167983 */ /* 0x000ea20000100800 */
[----:B---3--:R-:W-:-:S03]  /*2da00*/  @P0 IMAD.MOV.U32 R7, RZ, RZ, R19 ;  /* 0x000000ffff070224 */ /* 0x008fc600078e0013 */
[----:B------:R-:W3:Y:S04]  /*2da10*/  LDL R19, [R1+0x2b0c] ;  /* 0x002b0c0001137983 */ /* 0x000ee80000100800 */
[----:B------:R0:W2:Y:S04]  /*2da20*/  @P0 LDG.E.U16 R17, desc[UR66][R6.64] ;  /* 0x0000004206110981 */ /* 0x0000a8000c1e1500 */
[----:B------:R-:W0:Y:S04]  /*2da30*/  LDL R6, [R1+0x2ae8] ;  /* 0x002ae80001067983 */ /* 0x000e280000100800 */
[----:B------:R-:W0:Y:S01]  /*2da40*/  LDL R7, [R1+0x2af4] ;  /* 0x002af40001077983 */ /* 0x000e220000100800 */
[----:B------:R-:W-:-:S02]  /*2da50*/  ISETP.GT.AND P1, PT, R4, 0x3d, PT ;  /* 0x0000003d0400780c */ /* 0x000fc40003f24270 */
[----:B0-----:R-:W-:-:S04]  /*2da60*/  @P0 LOP3.LUT R7, R7, R6, RZ, 0x3c, !PT ;  /* 0x0000000607070212 */ /* 0x001fc800078e3cff */
[----:B------:R-:W-:-:S04]  /*2da70*/  @P0 LOP3.LUT R6, R7, R6, RZ, 0x3c, !PT ;  /* 0x0000000607060212 */ /* 0x000fc800078e3cff */
[----:B------:R-:W-:-:S05]  /*2da80*/  @P0 LOP3.LUT R7, R7, R6, RZ, 0x3c, !PT ;  /* 0x0000000607070212 */ /* 0x000fca00078e3cff */
[----:B------:R4:W2:Y:S02]  /*2da90*/  @P0 LDG.E.U16 R16, desc[UR66][R6.64] ;  /* 0x0000004206100981 */ /* 0x0008a4000c1e1500 */
[----:B----4-:R-:W-:Y:S02]  /*2daa0*/  @P0 IMAD.MOV.U32 R6, RZ, RZ, R28 ;  /* 0x000000ffff060224 */ /* 0x010fe400078e001c */
[----:B------:R-:W-:-:S05]  /*2dab0*/  @P0 IMAD.MOV.U32 R7, RZ, RZ, R29 ;  /* 0x000000ffff070224 */ /* 0x000fca00078e001d */
[----:B------:R0:W4:Y:S02]  /*2dac0*/  @P0 LDG.E.U16 R15, desc[UR66][R6.64] ;  /* 0x00000042060f0981 */ /* 0x000124000c1e1500 */
[----:B0-----:R-:W-:Y:S02]  /*2dad0*/  @P1 IMAD.MOV.U32 R6, RZ, RZ, R25 ;  /* 0x000000ffff061224 */ /* 0x001fe400078e0019 */
[----:B------:R-:W-:-:S05]  /*2dae0*/  @P1 IMAD.MOV.U32 R7, RZ, RZ, R26 ;  /* 0x000000ffff071224 */ /* 0x000fca00078e001a */
[----:B------:R3:W4:Y:S02]  /*2daf0*/  @P1 LDG.E.U16 R14, desc[UR66][R6.64] ;  /* 0x00000042060e1981 */ /* 0x000724000c1e1500 */
[----:B---3--:R-:W-:Y:S02]  /*2db00*/  @P1 IMAD.MOV.U32 R6, RZ, RZ, R19 ;  /* 0x000000ffff061224 */ /* 0x008fe400078e0013 */
[----:B--2---:R-:W-:-:S05]  /*2db10*/  @P1 IMAD.MOV.U32 R7, RZ, RZ, R22 ;  /* 0x000000ffff071224 */ /* 0x004fca00078e0016 */
[----:B------:R-:W2:Y:S04]  /*2db20*/  @P1 LDG.E.U16 R13, desc[UR66][R6.64] ;  /* 0x00000042060d1981 */ /* 0x000ea8000c1e1500 */
[----:B------:R-:W-:Y:S04]  /*2db30*/  STL [R1+0x7978], R17 ;  /* 0x0079781101007387 */ /* 0x000fe80000100800 */
[----:B------:R-:W-:Y:S04]  /*2db40*/  STL [R1+0x797c], R16 ;  /* 0x00797c1001007387 */ /* 0x000fe80000100800 */
[----:B----4-:R0:W-:Y:S04]  /*2db50*/  STL [R1+0x7980], R15 ;  /* 0x0079800f01007387 */ /* 0x0101e80000100800 */
[----:B------:R-:W3:Y:S04]  /*2db60*/  LDL R29, [R1+0x2b1c] ;  /* 0x002b1c00011d7983 */ /* 0x000ee80000100800 */
[----:B------:R-:W4:Y:S04]  /*2db70*/  LDL R28, [R1+0x2b18] ;  /* 0x002b1800011c7983 */ /* 0x000f280000100800 */
[----:B------:R-:W3:Y:S04]  /*2db80*/  LDL R26, [R1+0x2b24] ;  /* 0x002b2400011a7983 */ /* 0x000ee80000100800 */
[----:B------:R-:W-:Y:S04]  /*2db90*/  STL [R1+0x792c], R14 ;  /* 0x00792c0e01007387 */ /* 0x000fe80000100800 */
[----:B------:R-:W3:Y:S04]  /*2dba0*/  LDL R6, [R1+0x2b08] ;  /* 0x002b080001067983 */ /* 0x000ee80000100800 */
[----:B------:R-:W3:Y:S04]  /*2dbb0*/  LDL R7, [R1+0x2b14] ;  /* 0x002b140001077983 */ /* 0x000ee80000100800 */
[----:B------:R-:W4:Y:S04]  /*2dbc0*/  LDL R25, [R1+0x2b20] ;  /* 0x002b200001197983 */ /* 0x000f280000100800 */
[----:B------:R-:W4:Y:S04]  /*2dbd0*/  LDL R22, [R1+0x2b2c] ;  /* 0x002b2c0001167983 */ /* 0x000f280000100800 */
[----:B------:R-:W4:Y:S04]  /*2dbe0*/  LDL R19, [R1+0x2b28] ;  /* 0x002b280001137983 */ /* 0x000f280000100800 */
[----:B0-----:R-:W4:Y:S04]  /*2dbf0*/  LDL R15, [R1+0x2b34] ;  /* 0x002b3400010f7983 */ /* 0x001f280000100800 */
[----:B--2---:R0:W-:Y:S04]  /*2dc00*/  STL [R1+0x7930], R13 ;  /* 0x0079300d01007387 */ /* 0x0041e80000100800 */
[----:B0-----:R-:W2:Y:S01]  /*2dc10*/  LDL R13, [R1+0x2b10] ;  /* 0x002b1000010d7983 */ /* 0x001ea20000100800 */
[----:B---3--:R-:W-:-:S04]  /*2dc20*/  @P1 LOP3.LUT R7, R7, R6, RZ, 0x3c, !PT ;  /* 0x0000000607071212 */ /* 0x008fc800078e3cff */
[----:B------:R-:W-:-:S04]  /*2dc30*/  @P1 LOP3.LUT R6, R7, R6, RZ, 0x3c, !PT ;  /* 0x0000000607061212 */ /* 0x000fc800078e3cff */
[----:B------:R-:W-:-:S05]  /*2dc40*/  @P1 LOP3.LUT R7, R7, R6, RZ, 0x3c, !PT ;  /* 0x0000000607071212 */ /* 0x000fca00078e3cff */
[----:B------:R0:W3:Y:S02]  /*2dc50*/  @P1 LDG.E.U16 R12, desc[UR66][R6.64] ;  /* 0x00000042060c1981 */ /* 0x0000e4000c1e1500 */
[----:B0-----:R-:W-:Y:S02]  /*2dc60*/  @P1 IMAD.MOV.U32 R6, RZ, RZ, R29 ;  /* 0x000000ffff061224 */ /* 0x001fe400078e001d */
[----:B--2---:R-:W-:-:S05]  /*2dc70*/  @P1 IMAD.MOV.U32 R7, RZ, RZ, R13 ;  /* 0x000000ffff071224 */ /* 0x004fca00078e000d */
[----:B------:R0:W2:Y:S02]  /*2dc80*/  @P1 LDG.E.U16 R11, desc[UR66][R6.64] ;  /* 0x00000042060b1981 */ /* 0x0000a4000c1e1500 */
[----:B0-----:R-:W-:Y:S02]  /*2dc90*/  @P1 IMAD.MOV.U32 R6, RZ, RZ, R26 ;  /* 0x000000ffff061224 */ /* 0x001fe400078e001a */
[----:B----4-:R-:W-:-:S05]  /*2dca0*/  @P1 IMAD.MOV.U32 R7, RZ, RZ, R28 ;  /* 0x000000ffff071224 */ /* 0x010fca00078e001c */
[----:B------:R0:W4:Y:S02]  /*2dcb0*/  @P1 LDG.E.U16 R10, desc[UR66][R6.64] ;  /* 0x00000042060a1981 */ /* 0x000124000c1e1500 */
[----:B0-----:R-:W-:Y:S02]  /*2dcc0*/  @P1 IMAD.MOV.U32 R6, RZ, RZ, R22 ;  /* 0x000000ffff061224 */ /* 0x001fe400078e0016 */
[----:B------:R-:W-:-:S05]  /*2dcd0*/  @P1 IMAD.MOV.U32 R7, RZ, RZ, R25 ;  /* 0x000000ffff071224 */ /* 0x000fca00078e0019 */
[----:B------:R0:W4:Y:S02]  /*2dce0*/  @P1 LDG.E.U16 R9, desc[UR66][R6.64] ;  /* 0x0000004206091981 */ /* 0x000124000c1e1500 */
[----:B0-----:R-:W-:Y:S02]  /*2dcf0*/  @P1 IMAD.MOV.U32 R6, RZ, RZ, R15 ;  /* 0x000000ffff061224 */ /* 0x001fe400078e000f */
[----:B------:R-:W-:-:S05]  /*2dd00*/  @P1 IMAD.MOV.U32 R7, RZ, RZ, R19 ;  /* 0x000000ffff071224 */ /* 0x000fca00078e0013 */
[----:B------:R0:W4:Y:S04]  /*2dd10*/  @P1 LDG.E.U16 R8, desc[UR66][R6.64] ;  /* 0x0000004206081981 */ /* 0x000128000c1e1500 */
[----:B---3--:R-:W-:Y:S04]  /*2dd20*/  STL [R1+0x7938], R12 ;  /* 0x0079380c01007387 */ /* 0x008fe80000100800 */
[----:B--2---:R-:W-:Y:S04]  /*2dd30*/  STL [R1+0x793c], R11 ;  /* 0x00793c0b01007387 */ /* 0x004fe80000100800 */
[----:B----4-:R1:W-:Y:S04]  /*2dd40*/  STL [R1+0x7940], R10 ;  /* 0x0079400a01007387 */ /* 0x0103e80000100800 */
[----:B------:R2:W-:Y:S04]  /*2dd50*/  STL [R1+0x7944], R9 ;  /* 0x0079440901007387 */ /* 0x0005e80000100800 */
[----:B------:R-:W0:Y:S04]  /*2dd60*/  LDL R6, [R1+0x2b30] ;  /* 0x002b300001067983 */ /* 0x000e280000100800 */
[----:B------:R-:W0:Y:S04]  /*2dd70*/  LDL R7, [R1+0x2b3c] ;  /* 0x002b3c0001077983 */ /* 0x000e280000100800 */
[----:B------:R-:W3:Y:S04]  /*2dd80*/  LDL R29, [R1+0x2b38] ;  /* 0x002b3800011d7983 */ /* 0x000ee80000100800 */
[----:B------:R-:W4:Y:S04]  /*2dd90*/  LDL R28, [R1+0x2b44] ;  /* 0x002b4400011c7983 */ /* 0x000f280000100800 */
[----:B------:R-:W3:Y:S04]  /*2dda0*/  LDL R26, [R1+0x2b40] ;  /* 0x002b4000011a7983 */ /* 0x000ee80000100800 */
[----:B------:R-:W3:Y:S04]  /*2ddb0*/  LDL R25, [R1+0x2b4c] ;  /* 0x002b4c0001197983 */ /* 0x000ee80000100800 */
[----:B------:R-:W3:Y:S04]  /*2ddc0*/  LDL R22, [R1+0x2b48] ;  /* 0x002b480001167983 */ /* 0x000ee80000100800 */
[----:B------:R-:W3:Y:S04]  /*2ddd0*/  LDL R19, [R1+0x2b54] ;  /* 0x002b540001137983 */ /* 0x000ee80000100800 */
[----:B------:R-:W3:Y:S04]  /*2dde0*/  LDL R15, [R1+0x2b50] ;  /* 0x002b5000010f7983 */ /* 0x000ee80000100800 */
[----:B------:R-:W3:Y:S01]  /*2ddf0*/  LDL R13, [R1+0x2b5c] ;  /* 0x002b5c00010d7983 */ /* 0x000ee20000100800 */
[----:B------:R-:W-:-:S02]  /*2de00*/  ISETP.GT.AND P0, PT, R4, 0x3e, PT ;  /* 0x0000003e0400780c */ /* 0x000fc40003f04270 */
[----:B------:R-:W-:Y:S01]  /*2de10*/  PRMT R27, RZ, 0x7610, R27 ;  /* 0x00007610ff1b7816 */ /* 0x000fe2000000001b */
[----:B-1----:R-:W3:Y:S04]  /*2de20*/  LDL R10, [R1+0x2b58] ;  /* 0x002b5800010a7983 */ /* 0x002ee80000100800 */
[----:B--2---:R-:W2:Y:S01]  /*2de30*/  LDL R9, [R1+0x2b64] ;  /* 0x002b640001097983 */ /* 0x004ea20000100800 */
[----:B0-----:R-:W-:-:S04]  /*2de40*/  @P1 LOP3.LUT R7, R7, R6, RZ, 0x3c, !PT ;  /* 0x0000000607071212 */ /* 0x001fc800078e3cff */
[----:B------:R-:W-:-:S04]  /*2de50*/  @P1 LOP3.LUT R6, R7, R6, RZ, 0x3c, !PT ;  /* 0x0000000607061212 */ /* 0x000fc800078e3cff */
[----:B------:R-:W-:-:S05]  /*2de60*/  @P1 LOP3.LUT R7, R7, R6, RZ, 0x3c, !PT ;  /* 0x0000000607071212 */ /* 0x000fca00078e3cff */
[----:B------:R4:W2:Y:S01]  /*2de70*/  @P1 LDG.E.U16 R5, desc[UR66][R6.64] ;  /* 0x0000004206051981 */ /* 0x0008a2000c1e1500 */
[----:B------:R-:W-:Y:S01]  /*2de80*/  PRMT R24, RZ, 0x7610, R24 ;  /* 0x00007610ff187816 */ /* 0x000fe20000000018 */
[----:B----4-:R-:W-:Y:S02]  /*2de90*/  @P0 IMAD.MOV.U32 R6, RZ, RZ, R28 ;  /* 0x000000ffff060224 */ /* 0x010fe400078e001c */
[----:B---3--:R-:W-:-:S05]  /*2dea0*/  @P0 IMAD.MOV.U32 R7, RZ, RZ, R29 ;  /* 0x000000ffff070224 */ /* 0x008fca00078e001d */
[----:B------:R0:W3:Y:S04]  /*2deb0*/  @P0 LDG.E.U16 R27, desc[UR66][R6.64] ;  /* 0x00000042061b0981 */ /* 0x0000e8000c1e1500 */
[----:B------:R1:W-:Y:S01]  /*2dec0*/  STL [R1+0x7948], R8 ;  /* 0x0079480801007387 */ /* 0x0003e20000100800 */
[----:B0-----:R-:W-:Y:S02]  /*2ded0*/  @P0 IMAD.MOV.U32 R6, RZ, RZ, R25 ;  /* 0x000000ffff060224 */ /* 0x001fe400078e0019 */
[----:B------:R-:W-:Y:S01]  /*2dee0*/  @P0 IMAD.MOV.U32 R7, RZ, RZ, R26 ;  /* 0x000000ffff070224 */ /* 0x000fe200078e001a */
[----:B-1----:R-:W-:-:S04]  /*2def0*/  PRMT R8, RZ, 0x7610, R8 ;  /* 0x00007610ff087816 */ /* 0x002fc80000000008 */
[----:B------:R0:W4:Y:S02]  /*2df00*/  @P0 LDG.E.U16 R24, desc[UR66][R6.64] ;  /* 0x0000004206180981 */ /* 0x000124000c1e1500 */
[----:B0-----:R-:W-:Y:S02]  /*2df10*/  @P0 IMAD.MOV.U32 R6, RZ, RZ, R19 ;  /* 0x000000ffff060224 */ /* 0x001fe400078e0013 */
[----:B------:R-:W-:-:S05]  /*2df20*/  @P0 IMAD.MOV.U32 R7, RZ, RZ, R22 ;  /* 0x000000ffff070224 */ /* 0x000fca00078e0016 */
[----:B------:R0:W3:Y:S02]  /*2df30*/  @P0 LDG.E.U16 R8, desc[UR66][R6.64] ;  /* 0x0000004206080981 */ /* 0x0000e4000c1e1500 */
[----:B0-----:R-:W-:Y:S02]  /*2df40*/  @P0 IMAD.MOV.U32 R6, RZ, RZ, R13 ;  /* 0x000000ffff060224 */ /* 0x001fe400078e000d */
[----:B------:R-:W-:Y:S01]  /*2df50*/  @P0 IMAD.MOV.U32 R7, RZ, RZ, R15 ;  /* 0x000000ffff070224 */ /* 0x000fe200078e000f */
[----:B--2---:R0:W-:Y:S04]  /*2df60*/  STL [R1+0x794c], R5 ;  /* 0x00794c0501007387 */ /* 0x0041e80000100800 */
[----:B------:R-:W2:Y:S04]  /*2df70*/  LDL R22, [R1+0x2b68] ;  /* 0x002b680001167983 */ /* 0x000ea80000100800 */
[----:B------:R-:W2:Y:S01]  /*2df80*/  LDL R19, [R1+0x2b74] ;  /* 0x002b740001137983 */ /* 0x000ea20000100800 */
[----:B0-----:R-:W-:-:S06]  /*2df90*/  PRMT R5, RZ, 0x7610, R5 ;  /* 0x00007610ff057816 */ /* 0x001fcc0000000005 */
[----:B------:R0:W2:Y:S02]  /*2dfa0*/  @P0 LDG.E.U16 R5, desc[UR66][R6.64] ;  /* 0x0000004206050981 */ /* 0x0000a4000c1e1500 */
[----:B0-----:R-:W-:Y:S02]  /*2dfb0*/  @P0 IMAD.MOV.U32 R6, RZ, RZ, R9 ;  /* 0x000000ffff060224 */ /* 0x001fe400078e0009 */
[----:B------:R-:W-:Y:S01]  /*2dfc0*/  @P0 IMAD.MOV.U32 R7, RZ, RZ, R10 ;  /* 0x000000ffff070224 */ /* 0x000fe200078e000a */
[----:B------:R-:W4:Y:S04]  /*2dfd0*/  LDL R9, [R1+0x2b6c] ;  /* 0x002b6c0001097983 */ /* 0x000f280000100800 */
[----:B------:R-:W4:Y:S04]  /*2dfe0*/  LDL R10, [R1+0x2b60] ;  /* 0x002b6000010a7983 */ /* 0x000f280000100800 */
[----:B------:R-:W4:Y:S04]  /*2dff0*/  @P0 LDG.E.U16 R0, desc[UR66][R6.64] ;  /* 0x0000004206000981 */ /* 0x000f28000c1e1500 */
[----:B---3--:R0:W-:Y:S04]  /*2e000*/  STL [R1+0x178], R8 ;  /* 0x0001780801007387 */ /* 0x0081e80000100800 */
[----:B0-----:R-:W3:Y:S04]  /*2e010*/  LDL R8, [R1+0x2b70] ;  /* 0x002b700001087983 */ /* 0x001ee80000100800 */
[----:B--2---:R0:W-:Y:S04]  /*2e020*/  STL [R1+0x170], R5 ;  /* 0x0001700501007387 */ /* 0x0041e80000100800 */
[----:B------:R-:W2:Y:S04]  /*2e030*/  LDL R15, [R1+0x2b78] ;  /* 0x002b7800010f7983 */ /* 0x000ea80000100800 */
[----:B------:R-:W2:Y:S04]  /*2e040*/  LDL R13, [R1+0x2b84] ;  /* 0x002b8400010d7983 */ /* 0x000ea80000100800 */
[----:B0-----:R-:W2:Y:S04]  /*2e050*/  LDL R5, [R1+0x2b7c] ;  /* 0x002b7c0001057983 */ /* 0x001ea80000100800 */
[----:B----4-:R-:W-:Y:S04]  /*2e060*/  STL [R1+0x77f4], R0 ;  /* 0x0077f40001007387 */ /* 0x010fe80000100800 */
[----:B------:R-:W-:Y:S04]  /*2e070*/  STL [R1+0x77fc], R0 ;  /* 0x0077fc0001007387 */ /* 0x000fe80000100800 */
[----:B------:R-:W-:Y:S04]  /*2e080*/  STL [R1+0x7804], R0 ;  /* 0x0078040001007387 */ /* 0x000fe80000100800 */
[----:B------:R-:W-:Y:S04]  /*2e090*/  STL [R1+0x780c], R0 ;  /* 0x00780c0001007387 */ /* 0x000fe80000100800 */
[----:B------:R-:W-:Y:S01]  /*2e0a0*/  STL [R1+0x7814], R0 ;  /* 0x0078140001007387 */ /* 0x000fe20000100800 */
[----:B------:R-:W-:-:S03]  /*2e0b0*/  PRMT R23, RZ, 0x7610, R23 ;  /* 0x00007610ff177816 */ /* 0x000fc60000000017 */
[----:B------:R-:W-:Y:S01]  /*2e0c0*/  STL [R1+0x781c], R0 ;  /* 0x00781c0001007387 */ /* 0x000fe20000100800 */
[----:B------:R-:W-:Y:S02]  /*2e0d0*/  @P0 IMAD.MOV.U32 R6, RZ, RZ, R9 ;  /* 0x000000ffff060224 */ /* 0x000fe400078e0009 */
[----:B------:R-:W-:Y:S01]  /*2e0e0*/  @P0 IMAD.MOV.U32 R7, RZ, RZ, R10 ;  /* 0x000000ffff070224 */ /* 0x000fe200078e000a */
[----:B------:R-:W-:Y:S04]  /*2e0f0*/  STL [R1+0x7824], R0 ;  /* 0x0078240001007387 */ /* 0x000fe80000100800 */
[----:B------:R-:W-:Y:S04]  /*2e100*/  STL [R1+0x782c], R0 ;  /* 0x00782c0001007387 */ /* 0x000fe80000100800 */
[----:B------:R-:W-:Y:S04]  /*2e110*/  STL [R1+0x7834], R0 ;  /* 0x0078340001007387 */ /* 0x000fe80000100800 */
[----:B------:R-:W-:Y:S04]  /*2e120*/  STL [R1+0x188], R27 ;  /* 0x0001881b01007387 */ /* 0x000fe80000100800 */
[----:B------:R-:W-:Y:S04]  /*2e130*/  STL [R1+0x783c], R0 ;  /* 0x00783c0001007387 */ /* 0x000fe80000100800 */
[----:B------:R0:W4:Y:S01]  /*2e140*/  @P0 LDG.E.U16 R23, desc[UR66][R6.64] ;  /* 0x0000004206170981 */ /* 0x000122000c1e1500 */
[----:B------:R-:W-:-:S02]  /*2e150*/  PRMT R18, RZ, 0x7610, R18 ;  /* 0x00007610ff127816 */ /* 0x000fc40000000012 */
[----:B------:R-:W-:Y:S01]  /*2e160*/  ISETP.GT.AND P1, PT, R4, 0x3f, PT ;  /* 0x0000003f0400780c */ /* 0x000fe20003f24270 */
[----:B------:R-:W-:Y:S04]  /*2e170*/  STL [R1+0x7844], R0 ;  /* 0x0078440001007387 */ /* 0x000fe80000100800 */
[----:B------:R-:W-:Y:S04]  /*2e180*/  STL [R1+0x784c], R0 ;  /* 0x00784c0001007387 */ /* 0x000fe80000100800 */
[----:B------:R-:W-:Y:S04]  /*2e190*/  STL [R1+0x180], R24 ;  /* 0x0001801801007387 */ /* 0x000fe80000100800 */
[----:B------:R-:W-:Y:S01]  /*2e1a0*/  STL [R1+0x7854], R0 ;  /* 0x0078540001007387 */ /* 0x000fe20000100800 */
[----:B0-----:R-:W-:-:S02]  /*2e1b0*/  @P0 IMAD.MOV.U32 R6, RZ, RZ, R19 ;  /* 0x000000ffff060224 */ /* 0x001fc400078e0013 */
[----:B------:R-:W-:Y:S01]  /*2e1c0*/  @P0 IMAD.MOV.U32 R7, RZ, RZ, R22 ;  /* 0x000000ffff070224 */ /* 0x000fe200078e0016 */
[----:B------:R-:W-:Y:S04]  /*2e1d0*/  STL [R1+0x785c], R0 ;  /* 0x00785c0001007387 */ /* 0x000fe80000100800 */
[----:B------:R-:W-:Y:S01]  /*2e1e0*/  STL [R1+0x7864], R0 ;  /* 0x0078640001007387 */ /* 0x000fe20000100800 */
[----:B------:R-:W-:-:S03]  /*2e1f0*/  PRMT R16, RZ, 0x7610, R16 ;  /* 0x00007610ff107816 */ /* 0x000fc60000000010 */
[----:B------:R-:W-:Y:S04]  /*2e200*/  STL [R1+0x786c], R0 ;  /* 0x00786c0001007387 */ /* 0x000fe80000100800 */
[----:B------:R3:W4:Y:S04]  /*2e210*/  @P0 LDG.E.U16 R18, desc[UR66][R6.64] ;  /* 0x0000004206120981 */ /* 0x000728000c1e1500 */
[----:B------:R-:W-:Y:S04]  /*2e220*/  STL [R1+0x7874], R0 ;  /* 0x0078740001007387 */ /* 0x000fe80000100800 */
[----:B------:R-:W-:Y:S04]  /*2e230*/  STL [R1+0x787c], R0 ;  /* 0x00787c0001007387 */ /* 0x000fe80000100800 */
[----:B------:R-:W-:Y:S04]  /*2e240*/  STL [R1+0x7884], R0 ;  /* 0x0078840001007387 */ /* 0x000fe80000100800 */
[----:B------:R-:W-:Y:S04]  /*2e250*/  STL [R1+0x788c], R0 ;  /* 0x00788c0001007387 */ /* 0x000fe80000100800 */
[----:B------:R-:W-:Y:S01]  /*2e260*/  STL [R1+0x7894], R0 ;  /* 0x0078940001007387 */ /* 0x000fe20000100800 */
[----:B---3--:R-:W-:Y:S01]  /*2e270*/  @P0 IMAD.MOV.U32 R7, RZ, RZ, R8 ;  /* 0x000000ffff070224 */ /* 0x008fe200078e0008 */
[----:B------:R-:W-:-:S02]  /*2e280*/  PRMT R12, RZ, 0x7610, R12 ;  /* 0x00007610ff0c7816 */ /* 0x000fc4000000000c */
        /* <DEDUP_REMOVED lines=11> */
[----:B------:R-:W3:Y:S04]  /*2e340*/  LDL R10, [R1+0x2b80] ;  /* 0x002b8000010a7983 */ /* 0x000ee80000100800 */
[----:B------:R-:W3:Y:S04]  /*2e350*/  LDL R9, [R1+0x2b8c] ;  /* 0x002b8c0001097983 */ /* 0x000ee80000100800 */
[----:B------:R-:W3:Y:S04]  /*2e360*/  LDL R8, [R1+0x2b88] ;  /* 0x002b880001087983 */ /* 0x000ee80000100800 */
[----:B------:R-:W3:Y:S01]  /*2e370*/  LDL R19, [R1+0x2b90] ;  /* 0x002b900001137983 */ /* 0x000ee20000100800 */
[----:B--2---:R-:W-:-:S03]  /*2e380*/  @P0 IMAD.MOV.U32 R6, RZ, RZ, R5 ;  /* 0x000000ffff060224 */ /* 0x004fc600078e0005 */
[----:B------:R-:W2:Y:S04]  /*2e390*/  LDL R5, [R1+0x2b94] ;  /* 0x002b940001057983 */ /* 0x000ea80000100800 */
[----:B------:R0:W2:Y:S02]  /*2e3a0*/  @P0 LDG.E.U16 R16, desc[UR66][R6.64] ;  /* 0x0000004206100981 */ /* 0x0000a4000c1e1500 */
[----:B0-----:R-:W-:Y:S02]  /*2e3b0*/  @P1 IMAD.MOV.U32 R6, RZ, RZ, R13 ;  /* 0x000000ffff061224 */ /* 0x001fe400078e000d */
[----:B------:R-:W-:-:S05]  /*2e3c0*/  @P1 IMAD.MOV.U32 R7, RZ, RZ, R15 ;  /* 0x000000ffff071224 */ /* 0x000fca00078e000f */
[----:B------:R3:W2:Y:S04]  /*2e3d0*/  @P1 LDG.E.U16 R12, desc[UR66][R6.64] ;  /* 0x00000042060c1981 */ /* 0x0006a8000c1e1500 */
[----:B----4-:R0:W-:Y:S04]  /*2e3e0*/  STL [R1+0x15c], R18 ;  /* 0x00015c1201007387 */ /* 0x0101e80000100800 */
[----:B0-----:R-:W4:Y:S01]  /*2e3f0*/  LDL R18, [R1+0x2b9c] ;  /* 0x002b9c0001127983 */ /* 0x001f220000100800 */
[----:B---3--:R-:W-:Y:S02]  /*2e400*/  @P1 IMAD.MOV.U32 R7, RZ, RZ, R10 ;  /* 0x000000ffff071224 */ /* 0x008fe400078e000a */
[----:B------:R-:W-:Y:S01]  /*2e410*/  @P1 IMAD.MOV.U32 R6, RZ, RZ, R9 ;  /* 0x000000ffff061224 */ /* 0x000fe200078e0009 */
[----:B------:R-:W-:-:S06]  /*2e420*/  PRMT R21, RZ, 0x7610, R21 ;  /* 0x00007610ff157816 */ /* 0x000fcc0000000015 */
[----:B------:R0:W3:Y:S02]  /*2e430*/  @P1 LDG.E.U16 R21, desc[UR66][R6.64] ;  /* 0x0000004206151981 */ /* 0x0000e4000c1e1500 */
[----:B0-----:R-:W-:Y:S02]  /*2e440*/  @P1 IMAD.MOV.U32 R7, RZ, RZ, R8 ;  /* 0x000000ffff071224 */ /* 0x001fe400078e0008 */
[----:B--2---:R0:W-:Y:S04]  /*2e450*/  STL [R1+0x158], R16 ;  /* 0x0001581001007387 */ /* 0x0041e80000100800 */
[----:B------:R-:W2:Y:S04]  /*2e460*/  LDL R15, [R1+0x2ba4] ;  /* 0x002ba400010f7983 */ /* 0x000ea80000100800 */
[----:B------:R-:W3:Y:S04]  /*2e470*/  LDL R13, [R1+0x2ba0] ;  /* 0x002ba000010d7983 */ /* 0x000ee80000100800 */
[----:B0-----:R-:W3:Y:S04]  /*2e480*/  LDL R16, [R1+0x2b98] ;  /* 0x002b980001107983 */ /* 0x001ee80000100800 */
[----:B------:R0:W-:Y:S04]  /*2e490*/  STL [R1+0x154], R12 ;  /* 0x0001540c01007387 */ /* 0x0001e80000100800 */
[----:B------:R-:W3:Y:S04]  /*2e4a0*/  LDL R10, [R1+0x2ba8] ;  /* 0x002ba800010a7983 */ /* 0x000ee80000100800 */
[----:B------:R-:W3:Y:S04]  /*2e4b0*/  LDL R9, [R1+0x2bb4] ;  /* 0x002bb40001097983 */ /* 0x000ee80000100800 */
[----:B0-----:R-:W3:Y:S04]  /*2e4c0*/  LDL R12, [R1+0x2bac] ;  /* 0x002bac00010c7983 */ /* 0x001ee80000100800 */
[----:B------:R-:W3:Y:S01]  /*2e4d0*/  LDL.LU R26, [R1+0xab4] ;  /* 0x000ab400011a7983 */ /* 0x000ee20000300800 */
[----:B------:R-:W-:-:S03]  /*2e4e0*/  @P1 IMAD.MOV.U32 R6, RZ, RZ, R5 ;  /* 0x000000ffff061224 */ /* 0x000fc600078e0005 */
[----:B------:R-:W3:Y:S04]  /*2e4f0*/  LDL R8, [R1+0x2bb0] ;  /* 0x002bb00001087983 */ /* 0x000ee80000100800 */
[----:B------:R-:W3:Y:S01]  /*2e500*/  LDL R5, [R1+0x2bb8] ;  /* 0x002bb80001057983 */ /* 0x000ee20000100800 */
[----:B------:R-:W-:Y:S02]  /*2e510*/  PRMT R20, RZ, 0x7610, R20 ;  /* 0x00007610ff147816 */ /* 0x000fe40000000014 */
[----:B------:R-:W-:-:S04]  /*2e520*/  PRMT R17, RZ, 0x7610, R17 ;  /* 0x00007610ff117816 */ /* 0x000fc80000000011 */
[----:B------:R4:W3:Y:S01]  /*2e530*/  @P1 LDG.E.U16 R20, desc[UR66][R6.64] ;  /* 0x0000004206141981 */ /* 0x0008e2000c1e1500 */
[----:B------:R-:W-:Y:S01]  /*2e540*/  PRMT R14, RZ, 0x7610, R14 ;  /* 0x00007610ff0e7816 */ /* 0x000fe2000000000e */
[----:B----4-:R-:W-:Y:S02]  /*2e550*/  @P1 IMAD.MOV.U32 R6, RZ, RZ, R18 ;  /* 0x000000ffff061224 */ /* 0x010fe400078e0012 */
[----:B------:R-:W-:-:S05]  /*2e560*/  @P1 IMAD.MOV.U32 R7, RZ, RZ, R19 ;  /* 0x000000ffff071224 */ /* 0x000fca00078e0013 */
[----:B------:R2:W4:Y:S01]  /*2e570*/  @P1 LDG.E.U16 R17, desc[UR66][R6.64] ;  /* 0x0000004206111981 */ /* 0x000522000c1e1500 */
[----:B------:R-:W-:Y:S02]  /*2e580*/  PRMT R11, RZ, 0x7610, R11 ;  /* 0x00007610ff0b7816 */ /* 0x000fe4000000000b */
[----:B------:R-:W-:Y:S01]  /*2e590*/  PRMT R0, RZ, 0x7610, R0 ;  /* 0x00007610ff007816 */ /* 0x000fe20000000000 */
[----:B------:R-:W-:Y:S04]  /*2e5a0*/  STL [R1+0x160], R23 ;  /* 0x0001601701007387 */ /* 0x000fe80000100800 */
[----:B------:R-:W4:Y:S01]  /*2e5b0*/  LDL.LU R28, [R1+0xab0] ;  /* 0x000ab000011c7983 */ /* 0x000f220000300800 */
[----:B--2---:R-:W-:Y:S02]  /*2e5c0*/  @P1 IMAD.MOV.U32 R6, RZ, RZ, R15 ;  /* 0x000000ffff061224 */ /* 0x004fe400078e000f */
[----:B---3--:R-:W-:-:S05]  /*2e5d0*/  @P1 IMAD.MOV.U32 R7, RZ, RZ, R16 ;  /* 0x000000ffff071224 */ /* 0x008fca00078e0010 */
[----:B------:R0:W2:Y:S02]  /*2e5e0*/  @P1 LDG.E.U16 R14, desc[UR66][R6.64] ;  /* 0x00000042060e1981 */ /* 0x0000a4000c1e1500 */
[----:B0-----:R-:W-:Y:S02]  /*2e5f0*/  @P1 IMAD.MOV.U32 R7, RZ, RZ, R13 ;  /* 0x000000ffff071224 */ /* 0x001fe400078e000d */
[----:B------:R-:W-:-:S05]  /*2e600*/  @P1 IMAD.MOV.U32 R6, RZ, RZ, R12 ;  /* 0x000000ffff061224 */ /* 0x000fca00078e000c */
[----:B------:R0:W3:Y:S02]  /*2e610*/  @P1 LDG.E.U16 R11, desc[UR66][R6.64] ;  /* 0x00000042060b1981 */ /* 0x0000e4000c1e1500 */
[----:B0-----:R-:W-:Y:S02]  /*2e620*/  @P1 IMAD.MOV.U32 R6, RZ, RZ, R9 ;  /* 0x000000ffff061224 */ /* 0x001fe400078e0009 */
[----:B------:R-:W-:-:S05]  /*2e630*/  @P1 IMAD.MOV.U32 R7, RZ, RZ, R10 ;  /* 0x000000ffff071224 */ /* 0x000fca00078e000a */
[----:B------:R0:W2:Y:S02]  /*2e640*/  @P1 LDG.E.U16 R3, desc[UR66][R6.64] ;  /* 0x0000004206031981 */ /* 0x0000a4000c1e1500 */
[----:B0-----:R-:W-:Y:S02]  /*2e650*/  @P1 IMAD.MOV.U32 R6, RZ, RZ, R5 ;  /* 0x000000ffff061224 */ /* 0x001fe400078e0005 */
[----:B------:R-:W-:-:S05]  /*2e660*/  @P1 IMAD.MOV.U32 R7, RZ, RZ, R8 ;  /* 0x000000ffff071224 */ /* 0x000fca00078e0008 */
[----:B------:R-:W3:Y:S01]  /*2e670*/  @P1 LDG.E.U16 R0, desc[UR66][R6.64] ;  /* 0x0000004206001981 */ /* 0x000ee2000c1e1500 */
[----:B------:R-:W-:Y:S06]  /*2e680*/  BAR.SYNC.DEFER_BLOCKING 0x0 ;  /* 0x0000000000007b1d */ /* 0x000fec0000010000 */
[----:B------:R-:W-:Y:S04]  /*2e690*/  STS.U16 [R2+UR5], R26 ;  /* 0x0000001a02007988 */ /* 0x000fe80008000405 */
[----:B----4-:R-:W-:Y:S04]  /*2e6a0*/  STS.U16 [R2+UR5+0x80], R28 ;  /* 0x0000801c02007988 */ /* 0x010fe80008000405 */
[----:B--2---:R0:W-:Y:S04]  /*2e6b0*/  STL [R1+0x13c], R3 ;  /* 0x00013c0301007387 */ /* 0x0041e80000100800 */
[----:B------:R-:W2:Y:S04]  /*2e6c0*/  LDL.LU R27, [R1+0xaac] ;  /* 0x000aac00011b7983 */ /* 0x000ea80000300800 */
[----:B------:R-:W4:Y:S01]  /*2e6d0*/  LDL.LU R29, [R1+0xaa8] ;  /* 0x000aa800011d7983 */ /* 0x000f220000300800 */
[----:B0-----:R-:W0:Y:S03]  /*2e6e0*/  S2R R3, SR_TID.X ;  /* 0x0000000000037919 */ /* 0x001e260000002100 */
[----:B---3--:R0:W-:Y:S02]  /*2e6f0*/  STL [R1+0x138], R0 ;  /* 0x0001380001007387 */ /* 0x0081e40000100800 */
[----:B0-----:R-:W-:-:S02]  /*2e700*/  LOP3.LUT R0, R3, 0x3f, RZ, 0xc0, !PT ;  /* 0x0000003f03007812 */ /* 0x001fc400078ec0ff */
[----:B------:R-:W-:Y:S04]  /*2e710*/  STL [R1+0x79e0], R3 ;  /* 0x0079e00301007387 */ /* 0x000fe80000100800 */
[----:B------:R-:W-:Y:S04]  /*2e720*/  STL [R1+0x78f8], R6 ;  /* 0x0078f80601007387 */ /* 0x000fe80000100800 */
[----:B------:R-:W-:Y:S04]  /*2e730*/  STL [R1+0x78e8], R7 ;  /* 0x0078e80701007387 */ /* 0x000fe80000100800 */
[----:B------:R-:W-:Y:S04]  /*2e740*/  STL [R1+0x150], R21 ;  /* 0x0001501501007387 */ /* 0x000fe80000100800 */
[----:B------:R-:W-:Y:S01]  /*2e750*/  STL [R1+0x78fc], R7 ;  /* 0x0078fc0701007387 */ /* 0x000fe20000100800 */
[----:B------:R-:W-:-:S03]  /*2e760*/  ISETP.GE.AND P0, PT, R0, R4, PT ;  /* 0x000000040000720c */ /* 0x000fc60003f06270 */
[----:B------:R0:W-:Y:S04]  /*2e770*/  STL [R1+0x7950], R0 ;  /* 0x0079500001007387 */ /* 0x0001e80000100800 */
[----:B0-----:R-:W3:Y:S04]  /*2e780*/  LDL.LU R0, [R1+0xaa4] ;  /* 0x000aa40001007983 */ /* 0x001ee80000300800 */
[----:B------:R-:W-:Y:S04]  /*2e790*/  STL [R1+0x14c], R20 ;  /* 0x00014c1401007387 */ /* 0x000fe80000100800 */
[----:B------:R-:W3:Y:S04]  /*2e7a0*/  LDL.LU R4, [R1+0xaa0] ;  /* 0x000aa00001047983 */ /* 0x000ee80000300800 */
[----:B------:R-:W3:Y:S04]  /*2e7b0*/  LDL.LU R7, [R1+0xa9c] ;  /* 0x000a9c0001077983 */ /* 0x000ee80000300800 */
[----:B------:R-:W3:Y:S04]  /*2e7c0*/  LDL.LU R26, [R1+0xa98] ;  /* 0x000a9800011a7983 */ /* 0x000ee80000300800 */
        /* <DEDUP_REMOVED lines=8> */
[----:B------:R0:W-:Y:S04]  /*2e850*/  STL [R1+0x140], R11 ;  /* 0x0001400b01007387 */ /* 0x0001e80000100800 */
[----:B0-----:R-:W3:Y:S04]  /*2e860*/  LDL.LU R11, [R1+0x920] ;  /* 0x00092000010b7983 */ /* 0x001ee80000300800 */
        /* <DEDUP_REMOVED lines=15> */
[----:B--2---:R0:W-:Y:S04]  /*2e960*/  STS.U16 [R2+UR5+0x100], R27 ;  /* 0x0001001b02007988 */ /* 0x0041e80008000405 */
[----:B----4-:R1:W-:Y:S04]  /*2e970*/  STS.U16 [R2+UR5+0x180], R29 ;  /* 0x0001801d02007988 */ /* 0x0103e80008000405 */
[----:B0-----:R-:W2:Y:S04]  /*2e980*/  LDL.LU R27, [R1+0x56c] ;  /* 0x00056c00011b7983 */ /* 0x001ea80000300800 */
[----:B-1----:R-:W4:Y:S04]  /*2e990*/  LDL.LU R29, [R1+0x568] ;  /* 0x00056800011d7983 */ /* 0x002f280000300800 */
[----:B---3--:R0:W-:Y:S04]  /*2e9a0*/  STS.U16 [R2+UR5+0x380], R26 ;  /* 0x0003801a02007988 */ /* 0x0081e80008000405 */
[----:B0-----:R-:W3:Y:S04]  /*2e9b0*/  LDL.LU R26, [R1+0x3a4] ;  /* 0x0003a400011a7983 */ /* 0x001ee80000300800 */
[----:B------:R0:W-:Y:S04]  /*2e9c0*/  STS.U16 [R2+UR5+0x6280], R28 ;  /* 0x0062801c02007988 */ /* 0x0001e80008000405 */
[----:B0-----:R-:W3:Y:S04]  /*2e9d0*/  LDL.LU R28, [R1+0x3a0] ;  /* 0x0003a000011c7983 */ /* 0x001ee80000300800 */
[----:B------:R-:W-:Y:S04]  /*2e9e0*/  STS.U16 [R2+UR5+0x200], R0 ;  /* 0x0002000002007988 */ /* 0x000fe80008000405 */
        /* <DEDUP_REMOVED lines=23> */
[----:B--2---:R0:W-:Y:S04]  /*2eb60*/  STS.U16 [R2+UR5+0x6300], R27 ;  /* 0x0063001b02007988 */ /* 0x0041e80008000405 */
[----:B----4-:R1:W-:Y:S04]  /*2eb70*/  STS.U16 [R2+UR5+0x6380], R29 ;  /* 0x0063801d02007988 */ /* 0x0103e80008000405 */
[----:B0-----:R-:W2:Y:S04]  /*2eb80*/  LDL.LU R27, [R1+0x39c] ;  /* 0x00039c00011b7983 */ /* 0x001ea80000300800 */
[----:B------:R-:W4:Y:S04]  /*2eb90*/  LDL.LU R0, [R1+0x398] ;  /* 0x0003980001007983 */ /* 0x000f280000300800 */
[----:B------:R-:W4:Y:S04]  /*2eba0*/  LDL.LU R4, [R1+0x394] ;  /* 0x0003940001047983 */ /* 0x000f280000300800 */
[----:B------:R-:W4:Y:S04]  /*2ebb0*/  LDL.LU R7, [R1+0x390] ;  /* 0x0003900001077983 */ /* 0x000f280000300800 */
[----:B-1----:R-:W4:Y:S04]  /*2ebc0*/  LDL.LU R29, [R1+0x38c] ;  /* 0x00038c00011d7983 */ /* 0x002f280000300800 */
        /* <DEDUP_REMOVED lines=21> */
[----:B---3--:R0:W-:Y:S04]  /*2ed20*/  STS.U16 [R2+UR5+0x8000], R26 ;  /* 0x0080001a02007988 */ /* 0x0081e80008000405 */
[----:B0-----:R-:W3:Y:S04]  /*2ed30*/  LDL.LU R26, [R1+0x64] ;  /* 0x00006400011a7983 */ /* 0x001ee80000300800 */
[----:B------:R0:W-:Y:S04]  /*2ed40*/  STS.U16 [R2+UR5+0x8080], R28 ;  /* 0x0080801c02007988 */ /* 0x0001e80008000405 */
[----:B0-----:R-:W3:Y:S04]  /*2ed50*/  LDL.LU R28, [R1+0x60] ;  /* 0x00006000011c7983 */ /* 0x001ee80000300800 */
[----:B--2---:R0:W-:Y:S04]  /*2ed60*/  STS.U16 [R2+UR5+0x8100], R27 ;  /* 0x0081001b02007988 */ /* 0x0041e80008000405 */
[----:B----4-:R-:W-:Y:S04]  /*2ed70*/  STS.U16 [R2+UR5+0x8200], R4 ;  /* 0x0082000402007988 */ /* 0x010fe80008000405 */
[----:B------:R1:W-:Y:S04]  /*2ed80*/  STS.U16 [R2+UR5+0x8300], R29 ;  /* 0x0083001d02007988 */ /* 0x0003e80008000405 */
[----:B0-----:R-:W2:Y:S04]  /*2ed90*/  LDL.LU R27, [R1+0x5c] ;  /* 0x00005c00011b7983 */ /* 0x001ea80000300800 */
[----:B-1----:R-:W4:Y:S04]  /*2eda0*/  LDL.LU R29, [R1+0x58] ;  /* 0x00005800011d7983 */ /* 0x002f280000300800 */
[----:B---3--:R0:W-:Y:S04]  /*2edb0*/  STS.U16 [R2+UR5+0xe280], R28 ;  /* 0x00e2801c02007988 */ /* 0x0081e80008000405 */
[----:B0-----:R-:W3:Y:S04]  /*2edc0*/  LDL.LU R28, [R1+0xa94] ;  /* 0x000a9400011c7983 */ /* 0x001ee80000300800 */
[----:B------:R-:W2:Y:S04]  /*2edd0*/  LDL.LU R4, [R1+0xa88] ;  /* 0x000a880001047983 */ /* 0x000ea80000300800 */
[----:B------:R0:W-:Y:S04]  /*2ede0*/  STS.U16 [R2+UR5+0x8180], R0 ;  /* 0x0081800002007988 */ /* 0x0001e80008000405 */
        /* <DEDUP_REMOVED lines=22> */
[----:B------:R-:W-:Y:S01]  /*2ef50*/  STS.U16 [R2+UR5+0xe200], R26 ;  /* 0x00e2001a02007988 */ /* 0x000fe20008000405 */
[----:B0-----:R-:W-:-:S03]  /*2ef60*/  LOP3.LUT R0, R2, 0x10, RZ, 0x3c, !PT ;  /* 0x0000001002007812 */ /* 0x001fc600078e3cff */
[----:B--2---:R0:W-:Y:S04]  /*2ef70*/  STL [R1+0x79e8], R4 ;  /* 0x0079e80401007387 */ /* 0x0041e80000100800 */
[----:B0-----:R-:W2:Y:S04]  /*2ef80*/  LDL.LU R4, [R1+0xa90] ;  /* 0x000a900001047983 */ /* 0x001ea80000300800 */
[----:B------:R0:W-:Y:S04]  /*2ef90*/  STS.U16 [R2+UR5+0xe300], R27 ;  /* 0x00e3001b02007988 */ /* 0x0001e80008000405 */
[----:B----4-:R1:W-:Y:S04]  /*2efa0*/  STS.U16 [R2+UR5+0xe380], R29 ;  /* 0x00e3801d02007988 */ /* 0x0103e80008000405 */
[----:B0-----:R-:W4:Y:S04]  /*2efb0*/  LDL.LU R27, [R1+0xa84] ;  /* 0x000a8400011b7983 */ /* 0x001f280000300800 */
        /* <DEDUP_REMOVED lines=25> */
[----:B------:R-:W3:Y:S04]  /*2f150*/  LDL.LU R26, [R1+0x554] ;  /* 0x00055400011a7983 */ /* 0x000ee80000300800 */
[----:B0-----:R-:W3:Y:S04]  /*2f160*/  LDL.LU R28, [R1+0x550] ;  /* 0x00055000011c7983 */ /* 0x001ee80000300800 */
[----:B--2---:R0:W-:Y:S04]  /*2f170*/  STS.U16 [R0+UR5+0x480], R4 ;  /* 0x0004800400007988 */ /* 0x0041e80008000405 */
[----:B0-----:R-:W2:Y:S04]  /*2f180*/  LDL.LU R4, [R1+0x79e8] ;  /* 0x0079e80001047983 */ /* 0x001ea80000300800 */
[----:B----4-:R-:W-:Y:S04]  /*2f190*/  STS.U16 [R0+UR5+0x500], R2 ;  /* 0x0005000200007988 */ /* 0x010fe80008000405 */
[----:B--2---:R-:W-:Y:S04]  /*2f1a0*/  STS.U16 [R0+UR5+0x580], R4 ;  /* 0x0005800400007988 */ /* 0x004fe80008000405 */
        /* <DEDUP_REMOVED lines=23> */
[----:B0-----:R-:W2:Y:S04]  /*2f320*/  LDL.LU R27, [R1+0x54c] ;  /* 0x00054c00011b7983 */ /* 0x001ea80000300800 */
[----:B------:R0:W-:Y:S04]  /*2f330*/  STS.U16 [R0+UR5+0x6580], R29 ;  /* 0x0065801d00007988 */ /* 0x0001e80008000405 */
[----:B0-----:R-:W4:Y:S04]  /*2f340*/  LDL.LU R29, [R1+0x548] ;  /* 0x00054800011d7983 */ /* 0x001f280000300800 */
[----:B------:R-:W2:Y:S04]  /*2f350*/  LDL.LU R3, [R1+0x380] ;  /* 0x0003800001037983 */ /* 0x000ea80000300800 */
[----:B---3--:R-:W-:Y:S04]  /*2f360*/  STS.U16 [R0+UR5+0x6600], R26 ;  /* 0x0066001a00007988 */ /* 0x008fe80008000405 */
[----:B------:R-:W-:Y:S04]  /*2f370*/  STS.U16 [R0+UR5+0x6680], R28 ;  /* 0x0066801c00007988 */ /* 0x000fe80008000405 */
[----:B--2---:R0:W-:Y:S04]  /*2f380*/  STL [R1+0x79e4], R3 ;  /* 0x0079e40301007387 */ /* 0x0041e80000100800 */
[----:B0-----:R-:W2:Y:S04]  /*2f390*/  LDL.LU R3, [R1+0x384] ;  /* 0x0003840001037983 */ /* 0x001ea80000300800 */
        /* <DEDUP_REMOVED lines=24> */
[----:B------:R0:W-:Y:S04]  /*2f520*/  STS.U16 [R0+UR5+0x6700], R27 ;  /* 0x0067001b00007988 */ /* 0x0001e80008000405 */
[----:B------:R-:W3:Y:S04]  /*2f530*/  LDL.LU R26, [R1+0x3c] ;  /* 0x00003c00011a7983 */ /* 0x000ee80000300800 */
[----:B----4-:R1:W-:Y:S04]  /*2f540*/  STS.U16 [R0+UR5+0x6780], R29 ;  /* 0x0067801d00007988 */ /* 0x0103e80008000405 */
[----:B0-----:R-:W4:Y:S04]  /*2f550*/  LDL.LU R27, [R1+0x38] ;  /* 0x00003800011b7983 */ /* 0x001f280000300800 */
[----:B-1----:R-:W3:Y:S04]  /*2f560*/  LDL.LU R29, [R1+0x34] ;  /* 0x00003400011d7983 */ /* 0x002ee80000300800 */
[----:B--2---:R0:W-:Y:S04]  /*2f570*/  STS.U16 [R0+UR5+0x8400], R3 ;  /* 0x0084000300007988 */ /* 0x0041e80008000405 */
[----:B0-----:R-:W2:Y:S04]  /*2f580*/  LDL.LU R3, [R1+0x79e4] ;  /* 0x0079e40001037983 */ /* 0x001ea80000300800 */
[----:B--2---:R0:W-:Y:S04]  /*2f590*/  STS.U16 [R0+UR5+0x8480], R3 ;  /* 0x0084800300007988 */ /* 0x0041e80008000405 */
[----:B0-----:R-:W2:Y:S04]  /*2f5a0*/  LDL.LU R3, [R1+0x79e0] ;  /* 0x0079e00001037983 */ /* 0x001ea80000300800 */
[----:B---3--:R0:W-:Y:S04]  /*2f5b0*/  STS.U16 [R0+UR5+0x8500], R28 ;  /* 0x0085001c00007988 */ /* 0x0081e80008000405 */
[----:B------:R1:W-:Y:S04]  /*2f5c0*/  STS.U16 [R0+UR5+0x8580], R2 ;  /* 0x0085800200007988 */ /* 0x0003e80008000405 */
[----:B0-----:R-:W3:Y:S01]  /*2f5d0*/  LDL.LU R28, [R1+0x30] ;  /* 0x00003000011c7983 */ /* 0x001ee20000300800 */
[----:B--2---:R-:W-:-:S05]  /*2f5e0*/  LOP3.LUT R3, R3, 0x3f, RZ, 0xc0, !PT ;  /* 0x0000003f03037812 */ /* 0x004fca00078ec0ff */
[----:B-1----:R-:W-:-:S05]  /*2f5f0*/  IMAD.SHL.U32 R2, R3, 0x2, RZ ;  /* 0x0000000203027824 */ /* 0x002fca00078e00ff */
[----:B------:R-:W-:-:S05]  /*2f600*/  LOP3.LUT R2, R2, 0x20, RZ, 0x3c, !PT ;  /* 0x0000002002027812 */ /* 0x000fca00078e3cff */
[----:B------:R0:W-:Y:S04]  /*2f610*/  STL [R1+0x79d4], R2 ;  /* 0x0079d40201007387 */ /* 0x0001e80000100800 */
[----:B0-----:R-:W2:Y:S04]  /*2f620*/  LDL.LU R2, [R1+0x28] ;  /* 0x0000280001027983 */ /* 0x001ea80000300800 */
        /* <DEDUP_REMOVED lines=23> */
[----:B----4-:R-:W-:Y:S04]  /*2f7a0*/  STS.U16 [R0+UR5+0xe580], R27 ;  /* 0x00e5801b00007988 */ /* 0x010fe80008000405 */
[----:B------:R-:W-:Y:S04]  /*2f7b0*/  STS.U16 [R0+UR5+0xe600], R29 ;  /* 0x00e6001d00007988 */ /* 0x000fe80008000405 */
[----:B---3--:R-:W-:Y:S04]  /*2f7c0*/  STS.U16 [R0+UR5+0xe680], R28 ;  /* 0x00e6801c00007988 */ /* 0x008fe80008000405 */
[----:B--2---:R0:W-:Y:S04]  /*2f7d0*/  STL [R1+0x79dc], R2 ;  /* 0x0079dc0201007387 */ /* 0x0041e80000100800 */
[----:B0-----:R-:W2:Y:S04]  /*2f7e0*/  LDL.LU R2, [R1+0x2c] ;  /* 0x00002c0001027983 */ /* 0x001ea80000300800 */
[----:B------:R-:W3:Y:S04]  /*2f7f0*/  LDL.LU R0, [R1+0xa70] ;  /* 0x000a700001007983 */ /* 0x000ee80000300800 */
[----:B---3--:R0:W-:Y:S04]  /*2f800*/  STL [R1+0x79d0], R0 ;  /* 0x0079d00001007387 */ /* 0x0081e80000100800 */
[----:B0-----:R-:W3:Y:S04]  /*2f810*/  LDL.LU R0, [R1+0xa74] ;  /* 0x000a740001007983 */ /* 0x001ee80000300800 */
[----:B---3--:R0:W-:Y:S04]  /*2f820*/  STL [R1+0x79d8], R0 ;  /* 0x0079d80001007387 */ /* 0x0081e80000100800 */
        /* <DEDUP_REMOVED lines=17> */
[----:B0-----:R-:W-:-:S03]  /*2f940*/  IMAD.SHL.U32 R0, R3, 0x2, RZ ;  /* 0x0000000203007824 */ /* 0x001fc600078e00ff */
[----:B------:R-:W3:Y:S04]  /*2f950*/  LDL.LU R21, [R1+0x6ac] ;  /* 0x0006ac0001157983 */ /* 0x000ee80000300800 */
[----:B------:R-:W3:Y:S04]  /*2f960*/  LDL.LU R22, [R1+0x6a8] ;  /* 0x0006a80001167983 */ /* 0x000ee80000300800 */
[----:B------:R-:W3:Y:S04]  /*2f970*/  LDL.LU R23, [R1+0x6a4] ;  /* 0x0006a40001177983 */ /* 0x000ee80000300800 */
[----:B------:R-:W3:Y:S04]  /*2f980*/  LDL.LU R24, [R1+0x6a0] ;  /* 0x0006a00001187983 */ /* 0x000ee80000300800 */
[----:B------:R-:W3:Y:S01]  /*2f990*/  LDL.LU R25, [R1+0x69c] ;  /* 0x00069c0001197983 */ /* 0x000ee20000300800 */
[----:B------:R-:W-:-:S03]  /*2f9a0*/  LOP3.LUT R0, R0, 0x10, RZ, 0x3c, !PT ;  /* 0x0000001000007812 */ /* 0x000fc600078e3cff */
[----:B------:R-:W3:Y:S04]  /*2f9b0*/  LDL.LU R26, [R1+0x544] ;  /* 0x00054400011a7983 */ /* 0x000ee80000300800 */
[----:B------:R-:W3:Y:S04]  /*2f9c0*/  LDL.LU R27, [R1+0x540] ;  /* 0x00054000011b7983 */ /* 0x000ee80000300800 */
[----:B------:R-:W3:Y:S04]  /*2f9d0*/  LDL.LU R29, [R1+0x53c] ;  /* 0x00053c00011d7983 */ /* 0x000ee80000300800 */
[----:B------:R-:W3:Y:S04]  /*2f9e0*/  LDL.LU R28, [R1+0x538] ;  /* 0x00053800011c7983 */ /* 0x000ee80000300800 */
[----:B------:R-:W3:Y:S04]  /*2f9f0*/  LDL.LU R3, [R1+0x534] ;  /* 0x0005340001037983 */ /* 0x000ee80000300800 */
[----:B--2---:R0:W-:Y:S04]  /*2fa00*/  STS.U16 [R0+UR5+0xe700], R2 ;  /* 0x00e7000200007988 */ /* 0x0041e80008000405 */
[----:B0-----:R-:W2:Y:S04]  /*2fa10*/  LDL.LU R2, [R1+0x79dc] ;  /* 0x0079dc0001027983 */ /* 0x001ea80000300800 */
[----:B--2---:R0:W-:Y:S04]  /*2fa20*/  STS.U16 [R0+UR5+0xe780], R2 ;  /* 0x00e7800200007988 */ /* 0x0041e80008000405 */
[----:B0-----:R-:W2:Y:S04]  /*2fa30*/  LDL.LU R0, [R1+0x79d8] ;  /* 0x0079d80001007983 */ /* 0x001ea80000300800 */
[----:B------:R-:W2:Y:S04]  /*2fa40*/  LDL.LU R2, [R1+0x79d4] ;  /* 0x0079d40001027983 */ /* 0x000ea80000300800 */
[----:B--2---:R0:W-:Y:S04]  /*2fa50*/  STS.U16 [R2+UR5+0x800], R0 ;  /* 0x0008000002007988 */ /* 0x0041e80008000405 */
[----:B0-----:R-:W2:Y:S04]  /*2fa60*/  LDL.LU R0, [R1+0x79d0] ;  /* 0x0079d00001007983 */ /* 0x001ea80000300800 */
[----:B--2---:R-:W-:Y:S04]  /*2fa70*/  STS.U16 [R2+UR5+0x880], R0 ;  /* 0x0008800002007988 */ /* 0x004fe80008000405 */
[----:B---3--:R-:W-:Y:S04]  /*2fa80*/  STS.U16 [R2+UR5+0x900], R4 ;  /* 0x0009000402007988 */ /* 0x008fe80008000405 */
[----:B----4-:R-:W-:Y:S04]  /*2fa90*/  STS.U16 [R2+UR5+0x980], R7 ;  /* 0x0009800702007988 */ /* 0x010fe80008000405 */
        /* <DEDUP_REMOVED lines=24> */
[----:B------:R0:W-:Y:S04]  /*2fc20*/  STS.U16 [R2+UR5+0x6a00], R3 ;  /* 0x006a000302007988 */ /* 0x0001e80008000405 */
[----:B0-----:R-:W2:Y:S04]  /*2fc30*/  LDL.LU R3, [R1+0x364] ;  /* 0x0003640001037983 */ /* 0x001ea80000300800 */
[----:B--2---:R0:W-:Y:S04]  /*2fc40*/  STL [R1+0x79c4], R3 ;  /* 0x0079c40301007387 */ /* 0x0041e80000100800 */
        /* <DEDUP_REMOVED lines=36> */
[----:B--2---:R0:W-:Y:S04]  /*2fe90*/  STS.U16 [R2+UR5+0x6b80], R3 ;  /* 0x006b800302007988 */ /* 0x0041e80008000405 */
[----:B0-----:R-:W2:Y:S04]  /*2fea0*/  LDL.LU R3, [R1+0x79c4] ;  /* 0x0079c40001037983 */ /* 0x001ea80000300800 */
[----:B--2---:R0:W-:Y:S04]  /*2feb0*/  STS.U16 [R2+UR5+0x8800], R3 ;  /* 0x0088000302007988 */ /* 0x0041e80008000405 */
[----:B---3--:R1:W-:Y:S04]  /*2fec0*/  STS.U16 [R2+UR5+0x8880], R0 ;  /* 0x0088800002007988 */ /* 0x0083e80008000405 */
[----:B0-----:R-:W2:Y:S04]  /*2fed0*/  LDL.LU R3, [R1+0x79c0] ;  /* 0x0079c00001037983 */ /* 0x001ea80000300800 */
[----:B-1----:R-:W3:Y:S04]  /*2fee0*/  LDL.LU R0, [R1+0x8] ;  /* 0x0000080001007983 */ /* 0x002ee80000300800 */
[----:B---3--:R0:W-:Y:S04]  /*2fef0*/  STL [R1+0x79b8], R0 ;  /* 0x0079b80001007387 */ /* 0x0081e80000100800 */
[----:B0-----:R-:W3:Y:S04]  /*2ff00*/  LDL.LU R0, [R1+0xc] ;  /* 0x00000c0001007983 */ /* 0x001ee80000300800 */
        /* <DEDUP_REMOVED lines=26> */
[----:B--2---:R0:W-:Y:S02]  /*300b0*/  STS.U16 [R2+UR5+0xea00], R3 ;  /* 0x00ea000302007988 */ /* 0x0041e40008000405 */
[----:B0-----:R-:W0:Y:S02]  /*300c0*/  S2R R2, SR_TID.X ;  /* 0x0000000000027919 */ /* 0x001e240000002100 */
[----:B---3--:R1:W-:Y:S04]  /*300d0*/  STL [R1+0x79bc], R0 ;  /* 0x0079bc0001007387 */ /* 0x0083e80000100800 */
[----:B-1----:R-:W2:Y:S01]  /*300e0*/  LDL.LU R0, [R1+0x10] ;  /* 0x0000100001007983 */ /* 0x002ea20000300800 */
[----:B0-----:R-:W-:-:S03]  /*300f0*/  LOP3.LUT R2, R2, 0x3f, RZ, 0xc0, !PT ;  /* 0x0000003f02027812 */ /* 0x001fc600078ec0ff */
[----:B------:R-:W3:Y:S04]  /*30100*/  LDL.LU R4, [R1+0xa54] ;  /* 0x000a540001047983 */ /* 0x000ee80000300800 */
[----:B------:R-:W4:Y:S01]  /*30110*/  LDL.LU R7, [R1+0xa50] ;  /* 0x000a500001077983 */ /* 0x000f220000300800 */
[----:B------:R-:W-:-:S03]  /*30120*/  IMAD.SHL.U32 R2, R2, 0x2, RZ ;  /* 0x0000000202027824 */ /* 0x000fc600078e00ff */
[----:B------:R-:W3:Y:S04]  /*30130*/  LDL.LU R6, [R1+0xa4c] ;  /* 0x000a4c0001067983 */ /* 0x000ee80000300800 */
[----:B------:R-:W3:Y:S04]  /*30140*/  LDL.LU R5, [R1+0xa48] ;  /* 0x000a480001057983 */ /* 0x000ee80000300800 */
[----:B------:R-:W3:Y:S04]  /*30150*/  LDL.LU R8, [R1+0xa44] ;  /* 0x000a440001087983 */ /* 0x000ee80000300800 */
[----:B------:R-:W3:Y:S01]  /*30160*/  LDL.LU R9, [R1+0xa40] ;  /* 0x000a400001097983 */ /* 0x000ee20000300800 */
[----:B------:R-:W-:-:S03]  /*30170*/  LOP3.LUT R3, R2, 0x30, RZ, 0x3c, !PT ;  /* 0x0000003002037812 */ /* 0x000fc600078e3cff */
[----:B------:R-:W3:Y:S01]  /*30180*/  LDL.LU R10, [R1+0x9dc] ;  /* 0x0009dc00010a7983 */ /* 0x000ee20000300800 */
[----:B------:R-:W0:Y:S03]  /*30190*/  S2R R2, SR_TID.X ;  /* 0x0000000000027919 */ /* 0x000e260000002100 */
        /* <DEDUP_REMOVED lines=19> */
[----:B0-----:R-:W-:-:S05]  /*302d0*/  LOP3.LUT R2, R2, 0x3f, RZ, 0xc0, !PT ;  /* 0x0000003f02027812 */ /* 0x001fca00078ec0ff */
[----:B------:R-:W-:-:S05]  /*302e0*/  IMAD.SHL.U32 R2, R2, 0x2, RZ ;  /* 0x0000000202027824 */ /* 0x000fca00078e00ff */
[----:B------:R-:W-:-:S05]  /*302f0*/  LOP3.LUT R2, R2, 0x20, RZ, 0x3c, !PT ;  /* 0x0000002002027812 */ /* 0x000fca00078e3cff */
[----:B--2---:R0:W-:Y:S04]  /*30300*/  STS.U16 [R2+UR5+0xea80], R0 ;  /* 0x00ea800002007988 */ /* 0x0041e80008000405 */
[----:B0-----:R-:W2:Y:S04]  /*30310*/  LDL.LU R0, [R1+0x79bc] ;  /* 0x0079bc0001007983 */ /* 0x001ea80000300800 */
        /* <DEDUP_REMOVED lines=28> */
[----:B------:R-:W-:Y:S04]  /*304e0*/  STS.U16 [R3+UR5+0x4e00], R24 ;  /* 0x004e001803007988 */ /* 0x000fe80008000405 */
[----:B------:R-:W-:Y:S04]  /*304f0*/  STS.U16 [R3+UR5+0x4e80], R25 ;  /* 0x004e801903007988 */ /* 0x000fe80008000405 */
[----:B------:R-:W-:Y:S04]  /*30500*/  STS.U16 [R3+UR5+0x4f00], R26 ;  /* 0x004f001a03007988 */ /* 0x000fe80008000405 */
[----:B------:R-:W-:Y:S04]  /*30510*/  STS.U16 [R3+UR5+0x4f80], R27 ;  /* 0x004f801b03007988 */ /* 0x000fe80008000405 */
[----:B------:R-:W-:Y:S04]  /*30520*/  STS.U16 [R3+UR5+0x6c00], R29 ;  /* 0x006c001d03007988 */ /* 0x000fe80008000405 */
[----:B------:R-:W-:Y:S04]  /*30530*/  STS.U16 [R3+UR5+0x6c80], R28 ;  /* 0x006c801c03007988 */ /* 0x000fe80008000405 */
        /* <DEDUP_REMOVED lines=37> */
[----:B----4-:R2:W-:Y:S04]  /*30790*/  STS.U16 [R3+UR5+0x6f80], R25 ;  /* 0x006f801903007988 */ /* 0x0105e80008000405 */
[----:B------:R3:W-:Y:S04]  /*307a0*/  STS.U16 [R3+UR5+0x8c00], R26 ;  /* 0x008c001a03007988 */ /* 0x0007e80008000405 */
[----:B------:R4:W-:Y:S04]  /*307b0*/  STS.U16 [R3+UR5+0x8c80], R27 ;  /* 0x008c801b03007988 */ /* 0x0009e80008000405 */
[----:B------:R2:W-:Y:S04]  /*307c0*/  STS.U16 [R3+UR5+0x8d00], R29 ;  /* 0x008d001d03007988 */ /* 0x0005e80008000405 */
[----:B0-----:R-:W4:Y:S04]  /*307d0*/  LDL.LU R23, [R1+0x79a8] ;  /* 0x0079a80001177983 */ /* 0x001f280000300800 */
[----:B-1----:R-:W4:Y:S04]  /*307e0*/  LDL.LU R24, [R1+0x79a4] ;  /* 0x0079a40001187983 */ /* 0x002f280000300800 */
[----:B--2---:R-:W2:Y:S04]  /*307f0*/  LDL.LU R25, [R1+0x79a0] ;  /* 0x0079a00001197983 */ /* 0x004ea80000300800 */
[----:B---3--:R-:W3:Y:S04]  /*30800*/  LDL.LU R26, [R1+0x799c] ;  /* 0x00799c00011a7983 */ /* 0x008ee80000300800 */
[----:B----4-:R-:W4:Y:S04]  /*30810*/  LDL.LU R27, [R1+0x7998] ;  /* 0x00799800011b7983 */ /* 0x010f280000300800 */
[----:B------:R-:W2:Y:S04]  /*30820*/  LDL.LU R29, [R1+0x7994] ;  /* 0x00799400011d7983 */ /* 0x000ea80000300800 */
[----:B------:R0:W-:Y:S04]  /*30830*/  STS.U16 [R3+UR5+0x8d80], R28 ;  /* 0x008d801c03007988 */ /* 0x0001e80008000405 */
[----:B0-----:R-:W2:Y:S04]  /*30840*/  LDL.LU R28, [R1+0x7990] ;  /* 0x00799000011c7983 */ /* 0x001ea80000300800 */
[----:B------:R-:W-:Y:S04]  /*30850*/  STS.U16 [R3+UR5+0x8e00], R2 ;  /* 0x008e000203007988 */ /* 0x000fe80008000405 */
[----:B------:R0:W-:Y:S04]  /*30860*/  STS.U16 [R3+UR5+0x8e80], R0 ;  /* 0x008e800003007988 */ /* 0x0001e80008000405 */
[----:B------:R1:W-:Y:S04]  /*30870*/  STS.U16 [R3+UR5+0x8f00], R4 ;  /* 0x008f000403007988 */ /* 0x0003e80008000405 */
[----:B------:R0:W-:Y:S04]  /*30880*/  STS.U16 [R3+UR5+0x8f80], R7 ;  /* 0x008f800703007988 */ /* 0x0001e80008000405 */
[----:B------:R0:W-:Y:S04]  /*30890*/  STS.U16 [R3+UR5+0xac00], R6 ;  /* 0x00ac000603007988 */ /* 0x0001e80008000405 */
[----:B------:R1:W-:Y:S04]  /*308a0*/  STS.U16 [R3+UR5+0xac80], R5 ;  /* 0x00ac800503007988 */ /* 0x0003e80008000405 */
[----:B------:R1:W-:Y:S04]  /*308b0*/  STS.U16 [R3+UR5+0xad00], R8 ;  /* 0x00ad000803007988 */ /* 0x0003e80008000405 */
[----:B0-----:R-:W3:Y:S04]  /*308c0*/  LDL.LU R0, [R1+0x9c4] ;  /* 0x0009c40001007983 */ /* 0x001ee80000300800 */
[----:B-1----:R-:W3:Y:S04]  /*308d0*/  LDL.LU R4, [R1+0x9c0] ;  /* 0x0009c00001047983 */ /* 0x002ee80000300800 */
[----:B------:R-:W3:Y:S04]  /*308e0*/  LDL.LU R7, [R1+0x9bc] ;  /* 0x0009bc0001077983 */ /* 0x000ee80000300800 */
[----:B------:R-:W3:Y:S04]  /*308f0*/  LDL.LU R6, [R1+0x9b8] ;  /* 0x0009b80001067983 */ /* 0x000ee80000300800 */
[----:B------:R-:W3:Y:S04]  /*30900*/  LDL.LU R5, [R1+0x858] ;  /* 0x0008580001057983 */ /* 0x000ee80000300800 */
[----:B------:R0:W-:Y:S04]  /*30910*/  STS.U16 [R3+UR5+0xad80], R9 ;  /* 0x00ad800903007988 */ /* 0x0001e80008000405 */
[----:B------:R-:W3:Y:S04]  /*30920*/  LDL.LU R8, [R1+0x854] ;  /* 0x0008540001087983 */ /* 0x000ee80000300800 */
        /* <DEDUP_REMOVED lines=25> */
[----:B0-----:R-:W3:Y:S04]  /*30ac0*/  LDL.LU R21, [R1+0x5f0] ;  /* 0x0005f00001157983 */ /* 0x001ee80000300800 */
[----:B-1----:R-:W3:Y:S01]  /*30ad0*/  LDL.LU R22, [R1+0x5ec] ;  /* 0x0005ec0001167983 */ /* 0x002ee20000300800 */
[----:B------:R-:W0:Y:S03]  /*30ae0*/  S2R R2, SR_TID.X ;  /* 0x0000000000027919 */ /* 0x000e260000002100 */
[----:B--2---:R1:W-:Y:S04]  /*30af0*/  STS.U16 [R3+UR5+0xec80], R28 ;  /* 0x00ec801c03007988 */ /* 0x0043e80008000405 */
[----:B------:R-:W-:Y:S04]  /*30b00*/  STS.U16 [R3+UR5+0xed00], R29 ;  /* 0x00ed001d03007988 */ /* 0x000fe80008000405 */
[----:B----4-:R-:W-:Y:S04]  /*30b10*/  STS.U16 [R3+UR5+0xed80], R27 ;  /* 0x00ed801b03007988 */ /* 0x010fe80008000405 */
[----:B---3--:R-:W-:Y:S04]  /*30b20*/  STS.U16 [R3+UR5+0xee00], R26 ;  /* 0x00ee001a03007988 */ /* 0x008fe80008000405 */
[----:B-1----:R-:W2:Y:S04]  /*30b30*/  LDL.LU R28, [R1+0x494] ;  /* 0x00049400011c7983 */ /* 0x002ea80000300800 */
[----:B------:R1:W-:Y:S04]  /*30b40*/  STL [R1+0x7900], R29 ;  /* 0x0079001d01007387 */ /* 0x0003e80000100800 */
[----:B------:R-:W-:Y:S04]  /*30b50*/  STS.U16 [R3+UR5+0xee80], R25 ;  /* 0x00ee801903007988 */ /* 0x000fe80008000405 */
[----:B-1----:R-:W3:Y:S04]  /*30b60*/  LDL.LU R29, [R1+0x9c8] ;  /* 0x0009c800011d7983 */ /* 0x002ee80000300800 */
[----:B------:R1:W-:Y:S04]  /*30b70*/  STL [R1+0x7904], R27 ;  /* 0x0079041b01007387 */ /* 0x0003e80000100800 */
[----:B-1----:R-:W4:Y:S04]  /*30b80*/  LDL.LU R27, [R1+0x9cc] ;  /* 0x0009cc00011b7983 */ /* 0x002f280000300800 */
[----:B------:R1:W-:Y:S04]  /*30b90*/  STL [R1+0x7908], R26 ;  /* 0x0079081a01007387 */ /* 0x0003e80000100800 */
[----:B-1----:R-:W2:Y:S04]  /*30ba0*/  LDL.LU R26, [R1+0x9d0] ;  /* 0x0009d000011a7983 */ /* 0x002ea80000300800 */
[----:B------:R1:W-:Y:S04]  /*30bb0*/  STL [R1+0x790c], R25 ;  /* 0x00790c1901007387 */ /* 0x0003e80000100800 */
[----:B-1----:R-:W2:Y:S01]  /*30bc0*/  LDL.LU R25, [R1+0x9d4] ;  /* 0x0009d40001197983 */ /* 0x002ea20000300800 */
[----:B0-----:R-:W-:-:S03]  /*30bd0*/  LOP3.LUT R2, R2, 0x3f, RZ, 0xc0, !PT ;  /* 0x0000003f02027812 */ /* 0x001fc600078ec0ff */
[----:B------:R0:W-:Y:S02]  /*30be0*/  STS.U16 [R3+UR5+0xef00], R24 ;  /* 0x00ef001803007988 */ /* 0x0001e40008000405 */
[----:B------:R-:W-:-:S05]  /*30bf0*/  IMAD.SHL.U32 R2, R2, 0x2, RZ ;  /* 0x0000000202027824 */ /* 0x000fca00078e00ff */
[----:B0-----:R-:W-:Y:S02]  /*30c00*/  LOP3.LUT R3, R2, 0x40, RZ, 0x3c, !PT ;  /* 0x0000004002037812 */ /* 0x001fe400078e3cff */
[----:B------:R-:W0:Y:S01]  /*30c10*/  S2R R2, SR_TID.X ;  /* 0x0000000000027919 */ /* 0x000e220000002100 */
[----:B------:R-:W-:Y:S01]  /*30c20*/  STL [R1+0x7910], R24 ;  /* 0x0079101801007387 */ /* 0x000fe20000100800 */
[----:B0-----:R-:W-:-:S05]  /*30c30*/  LOP3.LUT R2, R2, 0x3f, RZ, 0xc0, !PT ;  /* 0x0000003f02027812 */ /* 0x001fca00078ec0ff */
[----:B------:R-:W-:-:S05]  /*30c40*/  IMAD.SHL.U32 R2, R2, 0x2, RZ ;  /* 0x0000000202027824 */ /* 0x000fca00078e00ff */
[----:B------:R-:W-:-:S05]  /*30c50*/  LOP3.LUT R2, R2, 0x30, RZ, 0x3c, !PT ;  /* 0x0000003002027812 */ /* 0x000fca00078e3cff */
[----:B------:R-:W-:Y:S04]  /*30c60*/  STS.U16 [R2+UR5+0xef80], R23 ;  /* 0x00ef801702007988 */ /* 0x000fe80008000405 */
[----:B------:R-:W-:Y:S04]  /*30c70*/  STL [R1+0x7914], R23 ;  /* 0x0079141701007387 */ /* 0x000fe80000100800 */
[----:B--2---:R-:W-:Y:S04]  /*30c80*/  STS.U16 [R3+UR5+0x1000], R25 ;  /* 0x0010001903007988 */ /* 0x004fe80008000405 */
[----:B------:R-:W-:Y:S04]  /*30c90*/  STS.U16 [R3+UR5+0x1080], R26 ;  /* 0x0010801a03007988 */ /* 0x000fe80008000405 */
[----:B----4-:R-:W-:Y:S04]  /*30ca0*/  STS.U16 [R3+UR5+0x1100], R27 ;  /* 0x0011001b03007988 */ /* 0x010fe80008000405 */
[----:B---3--:R-:W-:Y:S04]  /*30cb0*/  STS.U16 [R3+UR5+0x1180], R29 ;  /* 0x0011801d03007988 */ /* 0x008fe80008000405 */
        /* <DEDUP_REMOVED lines=54> */
[----:B0-----:R-:W3:Y:S04]  /*31020*/  LDL.LU R28, [R1+0x98] ;  /* 0x00009800011c7983 */ /* 0x001ee80000300800 */
        /* <DEDUP_REMOVED lines=19> */
[----:B------:R1:W-:Y:S04]  /*31160*/  STS.U16 [R3+UR5+0x9180], R22 ;  /* 0x0091801603007988 */ /* 0x0003e80008000405 */
[----:B0-----:R-:W2:Y:S04]  /*31170*/  LDL.LU R21, [R1+0x7968] ;  /* 0x0079680001157983 */ /* 0x001ea80000300800 */
[----:B-1----:R-:W2:Y:S04]  /*31180*/  LDL.LU R22, [R1+0x7964] ;  /* 0x0079640001167983 */ /* 0x002ea80000300800 */
[----:B------:R-:W-:Y:S04]  /*31190*/  STS.U16 [R3+UR5+0x9200], R2 ;  /* 0x0092000203007988 */ /* 0x000fe80008000405 */
[----:B------:R0:W-:Y:S04]  /*311a0*/  STS.U16 [R3+UR5+0x9280], R23 ;  /* 0x0092801703007988 */ /* 0x0001e80008000405 */
[----:B------:R1:W-:Y:S04]  /*311b0*/  STS.U16 [R3+UR5+0x9300], R24 ;  /* 0x0093001803007988 */ /* 0x0003e80008000405 */
[----:B------:R0:W-:Y:S04]  /*311c0*/  STS.U16 [R3+UR5+0x9380], R25 ;  /* 0x0093801903007988 */ /* 0x0001e80008000405 */
[----:B------:R0:W-:Y:S04]  /*311d0*/  STS.U16 [R3+UR5+0xb000], R26 ;  /* 0x00b0001a03007988 */ /* 0x0001e80008000405 */
[----:B------:R-:W-:Y:S04]  /*311e0*/  STS.U16 [R3+UR5+0xb080], R27 ;  /* 0x00b0801b03007988 */ /* 0x000fe80008000405 */
[----:B------:R-:W-:Y:S04]  /*311f0*/  STS.U16 [R3+UR5+0xb100], R29 ;  /* 0x00b1001d03007988 */ /* 0x000fe80008000405 */
[----:B------:R-:W-:Y:S04]  /*31200*/  STS.U16 [R3+UR5+0xb180], R0 ;  /* 0x00b1800003007988 */ /* 0x000fe80008000405 */
[----:B------:R1:W-:Y:S04]  /*31210*/  STS.U16 [R3+UR5+0xb200], R4 ;  /* 0x00b2000403007988 */ /* 0x0003e80008000405 */
[----:B0-----:R-:W3:Y:S04]  /*31220*/  LDL.LU R23, [R1+0x9a8] ;  /* 0x0009a80001177983 */ /* 0x001ee80000300800 */
[----:B-1----:R-:W3:Y:S04]  /*31230*/  LDL.LU R24, [R1+0x9a0] ;  /* 0x0009a00001187983 */ /* 0x002ee80000300800 */
[----:B------:R-:W3:Y:S04]  /*31240*/  LDL.LU R25, [R1+0x998] ;  /* 0x0009980001197983 */ /* 0x000ee80000300800 */
[----:B------:R-:W3:Y:S04]  /*31250*/  LDL.LU R26, [R1+0x990] ;  /* 0x00099000011a7983 */ /* 0x000ee80000300800 */
[----:B------:R0:W-:Y:S04]  /*31260*/  STS.U16 [R3+UR5+0xb280], R7 ;  /* 0x00b2800703007988 */ /* 0x0001e80008000405 */
[----:B------:R-:W3:Y:S04]  /*31270*/  LDL.LU R4, [R1+0x988] ;  /* 0x0009880001047983 */ /* 0x000ee80000300800 */
[----:B------:R1:W-:Y:S04]  /*31280*/  STS.U16 [R3+UR5+0xb300], R6 ;  /* 0x00b3000603007988 */ /* 0x0003e80008000405 */
[----:B------:R1:W-:Y:S04]  /*31290*/  STS.U16 [R3+UR5+0xb380], R5 ;  /* 0x00b3800503007988 */ /* 0x0003e80008000405 */
[----:B------:R1:W-:Y:S04]  /*312a0*/  STS.U16 [R3+UR5+0xd000], R8 ;  /* 0x00d0000803007988 */ /* 0x0003e80008000405 */
[----:B0-----:R-:W3:Y:S04]  /*312b0*/  LDL.LU R7, [R1+0x7d8] ;  /* 0x0007d80001077983 */ /* 0x001ee80000300800 */
[----:B------:R-:W3:Y:S04]  /*312c0*/  LDL.LU R27, [R1+0x7d4] ;  /* 0x0007d400011b7983 */ /* 0x000ee80000300800 */
[----:B------:R-:W3:Y:S04]  /*312d0*/  LDL.LU R29, [R1+0x7d0] ;  /* 0x0007d000011d7983 */ /* 0x000ee80000300800 */
[----:B------:R-:W3:Y:S04]  /*312e0*/  LDL.LU R0, [R1+0x7c8] ;  /* 0x0007c80001007983 */ /* 0x000ee80000300800 */
[----:B-1----:R-:W3:Y:S04]  /*312f0*/  LDL.LU R6, [R1+0x7c0] ;  /* 0x0007c00001067983 */ /* 0x002ee80000300800 */
        /* <DEDUP_REMOVED lines=15> */
[----:B0-----:R-:W3:Y:S04]  /*313f0*/  LDL.LU R28, [R1+0x5c8] ;  /* 0x0005c800011c7983 */ /* 0x001ee80000300800 */
[----:B--2---:R-:W-:Y:S04]  /*31400*/  STS.U16 [R3+UR5+0xf000], R22 ;  /* 0x00f0001603007988 */ /* 0x004fe80008000405 */
[----:B------:R0:W-:Y:S04]  /*31410*/  STL [R1+0x7918], R22 ;  /* 0x0079181601007387 */ /* 0x0001e80000100800 */
[----:B------:R-:W-:Y:S04]  /*31420*/  STS.U16 [R3+UR5+0xf080], R21 ;  /* 0x00f0801503007988 */ /* 0x000fe80008000405 */
[----:B------:R-:W-:Y:S04]  /*31430*/  STS.U16 [R3+UR5+0xf100], R20 ;  /* 0x00f1001403007988 */ /* 0x000fe80008000405 */
[----:B0-----:R-:W2:Y:S04]  /*31440*/  LDL.LU R22, [R1+0x9ac] ;  /* 0x0009ac0001167983 */ /* 0x001ea80000300800 */
[----:B------:R0:W-:Y:S04]  /*31450*/  STL [R1+0x791c], R21 ;  /* 0x00791c1501007387 */ /* 0x0001e80000100800 */
[----:B0-----:R-:W2:Y:S04]  /*31460*/  LDL.LU R21, [R1+0x9b0] ;  /* 0x0009b00001157983 */ /* 0x001ea80000300800 */
[----:B------:R0:W-:Y:S04]  /*31470*/  STL [R1+0x7920], R20 ;  /* 0x0079201401007387 */ /* 0x0001e80000100800 */
[----:B0-----:R-:W2:Y:S01]  /*31480*/  LDL.LU R20, [R1+0x9b4] ;  /* 0x0009b40001147983 */ /* 0x001ea20000300800 */
[----:B------:R-:W0:Y:S03]  /*31490*/  S2R R2, SR_TID.X ;  /* 0x0000000000027919 */ /* 0x000e260000002100 */
[----:B----4-:R-:W-:Y:S04]  /*314a0*/  STS.U16 [R3+UR5+0xf180], R19 ;  /* 0x00f1801303007988 */ /* 0x010fe80008000405 */
[----:B------:R1:W-:Y:S04]  /*314b0*/  STL [R1+0x7924], R19 ;  /* 0x0079241301007387 */ /* 0x0003e80000100800 */
[----:B---3--:R-:W-:Y:S01]  /*314c0*/  STL [R1+0x7928], R18 ;  /* 0x0079281201007387 */ /* 0x008fe20000100800 */
[----:B0-----:R-:W-:-:S05]  /*314d0*/  LOP3.LUT R2, R2, 0x3f, RZ, 0xc0, !PT ;  /* 0x0000003f02027812 */ /* 0x001fca00078ec0ff */
[----:B------:R-:W-:-:S05]  /*314e0*/  IMAD.SHL.U32 R2, R2, 0x2, RZ ;  /* 0x0000000202027824 */ /* 0x000fca00078e00ff */
[C---:B-1----:R-:W-:Y:S02]  /*314f0*/  LOP3.LUT R19, R2.reuse, 0x40, RZ, 0x3c, !PT ;  /* 0x0000004002137812 */ /* 0x042fe400078e3cff */
[----:B------:R-:W-:-:S03]  /*31500*/  LOP3.LUT R3, R2, 0x50, RZ, 0x3c, !PT ;  /* 0x0000005002037812 */ /* 0x000fc600078e3cff */
[----:B------:R-:W-:Y:S04]  /*31510*/  STS.U16 [R19+UR5+0xf200], R18 ;  /* 0x00f2001213007988 */ /* 0x000fe80008000405 */
[----:B------:R-:W-:Y:S04]  /*31520*/  STS.U16 [R19+UR5+0xf280], R17 ;  /* 0x00f2801113007988 */ /* 0x000fe80008000405 */
[----:B------:R-:W-:Y:S04]  /*31530*/  STS.U16 [R19+UR5+0xf300], R16 ;  /* 0x00f3001013007988 */ /* 0x000fe80008000405 */
[----:B------:R-:W-:Y:S04]  /*31540*/  STS.U16 [R19+UR5+0xf380], R15 ;  /* 0x00f3800f13007988 */ /* 0x000fe80008000405 */
[----:B------:R-:W-:Y:S04]  /*31550*/  STL [R1+0x7954], R2 ;  /* 0x0079540201007387 */ /* 0x000fe80000100800 */
[----:B------:R-:W-:Y:S04]  /*31560*/  STL [R1+0x7958], R17 ;  /* 0x0079581101007387 */ /* 0x000fe80000100800 */
[----:B------:R-:W-:Y:S04]  /*31570*/  STL [R1+0x795c], R16 ;  /* 0x00795c1001007387 */ /* 0x000fe80000100800 */
[----:B------:R-:W-:Y:S04]  /*31580*/  STL [R1+0x7960], R15 ;  /* 0x0079600f01007387 */ /* 0x000fe80000100800 */
[----:B--2---:R-:W-:Y:S04]  /*31590*/  STS.U16 [R3+UR5+0x1400], R20 ;  /* 0x0014001403007988 */ /* 0x004fe80008000405 */
[----:B------:R-:W-:Y:S04]  /*315a0*/  STS.U16 [R3+UR5+0x1480], R21 ;  /* 0x0014801503007988 */ /* 0x000fe80008000405 */
[----:B------:R-:W-:Y:S04]  /*315b0*/  STS.U16 [R3+UR5+0x1500], R22 ;  /* 0x0015001603007988 */ /* 0x000fe80008000405 */
[----:B------:R-:W-:Y:S04]  /*315c0*/  STS.U16 [R3+UR5+0x1580], R23 ;  /* 0x0015801703007988 */ /* 0x000fe80008000405 */
[----:B------:R-:W-:Y:S04]  /*315d0*/  STS.U16 [R3+UR5+0x1600], R24 ;  /* 0x0016001803007988 */ /* 0x000fe80008000405 */
[----:B------:R-:W-:Y:S04]  /*315e0*/  STS.U16 [R3+UR5+0x1680], R25 ;  /* 0x0016801903007988 */ /* 0x000fe80008000405 */
[----:B------:R-:W-:Y:S04]  /*315f0*/  STS.U16 [R3+UR5+0x1700], R26 ;  /* 0x0017001a03007988 */ /* 0x000fe80008000405 */
[----:B------:R0:W-:Y:S04]  /*31600*/  STS.U16 [R3+UR5+0x1780], R4 ;  /* 0x0017800403007988 */ /* 0x0001e80008000405 */
[----:B------:R1:W-:Y:S04]  /*31610*/  STS.U16 [R3+UR5+0x3400], R7 ;  /* 0x0034000703007988 */ /* 0x0003e80008000405 */
[----:B------:R-:W-:Y:S04]  /*31620*/  STS.U16 [R3+UR5+0x3480], R27 ;  /* 0x0034801b03007988 */ /* 0x000fe80008000405 */
[----:B------:R-:W-:Y:S04]  /*31630*/  STS.U16 [R3+UR5+0x3500], R29 ;  /* 0x0035001d03007988 */ /* 0x000fe80008000405 */
[----:B------:R-:W-:Y:S04]  /*31640*/  STS.U16 [R3+UR5+0x3580], R0 ;  /* 0x0035800003007988 */ /* 0x000fe80008000405 */
[----:B------:R2:W-:Y:S04]  /*31650*/  STS.U16 [R3+UR5+0x3600], R6 ;  /* 0x0036000603007988 */ /* 0x0005e80008000405 */
[----:B0-----:R-:W3:Y:S04]  /*31660*/  LDL.LU R4, [R1+0x5c0] ;  /* 0x0005c00001047983 */ /* 0x001ee80000300800 */
[----:B-1----:R-:W4:Y:S04]  /*31670*/  LDL.LU R7, [R1+0x5b8] ;  /* 0x0005b80001077983 */ /* 0x002f280000300800 */
[----:B------:R-:W4:Y:S04]  /*31680*/  LDL.LU R15, [R1+0x474] ;  /* 0x00047400010f7983 */ /* 0x000f280000300800 */
[----:B------:R-:W4:Y:S04]  /*31690*/  LDL.LU R16, [R1+0x470] ;  /* 0x0004700001107983 */ /* 0x000f280000300800 */
[----:B------:R0:W-:Y:S04]  /*316a0*/  STS.U16 [R3+UR5+0x3680], R5 ;  /* 0x0036800503007988 */ /* 0x0001e80008000405 */
[----:B--2---:R-:W2:Y:S04]  /*316b0*/  LDL.LU R6, [R1+0x46c] ;  /* 0x00046c0001067983 */ /* 0x004ea80000300800 */
[----:B------:R-:W2:Y:S04]  /*316c0*/  LDL.LU R17, [R1+0x468] ;  /* 0x0004680001117983 */ /* 0x000ea80000300800 */
[----:B------:R1:W-:Y:S04]  /*316d0*/  STS.U16 [R3+UR5+0x3700], R8 ;  /* 0x0037000803007988 */ /* 0x0003e80008000405 */
[----:B------:R-:W2:Y:S04]  /*316e0*/  LDL.LU R2, [R1+0x460] ;  /* 0x0004600001027983 */ /* 0x000ea80000300800 */
[----:B------:R0:W-:Y:S04]  /*316f0*/  STS.U16 [R3+UR5+0x3780], R9 ;  /* 0x0037800903007988 */ /* 0x0001e80008000405 */
[----:B------:R-:W2:Y:S04]  /*31700*/  LDL.LU R0, [R1+0x458] ;  /* 0x0004580001007983 */ /* 0x000ea80000300800 */
[----:B------:R1:W-:Y:S04]  /*31710*/  STS.U16 [R3+UR5+0x5400], R10 ;  /* 0x0054000a03007988 */ /* 0x0003e80008000405 */
[----:B------:R1:W-:Y:S04]  /*31720*/  STS.U16 [R3+UR5+0x5480], R11 ;  /* 0x0054800b03007988 */ /* 0x0003e80008000405 */
[----:B0-----:R-:W2:Y:S04]  /*31730*/  LDL.LU R5, [R1+0x450] ;  /* 0x0004500001057983 */ /* 0x001ea80000300800 */
[----:B-1----:R-:W2:Y:S04]  /*31740*/  LDL.LU R8, [R1+0x448] ;  /* 0x0004480001087983 */ /* 0x002ea80000300800 */
[----:B------:R0:W-:Y:S04]  /*31750*/  STS.U16 [R3+UR5+0x5500], R12 ;  /* 0x0055000c03007988 */ /* 0x0001e80008000405 */
[----:B------:R-:W-:Y:S04]  /*31760*/  STS.U16 [R3+UR5+0x5580], R13 ;  /* 0x0055800d03007988 */ /* 0x000fe80008000405 */
[----:B------:R-:W2:Y:S04]  /*31770*/  LDL.LU R9, [R1+0x304] ;  /* 0x0003040001097983 */ /* 0x000ea80000300800 */
[----:B------:R-:W2:Y:S04]  /*31780*/  LDL.LU R10, [R1+0x300] ;  /* 0x00030000010a7983 */ /* 0x000ea80000300800 */
[----:B------:R-:W-:Y:S04]  /*31790*/  STS.U16 [R3+UR5+0x5600], R14 ;  /* 0x0056000e03007988 */ /* 0x000fe80008000405 */
[----:B------:R-:W2:Y:S04]  /*317a0*/  LDL.LU R11, [R1+0x2fc] ;  /* 0x0002fc00010b7983 */ /* 0x000ea80000300800 */
[----:B------:R1:W-:Y:S04]  /*317b0*/  STS.U16 [R3+UR5+0x5680], R28 ;  /* 0x0056801c03007988 */ /* 0x0003e80008000405 */
[----:B0-----:R-:W2:Y:S04]  /*317c0*/  LDL.LU R12, [R1+0x2f8] ;  /* 0x0002f800010c7983 */ /* 0x001ea80000300800 */
[----:B-1----:R-:W2:Y:S04]  /*317d0*/  LDL.LU R28, [R1+0x2f0] ;  /* 0x0002f000011c7983 */ /* 0x002ea80000300800 */
[----:B------:R-:W2:Y:S04]  /*317e0*/  LDL.LU R18, [R1+0x2e8] ;  /* 0x0002e80001127983 */ /* 0x000ea80000300800 */
        /* <DEDUP_REMOVED lines=12> */
[----:B---3--:R0:W-:Y:S04]  /*318b0*/  STS.U16 [R3+UR5+0x5700], R4 ;  /* 0x0057000403007988 */ /* 0x0081e80008000405 */
[----:B----4-:R1:W-:Y:S04]  /*318c0*/  STS.U16 [R3+UR5+0x5780], R7 ;  /* 0x0057800703007988 */ /* 0x0103e80008000405 */
[----:B------:R3:W-:Y:S04]  /*318d0*/  STS.U16 [R3+UR5+0x7400], R15 ;  /* 0x0074000f03007988 */ /* 0x0007e80008000405 */
[----:B------:R4:W-:Y:S04]  /*318e0*/  STS.U16 [R3+UR5+0x7480], R16 ;  /* 0x0074801003007988 */ /* 0x0009e80008000405 */
[----:B--2---:R2:W-:Y:S04]  /*318f0*/  STS.U16 [R3+UR5+0x7500], R6 ;  /* 0x0075000603007988 */ /* 0x0045e80008000405 */
[----:B------:R2:W-:Y:S04]  /*31900*/  STS.U16 [R3+UR5+0x7580], R17 ;  /* 0x0075801103007988 */ /* 0x0005e80008000405 */
[----:B0-----:R-:W2:Y:S04]  /*31910*/  LDL.LU R4, [R1+0x8c] ;  /* 0x00008c0001047983 */ /* 0x001ea80000300800 */
[----:B-1----:R-:W2:Y:S04]  /*31920*/  LDL.LU R7, [R1+0x88] ;  /* 0x0000880001077983 */ /* 0x002ea80000300800 */
[----:B---3--:R-:W3:Y:S04]  /*31930*/  LDL.LU R15, [R1+0x7960] ;  /* 0x00796000010f7983 */ /* 0x008ee80000300800 */
[----:B----4-:R-:W4:Y:S04]  /*31940*/  LDL.LU R16, [R1+0x795c] ;  /* 0x00795c0001107983 */ /* 0x010f280000300800 */
[----:B------:R0:W-:Y:S04]  /*31950*/  STS.U16 [R3+UR5+0x7600], R2 ;  /* 0x0076000203007988 */ /* 0x0001e80008000405 */
[----:B--2---:R-:W2:Y:S04]  /*31960*/  LDL.LU R6, [R1+0x84] ;  /* 0x0000840001067983 */ /* 0x004ea80000300800 */
[----:B------:R-:W2:Y:S04]  /*31970*/  LDL.LU R17, [R1+0x7958] ;  /* 0x0079580001117983 */ /* 0x000ea80000300800 */
[----:B------:R1:W-:Y:S04]  /*31980*/  STS.U16 [R3+UR5+0x7680], R0 ;  /* 0x0076800003007988 */ /* 0x0003e80008000405 */
[----:B------:R0:W-:Y:S04]  /*31990*/  STS.U16 [R3+UR5+0x7700], R5 ;  /* 0x0077000503007988 */ /* 0x0001e80008000405 */
[----:B------:R0:W-:Y:S04]  /*319a0*/  STS.U16 [R3+UR5+0x7780], R8 ;  /* 0x0077800803007988 */ /* 0x0001e80008000405 */
[----:B------:R1:W-:Y:S04]  /*319b0*/  STS.U16 [R3+UR5+0x9400], R9 ;  /* 0x0094000903007988 */ /* 0x0003e80008000405 */
[----:B------:R1:W-:Y:S04]  /*319c0*/  STS.U16 [R3+UR5+0x9480], R10 ;  /* 0x0094800a03007988 */ /* 0x0003e80008000405 */
[----:B0-----:R-:W2:Y:S04]  /*319d0*/  LDL.LU R2, [R1+0x7954] ;  /* 0x0079540001027983 */ /* 0x001ea80000300800 */
[----:B-1----:R-:W3:Y:S04]  /*319e0*/  LDL.LU R0, [R1+0x7950] ;  /* 0x0079500001007983 */ /* 0x002ee80000300800 */
[----:B------:R0:W-:Y:S04]  /*319f0*/  STS.U16 [R3+UR5+0x9500], R11 ;  /* 0x0095000b03007988 */ /* 0x0001e80008000405 */
[----:B------:R-:W3:Y:S04]  /*31a00*/  LDL.LU R5, [R1+0x794c] ;  /* 0x00794c0001057983 */ /* 0x000ee80000300800 */
[----:B------:R-:W3:Y:S04]  /*31a10*/  LDL.LU R8, [R1+0x7948] ;  /* 0x0079480001087983 */ /* 0x000ee80000300800 */
[----:B------:R-:W3:Y:S04]  /*31a20*/  LDL.LU R9, [R1+0x7944] ;  /* 0x0079440001097983 */ /* 0x000ee80000300800 */
[----:B------:R-:W3:Y:S04]  /*31a30*/  LDL.LU R10, [R1+0x7940] ;  /* 0x00794000010a7983 */ /* 0x000ee80000300800 */
[----:B------:R1:W-:Y:S04]  /*31a40*/  STS.U16 [R3+UR5+0x9580], R12 ;  /* 0x0095800c03007988 */ /* 0x0003e80008000405 */
[----:B------:R1:W-:Y:S04]  /*31a50*/  STS.U16 [R3+UR5+0x9600], R28 ;  /* 0x0096001c03007988 */ /* 0x0003e80008000405 */
[----:B------:R-:W-:Y:S04]  /*31a60*/  STS.U16 [R3+UR5+0x9680], R18 ;  /* 0x0096801203007988 */ /* 0x000fe80008000405 */
[----:B0-----:R-:W3:Y:S04]  /*31a70*/  LDL.LU R11, [R1+0x793c] ;  /* 0x00793c00010b7983 */ /* 0x001ee80000300800 */
[----:B------:R0:W-:Y:S04]  /*31a80*/  STS.U16 [R3+UR5+0x9700], R13 ;  /* 0x0097000d03007988 */ /* 0x0001e80008000405 */
[----:B------:R0:W-:Y:S04]  /*31a90*/  STS.U16 [R3+UR5+0x9780], R14 ;  /* 0x0097800e03007988 */ /* 0x0001e80008000405 */
[----:B-1----:R-:W3:Y:S04]  /*31aa0*/  LDL.LU R12, [R1+0x7938] ;  /* 0x00793800010c7983 */ /* 0x002ee80000300800 */
[----:B------:R-:W3:Y:S04]  /*31ab0*/  LDL.LU R28, [R1+0x7934] ;  /* 0x00793400011c7983 */ /* 0x000ee80000300800 */
[----:B0-----:R-:W4:Y:S04]  /*31ac0*/  LDL.LU R13, [R1+0x7c] ;  /* 0x00007c00010d7983 */ /* 0x001f280000300800 */
[----:B------:R-:W4:Y:S04]  /*31ad0*/  LDL.LU R14, [R1+0x78] ;  /* 0x00007800010e7983 */ /* 0x000f280000300800 */
        /* <DEDUP_REMOVED lines=10> */
[----:B------:R-:W4:Y:S04]  /*31b80*/  LDL.LU R18, [R1+0x980] ;  /* 0x0009800001127983 */ /* 0x000f280000300800 */
[----:B0-----:R-:W4:Y:S04]  /*31b90*/  LDL.LU R19, [R1+0x978] ;  /* 0x0009780001137983 */ /* 0x001f280000300800 */
[----:B------:R0:W-:Y:S04]  /*31ba0*/  STS.U16 [R3+UR5+0xd500], R4 ;  /* 0x00d5000403007988 */ /* 0x0001e80008000405 */
[----:B------:R1:W-:Y:S04]  /*31bb0*/  STS.U16 [R3+UR5+0xd580], R7 ;  /* 0x00d5800703007988 */ /* 0x0003e80008000405 */
[----:B0-----:R-:W4:Y:S04]  /*31bc0*/  LDL.LU R4, [R1+0x968] ;  /* 0x0009680001047983 */ /* 0x001f280000300800 */
        /* <DEDUP_REMOVED lines=9> */
[----:B--2---:R0:W-:Y:S04]  /*31c60*/  STS.U16 [R3+UR5+0xd600], R6 ;  /* 0x00d6000603007988 */ /* 0x0041e80008000405 */
[----:B-1----:R-:W2:Y:S04]  /*31c70*/  LDL.LU R7, [R1+0x778] ;  /* 0x0007780001077983 */ /* 0x002ea80000300800 */
[----:B0-----:R-:W2:Y:S04]  /*31c80*/  LDL.LU R6, [R1+0x770] ;  /* 0x0007700001067983 */ /* 0x001ea80000300800 */
[----:B---3--:R0:W-:Y:S04]  /*31c90*/  STS.U16 [R3+UR5+0xd680], R28 ;  /* 0x00d6801c03007988 */ /* 0x0081e80008000405 */
[----:B----4-:R1:W-:Y:S04]  /*31ca0*/  STS.U16 [R3+UR5+0xd700], R13 ;  /* 0x00d7000d03007988 */ /* 0x0103e80008000405 */
[----:B------:R3:W-:Y:S04]  /*31cb0*/  STS.U16 [R3+UR5+0xd780], R14 ;  /* 0x00d7800e03007988 */ /* 0x0007e80008000405 */
[----:B0-----:R-:W4:Y:S04]  /*31cc0*/  LDL.LU R28, [R1+0x768] ;  /* 0x00076800011c7983 */ /* 0x001f280000300800 */
[----:B-1----:R-:W2:Y:S04]  /*31cd0*/  LDL.LU R13, [R1+0x7930] ;  /* 0x00793000010d7983 */ /* 0x002ea80000300800 */
[----:B---3--:R-:W3:Y:S01]  /*31ce0*/  LDL.LU R14, [R1+0x792c] ;  /* 0x00792c00010e7983 */ /* 0x008ee20000300800 */
[----:B------:R-:W-:-:S03]  /*31cf0*/  IMAD.SHL.U32 R0, R0, 0x2, RZ ;  /* 0x0000000200007824 */ /* 0x000fc600078e00ff */
[----:B---3--:R-:W-:Y:S04]  /*31d00*/  STS.U16 [R3+UR5+0xf400], R14 ;  /* 0x00f4000e03007988 */ /* 0x008fe80008000405 */
[----:B--2---:R-:W-:Y:S04]  /*31d10*/  STS.U16 [R3+UR5+0xf480], R13 ;  /* 0x00f4800d03007988 */ /* 0x004fe80008000405 */
[----:B------:R-:W-:Y:S04]  /*31d20*/  STS.U16 [R3+UR5+0xf500], R12 ;  /* 0x00f5000c03007988 */ /* 0x000fe80008000405 */
[----:B------:R-:W-:Y:S04]  /*31d30*/  STS.U16 [R3+UR5+0xf580], R11 ;  /* 0x00f5800b03007988 */ /* 0x000fe80008000405 */
[----:B------:R-:W-:Y:S04]  /*31d40*/  STS.U16 [R3+UR5+0xf600], R10 ;  /* 0x00f6000a03007988 */ /* 0x000fe80008000405 */
[----:B------:R-:W-:Y:S04]  /*31d50*/  STS.U16 [R3+UR5+0xf680], R9 ;  /* 0x00f6800903007988 */ /* 0x000fe80008000405 */
[----:B------:R-:W-:Y:S04]  /*31d60*/  STS.U16 [R3+UR5+0xf700], R8 ;  /* 0x00f7000803007988 */ /* 0x000fe80008000405 */
[----:B------:R0:W-:Y:S04]  /*31d70*/  STS.U16 [R3+UR5+0xf780], R5 ;  /* 0x00f7800503007988 */ /* 0x0001e80008000405 */
[----:B0-----:R-:W2:Y:S01]  /*31d80*/  LDL.LU R5, [R1+0x970] ;  /* 0x0009700001057983 */ /* 0x001ea20000300800 */
[----:B------:R-:W-:-:S03]  /*31d90*/  LOP3.LUT R0, R0, 0x60, RZ, 0x3c, !PT ;  /* 0x0000006000007812 */ /* 0x000fc600078e3cff */
[----:B------:R-:W-:Y:S04]  /*31da0*/  STL [R1+0x7784], R3 ;  /* 0x0077840301007387 */ /* 0x000fe80000100800 */
[----:B------:R0:W-:Y:S04]  /*31db0*/  STS.U16 [R0+UR5+0x1800], R18 ;  /* 0x0018001200007988 */ /* 0x0001e80008000405 */
[----:B------:R1:W-:Y:S04]  /*31dc0*/  STS.U16 [R0+UR5+0x1880], R19 ;  /* 0x0018801300007988 */ /* 0x0003e80008000405 */
[----:B0-----:R-:W3:Y:S04]  /*31dd0*/  LDL.LU R18, [R1+0x7928] ;  /* 0x0079280001127983 */ /* 0x001ee80000300800 */
[----:B-1----:R-:W3:Y:S04]  /*31de0*/  LDL.LU R19, [R1+0x7924] ;  /* 0x0079240001137983 */ /* 0x002ee80000300800 */
[----:B--2---:R0:W-:Y:S04]  /*31df0*/  STS.U16 [R0+UR5+0x1900], R5 ;  /* 0x0019000500007988 */ /* 0x0041e80008000405 */
[----:B------:R1:W-:Y:S04]  /*31e00*/  STS.U16 [R0+UR5+0x1980], R4 ;  /* 0x0019800400007988 */ /* 0x0003e80008000405 */
[----:B------:R2:W-:Y:S04]  /*31e10*/  STS.U16 [R0+UR5+0x1a00], R20 ;  /* 0x001a001400007988 */ /* 0x0005e80008000405 */
[----:B------:R0:W-:Y:S04]  /*31e20*/  STS.U16 [R0+UR5+0x1a80], R21 ;  /* 0x001a801500007988 */ /* 0x0001e80008000405 */
[----:B------:R0:W-:Y:S04]  /*31e30*/  STS.U16 [R0+UR5+0x1b00], R22 ;  /* 0x001b001600007988 */ /* 0x0001e80008000405 */
[----:B------:R1:W-:Y:S04]  /*31e40*/  STS.U16 [R0+UR5+0x1b80], R23 ;  /* 0x001b801700007988 */ /* 0x0003e80008000405 */
[----:B------:R2:W-:Y:S04]  /*31e50*/  STS.U16 [R0+UR5+0x3800], R24 ;  /* 0x0038001800007988 */ /* 0x0005e80008000405 */
[----:B0-----:R-:W3:Y:S04]  /*31e60*/  LDL R5, [R1+0x2f9c] ;  /* 0x002f9c0001057983 */ /* 0x001ee80000100800 */
[----:B-1----:R-:W3:Y:S04]  /*31e70*/  LDL R4, [R1+0x2fb8] ;  /* 0x002fb80001047983 */ /* 0x002ee80000100800 */
[----:B--2---:R-:W2:Y:S04]  /*31e80*/  LDL.LU R20, [R1+0x7920] ;  /* 0x0079200001147983 */ /* 0x004ea80000300800 */
[----:B------:R-:W2:Y:S04]  /*31e90*/  LDL.LU R21, [R1+0x791c] ;  /* 0x00791c0001157983 */ /* 0x000ea80000300800 */
[----:B------:R-:W2:Y:S04]  /*31ea0*/  LDL.LU R22, [R1+0x7918] ;  /* 0x0079180001167983 */ /* 0x000ea80000300800 */
[----:B------:R-:W2:Y:S04]  /*31eb0*/  LDL.LU R23, [R1+0x7914] ;  /* 0x0079140001177983 */ /* 0x000ea80000300800 */
[----:B------:R-:W2:Y:S04]  /*31ec0*/  LDL.LU R24, [R1+0x7910] ;  /* 0x0079100001187983 */ /* 0x000ea80000300800 */
[----:B------:R0:W-:Y:S04]  /*31ed0*/  STS.U16 [R0+UR5+0x3880], R25 ;  /* 0x0038801900007988 */ /* 0x0001e80008000405 */
[----:B------:R1:W-:Y:S04]  /*31ee0*/  STS.U16 [R0+UR5+0x3900], R26 ;  /* 0x0039001a00007988 */ /* 0x0003e80008000405 */
[----:B------:R0:W-:Y:S04]  /*31ef0*/  STS.U16 [R0+UR5+0x3980], R27 ;  /* 0x0039801b00007988 */ /* 0x0001e80008000405 */
[----:B------:R1:W-:Y:S04]  /*31f00*/  STS.U16 [R0+UR5+0x3a00], R29 ;  /* 0x003a001d00007988 */ /* 0x0003e80008000405 */
[----:B------:R4:W-:Y:S04]  /*31f10*/  STS.U16 [R0+UR5+0x3a80], R7 ;  /* 0x003a800700007988 */ /* 0x0009e80008000405 */
[----:B0-----:R-:W2:Y:S04]  /*31f20*/  LDL.LU R25, [R1+0x790c] ;  /* 0x00790c0001197983 */ /* 0x001ea80000300800 */
[----:B-1----:R-:W2:Y:S04]  /*31f30*/  LDL.LU R26, [R1+0x7908] ;  /* 0x00790800011a7983 */ /* 0x002ea80000300800 */
[----:B------:R-:W2:Y:S04]  /*31f40*/  LDL.LU R27, [R1+0x7904] ;  /* 0x00790400011b7983 */ /* 0x000ea80000300800 */
[----:B------:R-:W2:Y:S04]  /*31f50*/  LDL.LU R29, [R1+0x7900] ;  /* 0x00790000011d7983 */ /* 0x000ea80000300800 */
[----:B----4-:R-:W4:Y:S04]  /*31f60*/  LDL.LU R7, [R1+0x78fc] ;  /* 0x0078fc0001077983 */ /* 0x010f280000300800 */
[----:B------:R0:W-:Y:S04]  /*31f70*/  STS.U16 [R0+UR5+0x3b00], R6 ;  /* 0x003b000600007988 */ /* 0x0001e80008000405 */
[----:B------:R1:W-:Y:S04]  /*31f80*/  STS.U16 [R0+UR5+0x3b80], R28 ;  /* 0x003b801c00007988 */ /* 0x0003e80008000405 */
[----:B0-----:R-:W2:Y:S04]  /*31f90*/  LDL.LU R6, [R1+0x78f8] ;  /* 0x0078f80001067983 */ /* 0x001ea80000300800 */
[----:B-1----:R-:W2:Y:S01]  /*31fa0*/  LDL.LU R28, [R1+0x78f4] ;  /* 0x0078f400011c7983 */ /* 0x002ea20000300800 */
[----:B----4-:R-:W-:-:S06]  /*31fb0*/  PRMT R7, RZ, 0x7610, R7 ;  /* 0x00007610ff077816 */ /* 0x010fcc0000000007 */
[----:B---3--:R-:W3:Y:S04]  /*31fc0*/  @!P0 LDG.E.U16 R7, desc[UR66][R4.64] ;  /* 0x0000004204078981 */ /* 0x008ee8000c1e1500 */
[----:B--2---:R0:W-:Y:S04]  /*31fd0*/  STS.U16 [R0+UR5+0x5800], R28 ;  /* 0x0058001c00007988 */ /* 0x0041e80008000405 */
[----:B0-----:R-:W2:Y:S04]  /*31fe0*/  LDL.LU R0, [R1+0x78f0] ;  /* 0x0078f00001007983 */ /* 0x001ea80000300800 */
[----:B------:R-:W4:Y:S04]  /*31ff0*/  LDL.LU R28, [R1+0x78ec] ;  /* 0x0078ec00011c7983 */ /* 0x000f280000300800 */
[----:B---3--:R0:W-:Y:S04]  /*32000*/  STL [R1+0x114], R7 ;  /* 0x0001140701007387 */ /* 0x0081e80000100800 */
[----:B0-----:R-:W3:Y:S04]  /*32010*/  LDL.LU R7, [R1+0x78e8] ;  /* 0x0078e80001077983 */ /* 0x001ee80000300800 */
[----:B------:R-:W3:Y:S04]  /*32020*/  LDL R4, [R1+0x2ce0] ;  /* 0x002ce00001047983 */ /* 0x000ee80000100800 */
[----:B------:R-:W3:Y:S01]  /*32030*/  LDL R5, [R1+0x2ce4] ;  /* 0x002ce40001057983 */ /* 0x000ee20000100800 */
[----:B--2---:R-:W-:-:S02]  /*32040*/  PRMT R0, RZ, 0x7610, R0 ;  /* 0x00007610ff007816 */ /* 0x004fc40000000000 */
[----:B---3--:R-:W-:-:S04]  /*32050*/  @!P0 LOP3.LUT R5, R5, R4, RZ, 0x3c, !PT ;  /* 0x0000000405058212 */ /* 0x008fc800078e3cff */
[----:B------:R-:W-:-:S04]  /*32060*/  @!P0 LOP3.LUT R4, R5, R4, RZ, 0x3c, !PT ;  /* 0x0000000405048212 */ /* 0x000fc800078e3cff */
[----:B------:R-:W-:-:S05]  /*32070*/  @!P0 LOP3.LUT R5, R5, R4, RZ, 0x3c, !PT ;  /* 0x0000000405058212 */ /* 0x000fca00078e3cff */
[----:B------:R-:W2:Y:S04]  /*32080*/  @!P0 LDG.E.U16 R0, desc[UR66][R4.64] ;  /* 0x0000004204008981 */ /* 0x000ea8000c1e1500 */
[----:B--2---:R0:W-:Y:S04]  /*32090*/  STL [R1+0x110], R0 ;  /* 0x0001100001007387 */ /* 0x0041e80000100800 */
[----:B0-----:R-:W2:Y:S04]  /*320a0*/  LDL.LU R0, [R1+0x78e4] ;  /* 0x0078e40001007983 */ /* 0x001ea80000300800 */
[----:B------:R-:W3:Y:S04]  /*320b0*/  LDL R4, [R1+0x2ca0] ;  /* 0x002ca00001047983 */ /* 0x000ee80000100800 */
[----:B------:R-:W3:Y:S01]  /*320c0*/  LDL R5, [R1+0x2ca4] ;  /* 0x002ca40001057983 */ /* 0x000ee20000100800 */
[----:B----4-:R-:W-:-:S02]  /*320d0*/  PRMT R28, RZ, 0x7610, R28 ;  /* 0x00007610ff1c7816 */ /* 0x010fc4000000001c */
[----:B---3--:R-:W-:-:S04]  /*320e0*/  @!P0 LOP3.LUT R5, R5, R4, RZ, 0x3c, !PT ;  /* 0x0000000405058212 */ /* 0x008fc800078e3cff */
[----:B------:R-:W-:-:S04]  /*320f0*/  @!P0 LOP3.LUT R4, R5, R4, RZ, 0x3c, !PT ;  /* 0x0000000405048212 */ /* 0x000fc800078e3cff */
[----:B------:R-:W-:-:S05]  /*32100*/  @!P0 LOP3.LUT R5, R5, R4, RZ, 0x3c, !PT ;  /* 0x0000000405058212 */ /* 0x000fca00078e3cff */
[----:B------:R-:W3:Y:S04]  /*32110*/  @!P0 LDG.E.U16 R28, desc[UR66][R4.64] ;  /* 0x00000042041c8981 */ /* 0x000ee8000c1e1500 */
[----:B---3--:R0:W-:Y:S04]  /*32120*/  STL [R1+0x10c], R28 ;  /* 0x00010c1c01007387 */ /* 0x0081e80000100800 */
[----:B0-----:R-:W3:Y:S04]  /*32130*/  LDL.LU R28, [R1+0x78e0] ;  /* 0x0078e000011c7983 */ /* 0x001ee80000300800 */
[----:B------:R-:W4:Y:S04]  /*32140*/  LDL R4, [R1+0x2c60] ;  /* 0x002c600001047983 */ /* 0x000f280000100800 */
[----:B------:R-:W4:Y:S01]  /*32150*/  LDL R5, [R1+0x2c64] ;  /* 0x002c640001057983 */ /* 0x000f220000100800 */
[----:B--2---:R-:W-:-:S02]  /*32160*/  PRMT R0, RZ, 0x7610, R0 ;  /* 0x00007610ff007816 */ /* 0x004fc40000000000 */
[----:B----4-:R-:W-:-:S04]  /*32170*/  @!P0 LOP3.LUT R5, R5, R4, RZ, 0x3c, !PT ;  /* 0x0000000405058212 */ /* 0x010fc800078e3cff */
[----:B------:R-:W-:-:S04]  /*32180*/  @!P0 LOP3.LUT R4, R5, R4, RZ, 0x3c, !PT ;  /* 0x0000000405048212 */ /* 0x000fc800078e3cff */
[----:B------:R-:W-:-:S05]  /*32190*/  @!P0 LOP3.LUT R5, R5, R4, RZ, 0x3c, !PT ;  /* 0x0000000405058212 */ /* 0x000fca00078e3cff */
[----:B------:R-:W2:Y:S04]  /*321a0*/  @!P0 LDG.E.U16 R0, desc[UR66][R4.64] ;  /* 0x0000004204008981 */ /* 0x000ea8000c1e1500 */
[----:B--2---:R0:W-:Y:S04]  /*321b0*/  STL [R1+0x108], R0 ;  /* 0x0001080001007387 */ /* 0x0041e80000100800 */
[----:B0-----:R-:W2:Y:S04]  /*321c0*/  LDL.LU R0, [R1+0x78dc] ;  /* 0x0078dc0001007983 */ /* 0x001ea80000300800 */
[----:B------:R-:W4:Y:S04]  /*321d0*/  LDL R4, [R1+0x2c20] ;  /* 0x002c200001047983 */ /* 0x000f280000100800 */
[----:B------:R-:W4:Y:S01]  /*321e0*/  LDL R5, [R1+0x2c24] ;  /* 0x002c240001057983 */ /* 0x000f220000100800 */
[----:B---3--:R-:W-:-:S02]  /*321f0*/  PRMT R28, RZ, 0x7610, R28 ;  /* 0x00007610ff1c7816 */ /* 0x008fc4000000001c */
[----:B----4-:R-:W-:-:S04]  /*32200*/  @!P0 LOP3.LUT R5, R5, R4, RZ, 0x3c, !PT ;  /* 0x0000000405058212 */ /* 0x010fc800078e3cff */
        /* <DEDUP_REMOVED lines=529> */
[----:B------:R-:W-:-:S02]  /*34320*/  PRMT R2, RZ, 0x7610, R2 ;  /* 0x00007610ff027816 */ /* 0x000fc40000000002 */
[----:B----4-:R-:W-:-:S04]  /*34330*/  @!P0 LOP3.LUT R5, R5, R4, RZ, 0x3c, !PT ;  /* 0x0000000405058212 */ /* 0x010fc800078e3cff */
[----:B------:R-:W-:-:S04]  /*34340*/  @!P0 LOP3.LUT R4, R5, R4, RZ, 0x3c, !PT ;  /* 0x0000000405048212 */ /* 0x000fc800078e3cff */
[----:B------:R-:W-:-:S05]  /*34350*/  @!P0 LOP3.LUT R5, R5, R4, RZ, 0x3c, !PT ;  /* 0x0000000405058212 */ /* 0x000fca00078e3cff */
[----:B------:R-:W4:Y:S04]  /*34360*/  @!P0 LDG.E.U16 R2, desc[UR66][R4.64] ;  /* 0x0000004204028981 */ /* 0x000f28000c1e1500 */
[----:B----4-:R-:W-:Y:S04]  /*34370*/  STL [R1+0x8], R2 ;  /* 0x0000080201007387 */ /* 0x010fe80000100800 */
[----:B------:R-:W4:Y:S04]  /*34380*/  LDL R4, [R1+0x2bcc] ;  /* 0x002bcc0001047983 */ /* 0x000f280000100800 */
[----:B------:R-:W4:Y:S01]  /*34390*/  LDL R5, [R1+0x2cf4] ;  /* 0x002cf40001057983 */ /* 0x000f220000100800 */
[----:B------:R-:W-:-:S02]  /*343a0*/  PRMT R3, RZ, 0x7610, R3 ;  /* 0x00007610ff037816 */ /* 0x000fc40000000003 */
[----:B----4-:R-:W-:-:S04]  /*343b0*/  @!P0 LOP3.LUT R5, R5, R4, RZ, 0x3c, !PT ;  /* 0x0000000405058212 */ /* 0x010fc800078e3cff */
[----:B------:R-:W-:-:S04]  /*343c0*/  @!P0 LOP3.LUT R4, R5, R4, RZ, 0x3c, !PT ;  /* 0x0000000405048212 */ /* 0x000fc800078e3cff */
[----:B------:R-:W-:-:S05]  /*343d0*/  @!P0 LOP3.LUT R5, R5, R4, RZ, 0x3c, !PT ;  /* 0x0000000405058212 */ /* 0x000fca00078e3cff */
[----:B------:R0:W4:Y:S04]  /*343e0*/  @!P0 LDG.E.U16 R3, desc[UR66][R4.64] ;  /* 0x0000004204038981 */ /* 0x000128000c1e1500 */
[----:B------:R-:W0:Y:S04]  /*343f0*/  LDL R4, [R1+0x2cc0] ;  /* 0x002cc00001047983 */ /* 0x000e280000100800 */
[----:B------:R-:W0:Y:S01]  /*34400*/  LDL R5, [R1+0x2cc4] ;  /* 0x002cc40001057983 */ /* 0x000e220000100800 */
[----:B---3--:R-:W-:Y:S02]  /*34410*/  PRMT R28, RZ, 0x7610, R28 ;  /* 0x00007610ff1c7816 */ /* 0x008fe4000000001c */
[----:B0-----:R-:W-:-:S04]  /*34420*/  @!P0 LOP3.LUT R5, R5, R4, RZ, 0x3c, !PT ;  /* 0x0000000405058212 */ /* 0x001fc800078e3cff */
[----:B------:R-:W-:-:S04]  /*34430*/  @!P0 LOP3.LUT R4, R5, R4, RZ, 0x3c, !PT ;  /* 0x0000000405048212 */ /* 0x000fc800078e3cff */
[----:B------:R-:W-:Y:S01]  /*34440*/  @!P0 LOP3.LUT R5, R5, R4, RZ, 0x3c, !PT ;  /* 0x0000000405058212 */ /* 0x000fe200078e3cff */
[----:B----4-:R0:W-:Y:S04]  /*34450*/  STL [R1+0x7788], R3 ;  /* 0x0077880301007387 */ /* 0x0101e80000100800 */
[----:B------:R1:W3:Y:S01]  /*34460*/  @!P0 LDG.E.U16 R28, desc[UR66][R4.64] ;  /* 0x00000042041c8981 */ /* 0x0002e2000c1e1500 */
[----:B------:R-:W-:-:S03]  /*34470*/  PRMT R29, RZ, 0x7610, R29 ;  /* 0x00007610ff1d7816 */ /* 0x000fc6000000001d */
[----:B0-----:R-:W4:Y:S04]  /*34480*/  LDL R3, [R1+0x2c44] ;  /* 0x002c440001037983 */ /* 0x001f280000100800 */
[----:B------:R-:W1:Y:S04]  /*34490*/  LDL R4, [R1+0x2c80] ;  /* 0x002c800001047983 */ /* 0x000e680000100800 */
[----:B------:R-:W1:Y:S02]  /*344a0*/  LDL R5, [R1+0x2c84] ;  /* 0x002c840001057983 */ /* 0x000e640000100800 */
[----:B-1----:R-:W-:-:S04]  /*344b0*/  @!P0 LOP3.LUT R5, R5, R4, RZ, 0x3c, !PT ;  /* 0x0000000405058212 */ /* 0x002fc800078e3cff */
[----:B------:R-:W-:-:S04]  /*344c0*/  @!P0 LOP3.LUT R4, R5, R4, RZ, 0x3c, !PT ;  /* 0x0000000405048212 */ /* 0x000fc800078e3cff */
[----:B------:R-:W-:Y:S01]  /*344d0*/  @!P0 LOP3.LUT R5, R5, R4, RZ, 0x3c, !PT ;  /* 0x0000000405058212 */ /* 0x000fe200078e3cff */
[----:B---3--:R0:W-:Y:S04]  /*344e0*/  STL [R1+0x778c], R28 ;  /* 0x00778c1c01007387 */ /* 0x0081e80000100800 */
[----:B------:R4:W3:Y:S01]  /*344f0*/  @!P0 LDG.E.U16 R29, desc[UR66][R4.64] ;  /* 0x00000042041d8981 */ /* 0x0008e2000c1e1500 */
[----:B------:R-:W-:-:S03]  /*34500*/  PRMT R27, RZ, 0x7610, R27 ;  /* 0x00007610ff1b7816 */ /* 0x000fc6000000001b */
[----:B0-----:R-:W2:Y:S04]  /*34510*/  LDL R28, [R1+0x2c04] ;  /* 0x002c0400011c7983 */ /* 0x001ea80000100800 */
[----:B------:R-:W2:Y:S01]  /*34520*/  LDL R5, [R1+0x2c40] ;  /* 0x002c400001057983 */ /* 0x000ea20000100800 */
[----:B----4-:R-:W-:-:S03]  /*34530*/  @!P0 IMAD.MOV.U32 R4, RZ, RZ, R3 ;  /* 0x000000ffff048224 */ /* 0x010fc600078e0003 */
[----:B---3--:R0:W-:Y:S01]  /*34540*/  STL [R1+0x7790], R29 ;  /* 0x0077901d01007387 */ /* 0x0081e20000100800 */
[----:B------:R-:W-:-:S03]  /*34550*/  PRMT R26, RZ, 0x7610, R26 ;  /* 0x00007610ff1a7816 */ /* 0x000fc6000000001a */
[----:B------:R-:W3:Y:S04]  /*34560*/  LDL R3, [R1+0x2db4] ;  /* 0x002db40001037983 */ /* 0x000ee80000100800 */
[----:B--2---:R1:W2:Y:S04]  /*34570*/  @!P0 LDG.E.U16 R27, desc[UR66][R4.64] ;  /* 0x00000042041b8981 */ /* 0x0042a8000c1e1500 */
[----:B0-----:R-:W4:Y:S04]  /*34580*/  LDL R29, [R1+0x2d78] ;  /* 0x002d7800011d7983 */ /* 0x001f280000100800 */
[----:B------:R-:W3:Y:S01]  /*34590*/  LDL R5, [R1+0x2c00] ;  /* 0x002c000001057983 */ /* 0x000ee20000100800 */
[----:B-1----:R-:W-:-:S03]  /*345a0*/  @!P0 IMAD.MOV.U32 R4, RZ, RZ, R28 ;  /* 0x000000ffff048224 */ /* 0x002fc600078e001c */
[----:B--2---:R0:W-:Y:S01]  /*345b0*/  STL [R1+0x7794], R27 ;  /* 0x0077941b01007387 */ /* 0x0041e20000100800 */
[----:B------:R-:W-:-:S03]  /*345c0*/  PRMT R25, RZ, 0x7610, R25 ;  /* 0x00007610ff197816 */ /* 0x000fc60000000019 */
[----:B------:R-:W2:Y:S04]  /*345d0*/  LDL R28, [R1+0x2db8] ;  /* 0x002db800011c7983 */ /* 0x000ea80000100800 */
[----:B---3--:R1:W3:Y:S04]  /*345e0*/  @!P0 LDG.E.U16 R26, desc[UR66][R4.64] ;  /* 0x00000042041a8981 */ /* 0x0082e8000c1e1500 */
[----:B0-----:R-:W2:Y:S04]  /*345f0*/  LDL R27, [R1+0x2df4] ;  /* 0x002df400011b7983 */ /* 0x001ea80000100800 */
[----:B------:R-:W1:Y:S04]  /*34600*/  LDL R4, [R1+0x2bdc] ;  /* 0x002bdc0001047983 */ /* 0x000e680000100800 */
[----:B------:R-:W1:Y:S02]  /*34610*/  LDL R5, [R1+0x2d34] ;  /* 0x002d340001057983 */ /* 0x000e640000100800 */
[----:B-1----:R-:W-:-:S04]  /*34620*/  @!P0 LOP3.LUT R5, R5, R4, RZ, 0x3c, !PT ;  /* 0x0000000405058212 */ /* 0x002fc800078e3cff */
[----:B------:R-:W-:-:S04]  /*34630*/  @!P0 LOP3.LUT R4, R5, R4, RZ, 0x3c, !PT ;  /* 0x0000000405048212 */ /* 0x000fc800078e3cff */
[----:B------:R-:W-:Y:S01]  /*34640*/  @!P0 LOP3.LUT R5, R5, R4, RZ, 0x3c, !PT ;  /* 0x0000000405058212 */ /* 0x000fe200078e3cff */
[----:B---3--:R0:W-:Y:S04]  /*34650*/  STL [R1+0x7798], R26 ;  /* 0x0077981a01007387 */ /* 0x0081e80000100800 */
[----:B------:R1:W3:Y:S01]  /*34660*/  @!P0 LDG.E.U16 R25, desc[UR66][R4.64] ;  /* 0x0000004204198981 */ /* 0x0002e2000c1e1500 */
[----:B------:R-:W-:Y:S02]  /*34670*/  PRMT R24, RZ, 0x7610, R24 ;  /* 0x00007610ff187816 */ /* 0x000fe40000000018 */
[----:B------:R-:W-:Y:S02]  /*34680*/  PRMT R23, RZ, 0x7610, R23 ;  /* 0x00007610ff177816 */ /* 0x000fe40000000017 */
[----:B------:R-:W-:Y:S01]  /*34690*/  PRMT R22, RZ, 0x7610, R22 ;  /* 0x00007610ff167816 */ /* 0x000fe20000000016 */
[----:B0-----:R-:W2:Y:S04]  /*346a0*/  LDL R26, [R1+0x2e34] ;  /* 0x002e3400011a7983 */ /* 0x001ea80000100800 */
[----:B------:R-:W1:Y:S04]  /*346b0*/  LDL R4, [R1+0x2d38] ;  /* 0x002d380001047983 */ /* 0x000e680000100800 */
[----:B------:R-:W1:Y:S02]  /*346c0*/  LDL R5, [R1+0x2d74] ;  /* 0x002d740001057983 */ /* 0x000e640000100800 */
[----:B-1----:R-:W-:-:S04]  /*346d0*/  @!P0 LOP3.LUT R5, R5, R4, RZ, 0x3c, !PT ;  /* 0x0000000405058212 */ /* 0x002fc800078e3cff */
[----:B------:R-:W-:-:S04]  /*346e0*/  @!P0 LOP3.LUT R4, R5, R4, RZ, 0x3c, !PT ;  /* 0x0000000405048212 */ /* 0x000fc800078e3cff */
[----:B------:R-:W-:-:S05]  /*346f0*/  @!P0 LOP3.LUT R5, R5, R4, RZ, 0x3c, !PT ;  /* 0x0000000405058212 */ /* 0x000fca00078e3cff */
[----:B------:R0:W2:Y:S02]  /*34700*/  @!P0 LDG.E.U16 R24, desc[UR66][R4.64] ;  /* 0x0000004204188981 */ /* 0x0000a4000c1e1500 */
[----:B0-----:R-:W-:Y:S02]  /*34710*/  @!P0 IMAD.MOV.U32 R4, RZ, RZ, R3 ;  /* 0x000000ffff048224 */ /* 0x001fe400078e0003 */
[----:B----4-:R-:W-:-:S05]  /*34720*/  @!P0 IMAD.MOV.U32 R5, RZ, RZ, R29 ;  /* 0x000000ffff058224 */ /* 0x010fca00078e001d */
[----:B------:R2:W4:Y:S04]  /*34730*/  @!P0 LDG.E.U16 R23, desc[UR66][R4.64] ;  /* 0x0000004204178981 */ /* 0x000528000c1e1500 */
[----:B---3--:R0:W-:Y:S01]  /*34740*/  STL [R1+0x779c], R25 ;  /* 0x00779c1901007387 */ /* 0x0081e20000100800 */
[----:B--2---:R-:W-:Y:S02]  /*34750*/  @!P0 IMAD.MOV.U32 R4, RZ, RZ, R27 ;  /* 0x000000ffff048224 */ /* 0x004fe400078e001b */
[----:B------:R-:W-:Y:S01]  /*34760*/  @!P0 IMAD.MOV.U32 R5, RZ, RZ, R28 ;  /* 0x000000ffff058224 */ /* 0x000fe200078e001c */
[----:B0-----:R-:W2:Y:S04]  /*34770*/  LDL R25, [R1+0x2df8] ;  /* 0x002df80001197983 */ /* 0x001ea80000100800 */
[----:B------:R0:W3:Y:S02]  /*34780*/  @!P0 LDG.E.U16 R22, desc[UR66][R4.64] ;  /* 0x0000004204168981 */ /* 0x0000e4000c1e1500 */
[----:B0-----:R-:W-:-:S02]  /*34790*/  @!P0 IMAD.MOV.U32 R4, RZ, RZ, R26 ;  /* 0x000000ffff048224 */ /* 0x001fc400078e001a */
[----:B------:R0:W-:Y:S04]  /*347a0*/  STL [R1+0x77a0], R24 ;  /* 0x0077a01801007387 */ /* 0x0001e80000100800 */
[----:B------:R-:W3:Y:S04]  /*347b0*/  LDL R29, [R1+0x2e38] ;  /* 0x002e3800011d7983 */ /* 0x000ee80000100800 */
[----:B------:R-:W3:Y:S04]  /*347c0*/  LDL R3, [R1+0x2e74] ;  /* 0x002e740001037983 */ /* 0x000ee80000100800 */
[----:B----4-:R1:W-:Y:S04]  /*347d0*/  STL [R1+0x77a4], R23 ;  /* 0x0077a41701007387 */ /* 0x0103e80000100800 */
[----:B------:R-:W4:Y:S04]  /*347e0*/  LDL R28, [R1+0x2e78] ;  /* 0x002e7800011c7983 */ /* 0x000f280000100800 */
[----:B------:R-:W4:Y:S01]  /*347f0*/  LDL R27, [R1+0x2eb4] ;  /* 0x002eb400011b7983 */ /* 0x000f220000100800 */
[----:B--2---:R-:W-:-:S03]  /*34800*/  @!P0 IMAD.MOV.U32 R5, RZ, RZ, R25 ;  /* 0x000000ffff058224 */ /* 0x004fc600078e0019 */
[----:B---3--:R2:W-:Y:S04]  /*34810*/  STL [R1+0x77a8], R22 ;  /* 0x0077a81601007387 */ /* 0x0085e80000100800 */
[----:B------:R-:W3:Y:S04]  /*34820*/  LDL R26, [R1+0x2eb8] ;  /* 0x002eb800011a7983 */ /* 0x000ee80000100800 */
[----:B------:R-:W2:Y:S01]  /*34830*/  LDL R25, [R1+0x2ef4] ;  /* 0x002ef40001197983 */ /* 0x000ea20000100800 */
[----:B------:R-:W-:Y:S02]  /*34840*/  PRMT R21, RZ, 0x7610, R21 ;  /* 0x00007610ff157816 */ /* 0x000fe40000000015 */
[----:B------:R-:W-:-:S02]  /*34850*/  PRMT R20, RZ, 0x7610, R20 ;  /* 0x00007610ff147816 */ /* 0x000fc40000000014 */
[----:B------:R-:W-:Y:S02]  /*34860*/  PRMT R19, RZ, 0x7610, R19 ;  /* 0x00007610ff137816 */ /* 0x000fe40000000013 */
[----:B------:R-:W-:Y:S01]  /*34870*/  PRMT R18, RZ, 0x7610, R18 ;  /* 0x00007610ff127816 */ /* 0x000fe20000000012 */
[----:B0-----:R-:W2:Y:S04]  /*34880*/  LDL R24, [R1+0x2ef8] ;  /* 0x002ef80001187983 */ /* 0x001ea80000100800 */
[----:B------:R0:W2:Y:S04]  /*34890*/  @!P0 LDG.E.U16 R21, desc[UR66][R4.64] ;  /* 0x0000004204158981 */ /* 0x0000a8000c1e1500 */
[----:B-1----:R-:W2:Y:S01]  /*348a0*/  LDL R23, [R1+0x2f34] ;  /* 0x002f340001177983 */ /* 0x002ea20000100800 */
[----:B0-----:R-:W-:-:S02]  /*348b0*/  @!P0 IMAD.MOV.U32 R5, RZ, RZ, R29 ;  /* 0x000000ffff058224 */ /* 0x001fc400078e001d */
[----:B------:R-:W-:-:S05]  /*348c0*/  @!P0 IMAD.MOV.U32 R4, RZ, RZ, R3 ;  /* 0x000000ffff048224 */ /* 0x000fca00078e0003 */
[----:B------:R4:W2:Y:S02]  /*348d0*/  @!P0 LDG.E.U16 R20, desc[UR66][R4.64] ;  /* 0x0000004204148981 */ /* 0x0008a4000c1e1500 */
[----:B----4-:R-:W-:Y:S02]  /*348e0*/  @!P0 IMAD.MOV.U32 R5, RZ, RZ, R28 ;  /* 0x000000ffff058224 */ /* 0x010fe400078e001c */
[----:B------:R-:W-:-:S05]  /*348f0*/  @!P0 IMAD.MOV.U32 R4, RZ, RZ, R27 ;  /* 0x000000ffff048224 */ /* 0x000fca00078e001b */
[----:B------:R3:W4:Y:S02]  /*34900*/  @!P0 LDG.E.U16 R19, desc[UR66][R4.64] ;  /* 0x0000004204138981 */ /* 0x000724000c1e1500 */
[----:B---3--:R-:W-:Y:S02]  /*34910*/  @!P0 IMAD.MOV.U32 R5, RZ, RZ, R26 ;  /* 0x000000ffff058224 */ /* 0x008fe400078e001a */
[----:B--2---:R-:W-:-:S05]  /*34920*/  @!P0 IMAD.MOV.U32 R4, RZ, RZ, R25 ;  /* 0x000000ffff048224 */ /* 0x004fca00078e0019 */
[----:B------:R0:W2:Y:S04]  /*34930*/  @!P0 LDG.E.U16 R18, desc[UR66][R4.64] ;  /* 0x0000004204128981 */ /* 0x0000a8000c1e1500 */
[----:B------:R1:W-:Y:S04]  /*34940*/  STL [R1+0x77ac], R21 ;  /* 0x0077ac1501007387 */ /* 0x0003e80000100800 */
[----:B------:R-:W3:Y:S04]  /*34950*/  LDL R22, [R1+0x2f38] ;  /* 0x002f380001167983 */ /* 0x000ee80000100800 */
[----:B------:R-:W3:Y:S01]  /*34960*/  LDL R3, [R1+0x2f74] ;  /* 0x002f740001037983 */ /* 0x000ee20000100800 */
[----:B------:R-:W-:Y:S01]  /*34970*/  PRMT R17, RZ, 0x7610, R17 ;  /* 0x00007610ff117816 */ /* 0x000fe20000000011 */
[----:B0-----:R-:W-:-:S02]  /*34980*/  @!P0 IMAD.MOV.U32 R4, RZ, RZ, R23 ;  /* 0x000000ffff048224 */ /* 0x001fc400078e0017 */
[----:B------:R-:W-:-:S05]  /*34990*/  @!P0 IMAD.MOV.U32 R5, RZ, RZ, R24 ;  /* 0x000000ffff058224 */ /* 0x000fca00078e0018 */
[----:B------:R3:W3:Y:S04]  /*349a0*/  @!P0 LDG.E.U16 R17, desc[UR66][R4.64] ;  /* 0x0000004204118981 */ /* 0x0006e8000c1e1500 */
[----:B------:R0:W-:Y:S04]  /*349b0*/  STL [R1+0x77b0], R20 ;  /* 0x0077b01401007387 */ /* 0x0001e80000100800 */
[----:B-1----:R-:W3:Y:S04]  /*349c0*/  LDL R21, [R1+0x2f78] ;  /* 0x002f780001157983 */ /* 0x002ee80000100800 */
[----:B0-----:R-:W3:Y:S04]  /*349d0*/  LDL R20, [R1+0x2fac] ;  /* 0x002fac0001147983 */ /* 0x001ee80000100800 */
[----:B----4-:R-:W-:Y:S04]  /*349e0*/  STL [R1+0x77b4], R19 ;  /* 0x0077b41301007387 */ /* 0x010fe80000100800 */
[----:B--2---:R0:W-:Y:S04]  /*349f0*/  STL [R1+0x77b8], R18 ;  /* 0x0077b81201007387 */ /* 0x0041e80000100800 */
[----:B------:R-:W2:Y:S04]  /*34a00*/  LDL R23, [R1+0x2bc8] ;  /* 0x002bc80001177983 */ /* 0x000ea80000100800 */
[----:B0-----:R-:W4:Y:S01]  /*34a10*/  LDL R18, [R1+0x2cf0] ;  /* 0x002cf00001127983 */ /* 0x001f220000100800 */
[----:B------:R-:W-:Y:S01]  /*34a20*/  PRMT R16, RZ, 0x7610, R16 ;  /* 0x00007610ff107816 */ /* 0x000fe20000000010 */
[----:B---3--:R-:W-:-:S02]  /*34a30*/  @!P0 IMAD.MOV.U32 R4, RZ, RZ, R3 ;  /* 0x000000ffff048224 */ /* 0x008fc400078e0003 */
[----:B------:R-:W-:-:S05]  /*34a40*/  @!P0 IMAD.MOV.U32 R5, RZ, RZ, R22 ;  /* 0x000000ffff058224 */ /* 0x000fca00078e0016 */
[----:B------:R0:W3:Y:S01]  /*34a50*/  @!P0 LDG.E.U16 R16, desc[UR66][R4.64] ;  /* 0x0000004204108981 */ /* 0x0000e2000c1e1500 */
[----:B------:R-:W-:Y:S02]  /*34a60*/  PRMT R15, RZ, 0x7610, R15 ;  /* 0x00007610ff0f7816 */ /* 0x000fe4000000000f */
[----:B------:R-:W-:Y:S01]  /*34a70*/  PRMT R14, RZ, 0x7610, R14 ;  /* 0x00007610ff0e7816 */ /* 0x000fe2000000000e */
[----:B------:R-:W-:Y:S04]  /*34a80*/  STL [R1+0x77bc], R17 ;  /* 0x0077bc1101007387 */ /* 0x000fe80000100800 */
[----:B------:R-:W3:Y:S04]  /*34a90*/  LDL R3, [R1+0x2cbc] ;  /* 0x002cbc0001037983 */ /* 0x000ee80000100800 */
[----:B------:R-:W3:Y:S01]  /*34aa0*/  LDL R22, [R1+0x2cb8] ;  /* 0x002cb80001167983 */ /* 0x000ee20000100800 */
[----:B0-----:R-:W-:-:S02]  /*34ab0*/  @!P0 IMAD.MOV.U32 R5, RZ, RZ, R21 ;  /* 0x000000ffff058224 */ /* 0x001fc400078e0015 */
[----:B------:R-:W-:-:S05]  /*34ac0*/  @!P0 IMAD.MOV.U32 R4, RZ, RZ, R20 ;  /* 0x000000ffff048224 */ /* 0x000fca00078e0014 */
[----:B------:R2:W3:Y:S02]  /*34ad0*/  @!P0 LDG.E.U16 R15, desc[UR66][R4.64] ;  /* 0x00000042040f8981 */ /* 0x0004e4000c1e1500 */
[----:B--2---:R-:W-:Y:S02]  /*34ae0*/  @!P0 IMAD.MOV.U32 R5, RZ, RZ, R23 ;  /* 0x000000ffff058224 */ /* 0x004fe400078e0017 */
[----:B----4-:R-:W-:-:S05]  /*34af0*/  @!P0 IMAD.MOV.U32 R4, RZ, RZ, R18 ;  /* 0x000000ffff048224 */ /* 0x010fca00078e0012 */
[----:B------:R0:W2:Y:S04]  /*34b00*/  @!P0 LDG.E.U16 R14, desc[UR66][R4.64] ;  /* 0x00000042040e8981 */ /* 0x0000a8000c1e1500 */
[----:B---3--:R1:W-:Y:S04]  /*34b10*/  STL [R1+0x77c0], R16 ;  /* 0x0077c01001007387 */ /* 0x0083e80000100800 */
[----:B------:R-:W3:Y:S04]  /*34b20*/  LDL R21, [R1+0x2c78] ;  /* 0x002c780001157983 */ /* 0x000ee80000100800 */
[----:B------:R-:W4:Y:S04]  /*34b30*/  LDL R20, [R1+0x2c7c] ;  /* 0x002c7c0001147983 */ /* 0x000f280000100800 */
[----:B------:R-:W3:Y:S04]  /*34b40*/  LDL R19, [R1+0x2c38] ;  /* 0x002c380001137983 */ /* 0x000ee80000100800 */
[----:B-1----:R-:W3:Y:S01]  /*34b50*/  LDL R16, [R1+0x2c3c] ;  /* 0x002c3c0001107983 */ /* 0x002ee20000100800 */
[----:B0-----:R-:W-:-:S03]  /*34b60*/  @!P0 IMAD.MOV.U32 R4, RZ, RZ, R3 ;  /* 0x000000ffff048224 */ /* 0x001fc600078e0003 */
[----:B------:R-:W-:Y:S04]  /*34b70*/  STL [R1+0x77c4], R15 ;  /* 0x0077c40f01007387 */ /* 0x000fe80000100800 */
[----:B------:R-:W3:Y:S04]  /*34b80*/  LDL R18, [R1+0x2bf8] ;  /* 0x002bf80001127983 */ /* 0x000ee80000100800 */
[----:B------:R-:W3:Y:S04]  /*34b90*/  LDL R17, [R1+0x2bfc] ;  /* 0x002bfc0001117983 */ /* 0x000ee80000100800 */
[----:B--2---:R0:W-:Y:S04]  /*34ba0*/  STL [R1+0x77c8], R14 ;  /* 0x0077c80e01007387 */ /* 0x0041e80000100800 */
[----:B------:R-:W2:Y:S04]  /*34bb0*/  LDL R3, [R1+0x2d3c] ;  /* 0x002d3c0001037983 */ /* 0x000ea80000100800 */
[----:B0-----:R-:W2:Y:S01]  /*34bc0*/  LDL R14, [R1+0x2d00] ;  /* 0x002d0000010e7983 */ /* 0x001ea20000100800 */
[----:B------:R-:W-:Y:S01]  /*34bd0*/  PRMT R13, RZ, 0x7610, R13 ;  /* 0x00007610ff0d7816 */ /* 0x000fe2000000000d */
[----:B------:R-:W-:Y:S01]  /*34be0*/  @!P0 IMAD.MOV.U32 R5, RZ, RZ, R22 ;  /* 0x000000ffff058224 */ /* 0x000fe200078e0016 */
[----:B------:R-:W-:-:S04]  /*34bf0*/  PRMT R12, RZ, 0x7610, R12 ;  /* 0x00007610ff0c7816 */ /* 0x000fc8000000000c */
[----:B------:R4:W2:Y:S01]  /*34c00*/  @!P0 LDG.E.U16 R13, desc[UR66][R4.64] ;  /* 0x00000042040d8981 */ /* 0x0008a2000c1e1500 */
[----:B------:R-:W-:Y:S01]  /*34c10*/  PRMT R11, RZ, 0x7610, R11 ;  /* 0x00007610ff0b7816 */ /* 0x000fe2000000000b */
[----:B----4-:R-:W-:Y:S02]  /*34c20*/  @!P0 IMAD.MOV.U32 R4, RZ, RZ, R20 ;  /* 0x000000ffff048224 */ /* 0x010fe400078e0014 */
[----:B---3--:R-:W-:-:S05]  /*34c30*/  @!P0 IMAD.MOV.U32 R5, RZ, RZ, R21 ;  /* 0x000000ffff058224 */ /* 0x008fca00078e0015 */
[----:B------:R0:W3:Y:S01]  /*34c40*/  @!P0 LDG.E.U16 R12, desc[UR66][R4.64] ;  /* 0x00000042040c8981 */ /* 0x0000e2000c1e1500 */
[----:B------:R-:W-:Y:S01]  /*34c50*/  PRMT R10, RZ, 0x7610, R10 ;  /* 0x00007610ff0a7816 */ /* 0x000fe2000000000a */
[----:B0-----:R-:W-:Y:S02]  /*34c60*/  @!P0 IMAD.MOV.U32 R4, RZ, RZ, R16 ;  /* 0x000000ffff048224 */ /* 0x001fe400078e0010 */
[----:B------:R-:W-:-:S05]  /*34c70*/  @!P0 IMAD.MOV.U32 R5, RZ, RZ, R19 ;  /* 0x000000ffff058224 */ /* 0x000fca00078e0013 */
[----:B------:R0:W4:Y:S01]  /*34c80*/  @!P0 LDG.E.U16 R11, desc[UR66][R4.64] ;  /* 0x00000042040b8981 */ /* 0x000122000c1e1500 */
[----:B------:R-:W-:Y:S01]  /*34c90*/  PRMT R9, RZ, 0x7610, R9 ;  /* 0x00007610ff097816 */ /* 0x000fe20000000009 */
[----:B0-----:R-:W-:Y:S02]  /*34ca0*/  @!P0 IMAD.MOV.U32 R5, RZ, RZ, R18 ;  /* 0x000000ffff058224 */ /* 0x001fe400078e0012 */
[----:B------:R-:W-:-:S05]  /*34cb0*/  @!P0 IMAD.MOV.U32 R4, RZ, RZ, R17 ;  /* 0x000000ffff048224 */ /* 0x000fca00078e0011 */
[----:B------:R2:W4:Y:S02]  /*34cc0*/  @!P0 LDG.E.U16 R10, desc[UR66][R4.64] ;  /* 0x00000042040a8981 */ /* 0x000524000c1e1500 */
[----:B--2---:R-:W-:Y:S02]  /*34cd0*/  @!P0 IMAD.MOV.U32 R4, RZ, RZ, R3 ;  /* 0x000000ffff048224 */ /* 0x004fe400078e0003 */
[----:B------:R-:W-:-:S05]  /*34ce0*/  @!P0 IMAD.MOV.U32 R5, RZ, RZ, R14 ;  /* 0x000000ffff058224 */ /* 0x000fca00078e000e */
[----:B------:R-:W2:Y:S04]  /*34cf0*/  @!P0 LDG.E.U16 R9, desc[UR66][R4.64] ;  /* 0x0000004204098981 */ /* 0x000ea8000c1e1500 */
[----:B------:R-:W-:Y:S04]  /*34d00*/  STL [R1+0x77cc], R13 ;  /* 0x0077cc0d01007387 */ /* 0x000fe80000100800 */
[----:B---3--:R-:W-:Y:S04]  /*34d10*/  STL [R1+0x77d0], R12 ;  /* 0x0077d00c01007387 */ /* 0x008fe80000100800 */
[----:B------:R-:W3:Y:S04]  /*34d20*/  LDL R16, [R1+0x2d40] ;  /* 0x002d400001107983 */ /* 0x000ee80000100800 */
[----:B------:R-:W3:Y:S04]  /*34d30*/  LDL R15, [R1+0x2d7c] ;  /* 0x002d7c00010f7983 */ /* 0x000ee80000100800 */
[----:B----4-:R0:W-:Y:S04]  /*34d40*/  STL [R1+0x77d4], R11 ;  /* 0x0077d40b01007387 */ /* 0x0101e80000100800 */
[----:B------:R1:W-:Y:S04]  /*34d50*/  STL [R1+0x77d8], R10 ;  /* 0x0077d80a01007387 */ /* 0x0003e80000100800 */
[----:B------:R-:W4:Y:S04]  /*34d60*/  LDL R18, [R1+0x2d80] ;  /* 0x002d800001127983 */ /* 0x000f280000100800 */
[----:B------:R-:W4:Y:S04]  /*34d70*/  LDL R17, [R1+0x2dbc] ;  /* 0x002dbc0001117983 */ /* 0x000f280000100800 */
[----:B------:R-:W4:Y:S04]  /*34d80*/  LDL.LU R27, [R1+0x9a4] ;  /* 0x0009a400011b7983 */ /* 0x000f280000300800 */
[----:B0-----:R-:W4:Y:S04]  /*34d90*/  LDL.LU R11, [R1+0x99c] ;  /* 0x00099c00010b7983 */ /* 0x001f280000300800 */
[----:B------:R-:W4:Y:S04]  /*34da0*/  LDL.LU R12, [R1+0x994] ;  /* 0x00099400010c7983 */ /* 0x000f280000300800 */
[----:B------:R-:W4:Y:S04]  /*34db0*/  LDL.LU R13, [R1+0x98c] ;  /* 0x00098c00010d7983 */ /* 0x000f280000300800 */
[----:B------:R-:W4:Y:S04]  /*34dc0*/  LDL.LU R3, [R1+0x984] ;  /* 0x0009840001037983 */ /* 0x000f280000300800 */
[----:B------:R-:W4:Y:S04]  /*34dd0*/  LDL.LU R14, [R1+0x97c] ;  /* 0x00097c00010e7983 */ /* 0x000f280000300800 */
[----:B------:R-:W4:Y:S04]  /*34de0*/  LDL.LU R29, [R1+0x974] ;  /* 0x00097400011d7983 */ /* 0x000f280000300800 */
[----:B--2---:R0:W-:Y:S04]  /*34df0*/  STL [R1+0x77dc], R9 ;  /* 0x0077dc0901007387 */ /* 0x0041e80000100800 */
[----:B-1----:R-:W2:Y:S04]  /*34e00*/  LDL R10, [R1+0x2dc0] ;  /* 0x002dc000010a7983 */ /* 0x002ea80000100800 */
[----:B0-----:R-:W2:Y:S01]  /*34e10*/  LDL R9, [R1+0x2dfc] ;  /* 0x002dfc0001097983 */ /* 0x001ea20000100800 */
[----:B------:R-:W-:-:S02]  /*34e20*/  PRMT R8, RZ, 0x7610, R8 ;  /* 0x00007610ff087816 */ /* 0x000fc40000000008 */
[----:B------:R-:W-:Y:S01]  /*34e30*/  PRMT R7, RZ, 0x7610, R7 ;  /* 0x00007610ff077816 */ /* 0x000fe20000000007 */
[----:B---3--:R-:W-:Y:S02]  /*34e40*/  @!P0 IMAD.MOV.U32 R5, RZ, RZ, R16 ;  /* 0x000000ffff058224 */ /* 0x008fe400078e0010 */
[----:B------:R-:W-:Y:S01]  /*34e50*/  @!P0 IMAD.MOV.U32 R4, RZ, RZ, R15 ;  /* 0x000000ffff048224 */ /* 0x000fe200078e000f */
[----:B------:R-:W-:Y:S01]  /*34e60*/  PRMT R6, RZ, 0x7610, R6 ;  /* 0x00007610ff067816 */ /* 0x000fe20000000006 */
[----:B------:R-:W0:Y:S03]  /*34e70*/  S2R R2, SR_TID.X ;  /* 0x0000000000027919 */ /* 0x000e260000002100 */
[----:B------:R4:W3:Y:S04]  /*34e80*/  @!P0 LDG.E.U16 R8, desc[UR66][R4.64] ;  /* 0x0000004204088981 */ /* 0x0008e8000c1e1500 */
[----:B------:R-:W3:Y:S04]  /*34e90*/  LDL.LU R15, [R1+0x7cc] ;  /* 0x0007cc00010f7983 */ /* 0x000ee80000300800 */
[----:B------:R-:W3:Y:S04]  /*34ea0*/  LDL.LU R16, [R1+0x7c4] ;  /* 0x0007c40001107983 */ /* 0x000ee80000300800 */
[----:B------:R-:W3:Y:S04]  /*34eb0*/  LDL.LU R22, [R1+0x7bc] ;  /* 0x0007bc0001167983 */ /* 0x000ee80000300800 */
[----:B------:R-:W3:Y:S04]  /*34ec0*/  LDL.LU R23, [R1+0x7b4] ;  /* 0x0007b40001177983 */ /* 0x000ee80000300800 */
[----:B------:R-:W3:Y:S01]  /*34ed0*/  LDL.LU R25, [R1+0x7ac] ;  /* 0x0007ac0001197983 */ /* 0x000ee20000300800 */
[----:B----4-:R-:W-:-:S02]  /*34ee0*/  @!P0 IMAD.MOV.U32 R5, RZ, RZ, R18 ;  /* 0x000000ffff058224 */ /* 0x010fc400078e0012 */
[----:B------:R-:W-:-:S05]  /*34ef0*/  @!P0 IMAD.MOV.U32 R4, RZ, RZ, R17 ;  /* 0x000000ffff048224 */ /* 0x000fca00078e0011 */
[----:B------:R2:W4:Y:S02]  /*34f00*/  @!P0 LDG.E.U16 R7, desc[UR66][R4.64] ;  /* 0x0000004204078981 */ /* 0x000524000c1e1500 */
[----:B--2---:R-:W-:Y:S02]  /*34f10*/  @!P0 IMAD.MOV.U32 R5, RZ, RZ, R10 ;  /* 0x000000ffff058224 */ /* 0x004fe400078e000a */
[----:B------:R-:W-:-:S05]  /*34f20*/  @!P0 IMAD.MOV.U32 R4, RZ, RZ, R9 ;  /* 0x000000ffff048224 */ /* 0x000fca00078e0009 */
[----:B------:R-:W2:Y:S01]  /*34f30*/  @!P0 LDG.E.U16 R6, desc[UR66][R4.64] ;  /* 0x0000004204068981 */ /* 0x000ea2000c1e1500 */
[----:B0-----:R-:W-:-:S03]  /*34f40*/  LOP3.LUT R2, R2, 0x3f, RZ, 0xc0, !PT ;  /* 0x0000003f02027812 */ /* 0x001fc600078ec0ff */
[----:B---3--:R-:W-:Y:S04]  /*34f50*/  STL [R1+0x77e0], R8 ;  /* 0x0077e00801007387 */ /* 0x008fe80000100800 */
[----:B------:R-:W3:Y:S04]  /*34f60*/  LDL.LU R17, [R1+0x7a4] ;  /* 0x0007a40001117983 */ /* 0x000ee80000300800 */
[----:B------:R-:W3:Y:S01]  /*34f70*/  LDL.LU R18, [R1+0x79c] ;  /* 0x00079c0001127983 */ /* 0x000ee20000300800 */
[----:B------:R-:W-:-:S03]  /*34f80*/  IMAD.SHL.U32 R2, R2, 0x2, RZ ;  /* 0x0000000202027824 */ /* 0x000fc600078e00ff */
[----:B------:R-:W3:Y:S04]  /*34f90*/  LDL.LU R19, [R1+0x794] ;  /* 0x0007940001137983 */ /* 0x000ee80000300800 */
[----:B------:R-:W3:Y:S04]  /*34fa0*/  LDL.LU R24, [R1+0x5dc] ;  /* 0x0005dc0001187983 */ /* 0x000ee80000300800 */
[----:B------:R-:W3:Y:S01]  /*34fb0*/  LDL.LU R28, [R1+0x5d4] ;  /* 0x0005d400011c7983 */ /* 0x000ee20000300800 */
[----:B------:R-:W-:-:S05]  /*34fc0*/  LOP3.LUT R21, R2, 0x60, RZ, 0x3c, !PT ;  /* 0x0000006002157812 */ /* 0x000fca00078e3cff */
[----:B------:R0:W-:Y:S04]  /*34fd0*/  STS.U16 [R21+UR5+0x5880], R27 ;  /* 0x0058801b15007988 */ /* 0x0001e80008000405 */
[----:B------:R-:W-:Y:S04]  /*34fe0*/  STS.U16 [R21+UR5+0x5900], R11 ;  /* 0x0059000b15007988 */ /* 0x000fe80008000405 */
[----:B------:R-:W-:Y:S04]  /*34ff0*/  STS.U16 [R21+UR5+0x5980], R12 ;  /* 0x0059800c15007988 */ /* 0x000fe80008000405 */
[----:B------:R-:W-:Y:S04]  /*35000*/  STS.U16 [R21+UR5+0x5a00], R13 ;  /* 0x005a000d15007988 */ /* 0x000fe80008000405 */
[----:B------:R1:W-:Y:S04]  /*35010*/  STS.U16 [R21+UR5+0x5a80], R3 ;  /* 0x005a800315007988 */ /* 0x0003e80008000405 */
[----:B----4-:R-:W-:Y:S04]  /*35020*/  STL [R1+0x77e4], R7 ;  /* 0x0077e40701007387 */ /* 0x010fe80000100800 */
[----:B------:R-:W4:Y:S04]  /*35030*/  LDL.LU R20, [R1+0x5cc] ;  /* 0x0005cc0001147983 */ /* 0x000f280000300800 */
[----:B------:R-:W4:Y:S04]  /*35040*/  LDL.LU R26, [R1+0x5c4] ;  /* 0x0005c400011a7983 */ /* 0x000f280000300800 */
[----:B--2---:R-:W-:Y:S04]  /*35050*/  STL [R1+0x77e8], R6 ;  /* 0x0077e80601007387 */ /* 0x004fe80000100800 */
[----:B0-----:R-:W2:Y:S04]  /*35060*/  LDL.LU R27, [R1+0x5bc] ;  /* 0x0005bc00011b7983 */ /* 0x001ea80000300800 */
[----:B-1----:R-:W2:Y:S04]  /*35070*/  LDL.LU R3, [R1+0x5b0] ;  /* 0x0005b00001037983 */ /* 0x002ea80000300800 */
[----:B------:R-:W-:Y:S04]  /*35080*/  STS.U16 [R21+UR5+0x5b00], R14 ;  /* 0x005b000e15007988 */ /* 0x000fe80008000405 */
[----:B------:R0:W-:Y:S04]  /*35090*/  STS.U16 [R21+UR5+0x5b80], R29 ;  /* 0x005b801d15007988 */ /* 0x0001e80008000405 */
[----:B------:R-:W-:Y:S04]  /*350a0*/  STS.U16 [R21+UR5+0x7800], R15 ;  /* 0x0078000f15007988 */ /* 0x000fe80008000405 */
[----:B------:R-:W-:Y:S04]  /*350b0*/  STS.U16 [R21+UR5+0x7880], R16 ;  /* 0x0078801015007988 */ /* 0x000fe80008000405 */
[----:B------:R1:W-:Y:S04]  /*350c0*/  STS.U16 [R21+UR5+0x7900], R22 ;  /* 0x0079001615007988 */ /* 0x0003e80008000405 */
[----:B------:R1:W-:Y:S04]  /*350d0*/  STS.U16 [R21+UR5+0x7980], R23 ;  /* 0x0079801715007988 */ /* 0x0003e80008000405 */
[----:B0-----:R-:W2:Y:S04]  /*350e0*/  LDL.LU R29, [R1+0x5ac] ;  /* 0x0005ac00011d7983 */ /* 0x001ea80000300800 */
[----:B------:R0:W-:Y:S04]  /*350f0*/  STS.U16 [R21+UR5+0x7a00], R25 ;  /* 0x007a001915007988 */ /* 0x0001e80008000405 */
[----:B-1----:R-:W2:Y:S04]  /*35100*/  LDL.LU R22, [R1+0x5a8] ;  /* 0x0005a80001167983 */ /* 0x002ea80000300800 */
[----:B---3--:R-:W-:Y:S04]  /*35110*/  STS.U16 [R21+UR5+0x7a80], R17 ;  /* 0x007a801115007988 */ /* 0x008fe80008000405 */
[----:B------:R-:W3:Y:S04]  /*35120*/  LDL.LU R23, [R1+0x464] ;  /* 0x0004640001177983 */ /* 0x000ee80000300800 */
[----:B------:R-:W-:Y:S04]  /*35130*/  STS.U16 [R21+UR5+0x7b00], R18 ;  /* 0x007b001215007988 */ /* 0x000fe80008000405 */
[----:B------:R-:W-:Y:S04]  /*35140*/  STS.U16 [R21+UR5+0x7b80], R19 ;  /* 0x007b801315007988 */ /* 0x000fe80008000405 */
[----:B------:R1:W-:Y:S04]  /*35150*/  STS.U16 [R21+UR5+0x9800], R24 ;  /* 0x0098001815007988 */ /* 0x0003e80008000405 */
[----:B------:R1:W-:Y:S04]  /*35160*/  STS.U16 [R21+UR5+0x9880], R28 ;  /* 0x0098801c15007988 */ /* 0x0003e80008000405 */
[----:B0-----:R-:W3:Y:S04]  /*35170*/  LDL.LU R25, [R1+0x45c] ;  /* 0x00045c0001197983 */ /* 0x001ee80000300800 */
[----:B------:R-:W3:Y:S04]  /*35180*/  LDL.LU R7, [R1+0x454] ;  /* 0x0004540001077983 */ /* 0x000ee80000300800 */
[----:B------:R-:W3:Y:S04]  /*35190*/  LDL.LU R8, [R1+0x44c] ;  /* 0x00044c0001087983 */ /* 0x000ee80000300800 */
[----:B-1----:R-:W3:Y:S04]  /*351a0*/  LDL.LU R24, [R1+0x444] ;  /* 0x0004440001187983 */ /* 0x002ee80000300800 */
[----:B------:R-:W3:Y:S04]  /*351b0*/  LDL.LU R28, [R1+0x440] ;  /* 0x00044000011c7983 */ /* 0x000ee80000300800 */
[----:B------:R-:W3:Y:S04]  /*351c0*/  LDL.LU R9, [R1+0x43c] ;  /* 0x00043c0001097983 */ /* 0x000ee80000300800 */
[----:B------:R-:W3:Y:S04]  /*351d0*/  LDL.LU R10, [R1+0x438] ;  /* 0x00043800010a7983 */ /* 0x000ee80000300800 */
[----:B----4-:R-:W-:Y:S04]  /*351e0*/  STS.U16 [R21+UR5+0x9900], R20 ;  /* 0x0099001415007988 */ /* 0x010fe80008000405 */
[----:B------:R0:W-:Y:S04]  /*351f0*/  STS.U16 [R21+UR5+0x9980], R26 ;  /* 0x0099801a15007988 */ /* 0x0001e80008000405 */
[----:B0-----:R-:W4:Y:S04]  /*35200*/  LDL.LU R26, [R1+0x2f4] ;  /* 0x0002f400011a7983 */ /* 0x001f280000300800 */
[----:B------:R-:W4:Y:S04]  /*35210*/  LDL.LU R11, [R1+0x2ec] ;  /* 0x0002ec00010b7983 */ /* 0x000f280000300800 */
[----:B------:R-:W4:Y:S04]  /*35220*/  LDL.LU R12, [R1+0x2e4] ;  /* 0x0002e400010c7983 */ /* 0x000f280000300800 */
[----:B------:R-:W4:Y:S04]  /*35230*/  LDL.LU R13, [R1+0x2dc] ;  /* 0x0002dc00010d7983 */ /* 0x000f280000300800 */
[----:B--2---:R0:W-:Y:S04]  /*35240*/  STS.U16 [R21+UR5+0x9a00], R27 ;  /* 0x009a001b15007988 */ /* 0x0041e80008000405 */
[----:B------:R1:W-:Y:S04]  /*35250*/  STS.U16 [R21+UR5+0x9a80], R3 ;  /* 0x009a800315007988 */ /* 0x0003e80008000405 */
[----:B0-----:R-:W2:Y:S04]  /*35260*/  LDL.LU R27, [R1+0x2d4] ;  /* 0x0002d400011b7983 */ /* 0x001ea80000300800 */
[----:B------:R-:W2:Y:S04]  /*35270*/  LDL.LU R14, [R1+0x2d0] ;  /* 0x0002d000010e7983 */ /* 0x000ea80000300800 */
[----:B-1----:R-:W2:Y:S04]  /*35280*/  LDL.LU R3, [R1+0x2cc] ;  /* 0x0002cc0001037983 */ /* 0x002ea80000300800 */
[----:B------:R-:W2:Y:S04]  /*35290*/  LDL.LU R15, [R1+0x2c8] ;  /* 0x0002c800010f7983 */ /* 0x000ea80000300800 */
[----:B------:R-:W2:Y:S04]  /*352a0*/  LDL.LU R16, [R1+0x188] ;  /* 0x0001880001107983 */ /* 0x000ea80000300800 */
[----:B------:R-:W2:Y:S04]  /*352b0*/  LDL.LU R17, [R1+0x180] ;  /* 0x0001800001117983 */ /* 0x000ea80000300800 */
[----:B------:R0:W-:Y:S04]  /*352c0*/  STS.U16 [R21+UR5+0x9b00], R29 ;  /* 0x009b001d15007988 */ /* 0x0001e80008000405 */
[----:B------:R-:W2:Y:S04]  /*352d0*/  LDL.LU R18, [R1+0x178] ;  /* 0x0001780001127983 */ /* 0x000ea80000300800 */
[----:B------:R1:W-:Y:S04]  /*352e0*/  STS.U16 [R21+UR5+0x9b80], R22 ;  /* 0x009b801615007988 */ /* 0x0003e80008000405 */
[----:B---3--:R3:W-:Y:S04]  /*352f0*/  STS.U16 [R21+UR5+0xb800], R23 ;  /* 0x00b8001715007988 */ /* 0x0087e80008000405 */
[----:B0-----:R-:W2:Y:S04]  /*35300*/  LDL.LU R29, [R1+0x170] ;  /* 0x00017000011d7983 */ /* 0x001ea80000300800 */
[----:B------:R-:W2:Y:S04]  /*35310*/  LDL.LU R19, [R1+0x160] ;  /* 0x0001600001137983 */ /* 0x000ea80000300800 */
[----:B------:R-:W2:Y:S04]  /*35320*/  LDL.LU R20, [R1+0x15c] ;  /* 0x00015c0001147983 */ /* 0x000ea80000300800 */
[----:B-1----:R-:W2:Y:S04]  /*35330*/  LDL.LU R22, [R1+0x158] ;  /* 0x0001580001167983 */ /* 0x002ea80000300800 */
[----:B------:R0:W-:Y:S04]  /*35340*/  STS.U16 [R21+UR5+0xb880], R25 ;  /* 0x00b8801915007988 */ /* 0x0001e80008000405 */
[----:B---3--:R-:W3:Y:S04]  /*35350*/  LDL.LU R23, [R1+0xaf4] ;  /* 0x000af40001177983 */ /* 0x008ee80000300800 */
[----:B------:R-:W-:Y:S04]  /*35360*/  STS.U16 [R21+UR5+0xb900], R7 ;  /* 0x00b9000715007988 */ /* 0x000fe80008000405 */
[----:B------:R-:W-:Y:S04]  /*35370*/  STS.U16 [R21+UR5+0xb980], R8 ;  /* 0x00b9800815007988 */ /* 0x000fe80008000405 */
[----:B------:R1:W-:Y:S04]  /*35380*/  STS.U16 [R21+UR5+0xba00], R24 ;  /* 0x00ba001815007988 */ /* 0x0003e80008000405 */
[----:B------:R1:W-:Y:S04]  /*35390*/  STS.U16 [R21+UR5+0xba80], R28 ;  /* 0x00ba801c15007988 */ /* 0x0003e80008000405 */
[----:B0-----:R-:W3:Y:S04]  /*353a0*/  LDL.LU R25, [R1+0xaf0] ;  /* 0x000af00001197983 */ /* 0x001ee80000300800 */
[----:B------:R-:W-:Y:S04]  /*353b0*/  STS.U16 [R21+UR5+0xbb00], R9 ;  /* 0x00bb000915007988 */ /* 0x000fe80008000405 */
[----:B-1----:R-:W3:Y:S04]  /*353c0*/  LDL.LU R24, [R1+0xaec] ;  /* 0x000aec0001187983 */ /* 0x002ee80000300800 */
[----:B------:R-:W3:Y:S04]  /*353d0*/  LDL.LU R28, [R1+0xae8] ;  /* 0x000ae800011c7983 */ /* 0x000ee80000300800 */
[----:B------:R-:W-:Y:S04]  /*353e0*/  STS.U16 [R21+UR5+0xbb80], R10 ;  /* 0x00bb800a15007988 */ /* 0x000fe80008000405 */
[----:B----4-:R0:W-:Y:S04]  /*353f0*/  STS.U16 [R21+UR5+0xd800], R26 ;  /* 0x00d8001a15007988 */ /* 0x0101e80008000405 */
[----:B------:R-:W-:Y:S04]  /*35400*/  STS.U16 [R21+UR5+0xd880], R11 ;  /* 0x00d8800b15007988 */ /* 0x000fe80008000405 */
[----:B------:R-:W-:Y:S04]  /*35410*/  STS.U16 [R21+UR5+0xd900], R12 ;  /* 0x00d9000c15007988 */ /* 0x000fe80008000405 */
[----:B------:R-:W-:Y:S04]  /*35420*/  STS.U16 [R21+UR5+0xd980], R13 ;  /* 0x00d9800d15007988 */ /* 0x000fe80008000405 */
[----:B0-----:R-:W4:Y:S04]  /*35430*/  LDL.LU R26, [R1+0xae4] ;  /* 0x000ae400011a7983 */ /* 0x001f280000300800 */
[----:B--2---:R0:W-:Y:S04]  /*35440*/  STS.U16 [R21+UR5+0xda00], R27 ;  /* 0x00da001b15007988 */ /* 0x0041e80008000405 */
[----:B------:R-:W-:Y:S04]  /*35450*/  STS.U16 [R21+UR5+0xda80], R14 ;  /* 0x00da800e15007988 */ /* 0x000fe80008000405 */
[----:B------:R1:W-:Y:S04]  /*35460*/  STS.U16 [R21+UR5+0xdb00], R3 ;  /* 0x00db000315007988 */ /* 0x0003e80008000405 */
[----:B0-----:R-:W2:Y:S04]  /*35470*/  LDL.LU R27, [R1+0xae0] ;  /* 0x000ae000011b7983 */ /* 0x001ea80000300800 */
[----:B-1----:R-:W2:Y:S04]  /*35480*/  LDL.LU R3, [R1+0xadc] ;  /* 0x000adc0001037983 */ /* 0x002ea80000300800 */
        /* <DEDUP_REMOVED lines=9> */
[----:B0-----:R-:W2:Y:S01]  /*35520*/  LDL.LU R29, [R1+0xad8] ;  /* 0x000ad800011d7983 */ /* 0x001ea20000300800 */
[----:B-1----:R-:W-:-:S03]  /*35530*/  LOP3.LUT R0, R2, 0x70, RZ, 0x3c, !PT ;  /* 0x0000007002007812 */ /* 0x002fc600078e3cff */
[----:B------:R-:W2:Y:S04]  /*35540*/  LDL.LU R5, [R1+0xad4] ;  /* 0x000ad40001057983 */ /* 0x000ea80000300800 */
[----:B------:R-:W2:Y:S04]  /*35550*/  LDL.LU R7, [R1+0xad0] ;  /* 0x000ad00001077983 */ /* 0x000ea80000300800 */
[----:B---3--:R0:W-:Y:S04]  /*35560*/  STS.U16 [R0+UR5+0x1c00], R23 ;  /* 0x001c001700007988 */ /* 0x0081e80008000405 */
[----:B------:R1:W-:Y:S04]  /*35570*/  STS.U16 [R0+UR5+0x1c80], R25 ;  /* 0x001c801900007988 */ /* 0x0003e80008000405 */
[----:B------:R-:W-:Y:S04]  /*35580*/  STS.U16 [R0+UR5+0x1d00], R24 ;  /* 0x001d001800007988 */ /* 0x000fe80008000405 */
[----:B------:R3:W-:Y:S04]  /*35590*/  STS.U16 [R0+UR5+0x1d80], R28 ;  /* 0x001d801c00007988 */ /* 0x0007e80008000405 */
[----:B0-----:R-:W2:Y:S04]  /*355a0*/  LDL.LU R23, [R1+0xacc] ;  /* 0x000acc0001177983 */ /* 0x001ea80000300800 */
[----:B-1----:R-:W2:Y:S04]  /*355b0*/  LDL.LU R25, [R1+0xac8] ;  /* 0x000ac80001197983 */ /* 0x002ea80000300800 */
[----:B------:R-:W2:Y:S04]  /*355c0*/  LDL.LU R8, [R1+0xac4] ;  /* 0x000ac40001087983 */ /* 0x000ea80000300800 */
[----:B------:R-:W2:Y:S04]  /*355d0*/  LDL.LU R9, [R1+0xac0] ;  /* 0x000ac00001097983 */ /* 0x000ea80000300800 */
[----:B---3--:R-:W3:Y:S04]  /*355e0*/  LDL.LU R28, [R1+0xabc] ;  /* 0x000abc00011c7983 */ /* 0x008ee80000300800 */
[----:B------:R-:W3:Y:S04]  /*355f0*/  LDL.LU R10, [R1+0xab8] ;  /* 0x000ab800010a7983 */ /* 0x000ee80000300800 */
[----:B------:R-:W3:Y:S04]  /*35600*/  LDL.LU R11, [R1+0x96c] ;  /* 0x00096c00010b7983 */ /* 0x000ee80000300800 */
[----:B------:R-:W3:Y:S04]  /*35610*/  LDL.LU R12, [R1+0x964] ;  /* 0x00096400010c7983 */ /* 0x000ee80000300800 */
[----:B----4-:R0:W-:Y:S04]  /*35620*/  STS.U16 [R0+UR5+0x1e00], R26 ;  /* 0x001e001a00007988 */ /* 0x0101e80008000405 */
[----:B0-----:R-:W4:Y:S04]  /*35630*/  LDL.LU R26, [R1+0x95c] ;  /* 0x00095c00011a7983 */ /* 0x001f280000300800 */
[----:B------:R-:W4:Y:S04]  /*35640*/  LDL.LU R13, [R1+0x954] ;  /* 0x00095400010d7983 */ /* 0x000f280000300800 */
[----:B--2---:R0:W-:Y:S04]  /*35650*/  STS.U16 [R0+UR5+0x1e80], R27 ;  /* 0x001e801b00007988 */ /* 0x0041e80008000405 */
[----:B------:R1:W-:Y:S04]  /*35660*/  STS.U16 [R0+UR5+0x1f00], R3 ;  /* 0x001f000300007988 */ /* 0x0003e80008000405 */
[----:B0-----:R-:W2:Y:S04]  /*35670*/  LDL.LU R27, [R1+0x94c] ;  /* 0x00094c00011b7983 */ /* 0x001ea80000300800 */
[----:B------:R-:W2:Y:S04]  /*35680*/  LDL.LU R14, [R1+0x944] ;  /* 0x00094400010e7983 */ /* 0x000ea80000300800 */
[----:B------:R-:W2:Y:S04]  /*35690*/  LDL.LU R15, [R1+0x940] ;  /* 0x00094000010f7983 */ /* 0x000ea80000300800 */
[----:B------:R-:W2:Y:S04]  /*356a0*/  LDL.LU R16, [R1+0x93c] ;  /* 0x00093c0001107983 */ /* 0x000ea80000300800 */
[----:B------:R-:W2:Y:S04]  /*356b0*/  LDL.LU R17, [R1+0x78c] ;  /* 0x00078c0001117983 */ /* 0x000ea80000300800 */
[----:B------:R-:W2:Y:S04]  /*356c0*/  LDL.LU R18, [R1+0x784] ;  /* 0x0007840001127983 */ /* 0x000ea80000300800 */
[----:B------:R-:W2:Y:S04]  /*356d0*/  LDL.LU R19, [R1+0x77c] ;  /* 0x00077c0001137983 */ /* 0x000ea80000300800 */
[----:B-1----:R-:W2:Y:S04]  /*356e0*/  LDL.LU R3, [R1+0x774] ;  /* 0x0007740001037983 */ /* 0x002ea80000300800 */
[----:B------:R-:W2:Y:S04]  /*356f0*/  LDL.LU R20, [R1+0x76c] ;  /* 0x00076c0001147983 */ /* 0x000ea80000300800 */
[----:B------:R-:W2:Y:S04]  /*35700*/  LDL.LU R21, [R1+0x764] ;  /* 0x0007640001157983 */ /* 0x000ea80000300800 */
[----:B------:R-:W2:Y:S04]  /*35710*/  LDL.LU R22, [R1+0x760] ;  /* 0x0007600001167983 */ /* 0x000ea80000300800 */
[----:B------:R0:W-:Y:S04]  /*35720*/  STS.U16 [R0+UR5+0x1f80], R29 ;  /* 0x001f801d00007988 */ /* 0x0001e80008000405 */
[----:B------:R-:W2:Y:S04]  /*35730*/  LDL.LU R24, [R1+0x6fc] ;  /* 0x0006fc0001187983 */ /* 0x000ea80000300800 */
[----:B------:R-:W-:Y:S04]  /*35740*/  STS.U16 [R0+UR5+0x3c00], R5 ;  /* 0x003c000500007988 */ /* 0x000fe80008000405 */
[----:B------:R-:W-:Y:S04]  /*35750*/  STS.U16 [R0+UR5+0x3c80], R7 ;  /* 0x003c800700007988 */ /* 0x000fe80008000405 */
[----:B0-----:R-:W2:Y:S04]  /*35760*/  LDL.LU R29, [R1+0x5a4] ;  /* 0x0005a400011d7983 */ /* 0x001ea80000300800 */
[----:B------:R0:W-:Y:S04]  /*35770*/  STS.U16 [R0+UR5+0x3d00], R23 ;  /* 0x003d001700007988 */ /* 0x0001e80008000405 */
[----:B------:R1:W-:Y:S04]  /*35780*/  STS.U16 [R0+UR5+0x3d80], R25 ;  /* 0x003d801900007988 */ /* 0x0003e80008000405 */
[----:B------:R-:W-:Y:S04]  /*35790*/  STS.U16 [R0+UR5+0x3e00], R8 ;  /* 0x003e000800007988 */ /* 0x000fe80008000405 */
[----:B------:R-:W-:Y:S04]  /*357a0*/  STS.U16 [R0+UR5+0x3e80], R9 ;  /* 0x003e800900007988 */ /* 0x000fe80008000405 */
[----:B---3--:R3:W-:Y:S04]  /*357b0*/  STS.U16 [R0+UR5+0x3f00], R28 ;  /* 0x003f001c00007988 */ /* 0x0087e80008000405 */
[----:B------:R-:W-:Y:S04]  /*357c0*/  STS.U16 [R0+UR5+0x3f80], R10 ;  /* 0x003f800a00007988 */ /* 0x000fe80008000405 */
[----:B0-----:R-:W2:Y:S04]  /*357d0*/  LDL.LU R23, [R1+0x5a0] ;  /* 0x0005a00001177983 */ /* 0x001ea80000300800 */
[----:B-1----:R-:W2:Y:S04]  /*357e0*/  LDL.LU R25, [R1+0x59c] ;  /* 0x00059c0001197983 */ /* 0x002ea80000300800 */
[----:B------:R-:W-:Y:S04]  /*357f0*/  STS.U16 [R0+UR5+0x5c00], R11 ;  /* 0x005c000b00007988 */ /* 0x000fe80008000405 */
[----:B------:R-:W-:Y:S04]  /*35800*/  STS.U16 [R0+UR5+0x5c80], R12 ;  /* 0x005c800c00007988 */ /* 0x000fe80008000405 */
[----:B---3--:R-:W3:Y:S04]  /*35810*/  LDL.LU R28, [R1+0x598] ;  /* 0x00059800011c7983 */ /* 0x008ee80000300800 */
[----:B----4-:R0:W-:Y:S04]  /*35820*/  STS.U16 [R0+UR5+0x5d00], R26 ;  /* 0x005d001a00007988 */ /* 0x0101e80008000405 */
[----:B------:R-:W-:Y:S04]  /*35830*/  STS.U16 [R0+UR5+0x5d80], R13 ;  /* 0x005d800d00007988 */ /* 0x000fe80008000405 */
[----:B0-----:R-:W4:Y:S04]  /*35840*/  LDL.LU R26, [R1+0x594] ;  /* 0x00059400011a7983 */ /* 0x001f280000300800 */
[----:B--2---:R0:W-:Y:S04]  /*35850*/  STS.U16 [R0+UR5+0x5e00], R27 ;  /* 0x005e001b00007988 */ /* 0x0041e80008000405 */
        /* <DEDUP_REMOVED lines=8> */
[----:B0-----:R-:W2:Y:S04]  /*358e0*/  LDL.LU R3, [R1+0x58c] ;  /* 0x00058c0001037983 */ /* 0x001ea80000300800 */
[----:B------:R-:W-:Y:S04]  /*358f0*/  STS.U16 [R0+UR5+0x7e00], R20 ;  /* 0x007e001400007988 */ /* 0x000fe80008000405 */
[----:B------:R-:W-:Y:S04]  /*35900*/  STS.U16 [R0+UR5+0x7e80], R21 ;  /* 0x007e801500007988 */ /* 0x000fe80008000405 */
[----:B------:R-:W-:Y:S04]  /*35910*/  STS.U16 [R0+UR5+0x7f00], R22 ;  /* 0x007f001600007988 */ /* 0x000fe80008000405 */
[----:B------:R-:W2:Y:S04]  /*35920*/  LDL.LU R5, [R1+0x588] ;  /* 0x0005880001057983 */ /* 0x000ea80000300800 */
[----:B------:R0:W-:Y:S04]  /*35930*/  STS.U16 [R0+UR5+0x7f80], R24 ;  /* 0x007f801800007988 */ /* 0x0001e80008000405 */
[----:B------:R-:W2:Y:S04]  /*35940*/  LDL.LU R7, [R1+0x434] ;  /* 0x0004340001077983 */ /* 0x000ea80000300800 */
[----:B------:R1:W-:Y:S04]  /*35950*/  STS.U16 [R0+UR5+0x9c00], R29 ;  /* 0x009c001d00007988 */ /* 0x0003e80008000405 */
[----:B------:R-:W-:Y:S04]  /*35960*/  STS.U16 [R0+UR5+0x9c80], R23 ;  /* 0x009c801700007988 */ /* 0x000fe80008000405 */
[----:B0-----:R-:W2:Y:S04]  /*35970*/  LDL.LU R24, [R1+0x430] ;  /* 0x0004300001187983 */ /* 0x001ea80000300800 */
[----:B-1----:R-:W2:Y:S04]  /*35980*/  LDL.LU R29, [R1+0x3bc] ;  /* 0x0003bc00011d7983 */ /* 0x002ea80000300800 */
[----:B------:R-:W2:Y:S04]  /*35990*/  LDL.LU R8, [R1+0x3b8] ;  /* 0x0003b80001087983 */ /* 0x000ea80000300800 */
[----:B------:R0:W-:Y:S04]  /*359a0*/  STS.U16 [R0+UR5+0x9d00], R25 ;  /* 0x009d001900007988 */ /* 0x0001e80008000405 */
[----:B------:R-:W2:Y:S04]  /*359b0*/  LDL.LU R9, [R1+0x3b4] ;  /* 0x0003b40001097983 */ /* 0x000ea80000300800 */
[----:B---3--:R1:W-:Y:S04]  /*359c0*/  STS.U16 [R0+UR5+0x9d80], R28 ;  /* 0x009d801c00007988 */ /* 0x0083e80008000405 */
[----:B0-----:R-:W3:Y:S04]  /*359d0*/  LDL.LU R25, [R1+0x3b0] ;  /* 0x0003b00001197983 */ /* 0x001ee80000300800 */
[----:B------:R-:W3:Y:S04]  /*359e0*/  LDL.LU R10, [R1+0x3ac] ;  /* 0x0003ac00010a7983 */ /* 0x000ee80000300800 */
[----:B------:R-:W3:Y:S04]  /*359f0*/  LDL.LU R11, [R1+0x3a8] ;  /* 0x0003a800010b7983 */ /* 0x000ee80000300800 */
[----:B------:R-:W3:Y:S04]  /*35a00*/  LDL.LU R12, [R1+0x2c4] ;  /* 0x0002c400010c7983 */ /* 0x000ee80000300800 */
[----:B-1----:R-:W3:Y:S04]  /*35a10*/  LDL.LU R28, [R1+0x2c0] ;  /* 0x0002c000011c7983 */ /* 0x002ee80000300800 */
[----:B------:R-:W3:Y:S04]  /*35a20*/  LDL.LU R13, [R1+0x2bc] ;  /* 0x0002bc00010d7983 */ /* 0x000ee80000300800 */
[----:B----4-:R0:W-:Y:S04]  /*35a30*/  STS.U16 [R0+UR5+0x9e00], R26 ;  /* 0x009e001a00007988 */ /* 0x0101e80008000405 */
[----:B0-----:R-:W4:Y:S04]  /*35a40*/  LDL.LU R26, [R1+0x2b8] ;  /* 0x0002b800011a7983 */ /* 0x001f280000300800 */
[----:B------:R-:W4:Y:S04]  /*35a50*/  LDL.LU R14, [R1+0x2b4] ;  /* 0x0002b400010e7983 */ /* 0x000f280000300800 */
[----:B------:R-:W4:Y:S04]  /*35a60*/  LDL.LU R15, [R1+0x2b0] ;  /* 0x0002b000010f7983 */ /* 0x000f280000300800 */
[----:B------:R-:W4:Y:S04]  /*35a70*/  LDL.LU R16, [R1+0x2ac] ;  /* 0x0002ac0001107983 */ /* 0x000f280000300800 */
[----:B------:R-:W4:Y:S04]  /*35a80*/  LDL.LU R17, [R1+0x2a8] ;  /* 0x0002a80001117983 */ /* 0x000f280000300800 */
[----:B------:R-:W4:Y:S04]  /*35a90*/  LDL.LU R18, [R1+0x154] ;  /* 0x0001540001127983 */ /* 0x000f280000300800 */
[----:B------:R-:W4:Y:S04]  /*35aa0*/  LDL.LU R19, [R1+0x150] ;  /* 0x0001500001137983 */ /* 0x000f280000300800 */
[----:B--2---:R0:W-:Y:S04]  /*35ab0*/  STS.U16 [R0+UR5+0x9e80], R27 ;  /* 0x009e801b00007988 */ /* 0x0041e80008000405 */
[----:B0-----:R-:W2:Y:S04]  /*35ac0*/  LDL.LU R27, [R1+0x14c] ;  /* 0x00014c00011b7983 */ /* 0x001ea80000300800 */
[----:B------:R-:W2:Y:S04]  /*35ad0*/  LDL.LU R20, [R1+0x148] ;  /* 0x0001480001147983 */ /* 0x000ea80000300800 */
[----:B------:R-:W2:Y:S04]  /*35ae0*/  LDL.LU R21, [R1+0x144] ;  /* 0x0001440001157983 */ /* 0x000ea80000300800 */
[----:B------:R-:W2:Y:S04]  /*35af0*/  LDL.LU R22, [R1+0x140] ;  /* 0x0001400001167983 */ /* 0x000ea80000300800 */
[----:B------:R0:W-:Y:S04]  /*35b00*/  STS.U16 [R0+UR5+0x9f00], R3 ;  /* 0x009f000300007988 */ /* 0x0001e80008000405 */
[----:B------:R-:W2:Y:S04]  /*35b10*/  LDL.LU R23, [R1+0x13c] ;  /* 0x00013c0001177983 */ /* 0x000ea80000300800 */
[----:B0-----:R-:W2:Y:S04]  /*35b20*/  LDL.LU R3, [R1+0x138] ;  /* 0x0001380001037983 */ /* 0x001ea80000300800 */
[----:B------:R-:W-:Y:S04]  /*35b30*/  STS.U16 [R0+UR5+0x9f80], R5 ;  /* 0x009f800500007988 */ /* 0x000fe80008000405 */
[----:B------:R-:W-:Y:S04]  /*35b40*/  STS.U16 [R0+UR5+0xbc00], R7 ;  /* 0x00bc000700007988 */ /* 0x000fe80008000405 */
[----:B------:R0:W-:Y:S04]  /*35b50*/  STS.U16 [R0+UR5+0xbc80], R24 ;  /* 0x00bc801800007988 */ /* 0x0001e80008000405 */
[----:B------:R1:W-:Y:S04]  /*35b60*/  STS.U16 [R0+UR5+0xbd00], R29 ;  /* 0x00bd001d00007988 */ /* 0x0003e80008000405 */
[----:B------:R-:W-:Y:S04]  /*35b70*/  STS.U16 [R0+UR5+0xbd80], R8 ;  /* 0x00bd800800007988 */ /* 0x000fe80008000405 */
[----:B------:R-:W-:Y:S04]  /*35b80*/  STS.U16 [R0+UR5+0xbe00], R9 ;  /* 0x00be000900007988 */ /* 0x000fe80008000405 */
[----:B0-----:R-:W2:Y:S04]  /*35b90*/  LDL.LU R24, [R1+0x114] ;  /* 0x0001140001187983 */ /* 0x001ea80000300800 */
[----:B-1----:R-:W2:Y:S04]  /*35ba0*/  LDL.LU R29, [R1+0x110] ;  /* 0x00011000011d7983 */ /* 0x002ea80000300800 */
[----:B---3--:R0:W-:Y:S04]  /*35bb0*/  STS.U16 [R0+UR5+0xbe80], R25 ;  /* 0x00be801900007988 */ /* 0x0081e80008000405 */
[----:B------:R-:W-:Y:S04]  /*35bc0*/  STS.U16 [R0+UR5+0xbf00], R10 ;  /* 0x00bf000a00007988 */ /* 0x000fe80008000405 */
[----:B------:R-:W-:Y:S04]  /*35bd0*/  STS.U16 [R0+UR5+0xbf80], R11 ;  /* 0x00bf800b00007988 */ /* 0x000fe80008000405 */
[----:B------:R-:W-:Y:S04]  /*35be0*/  STS.U16 [R0+UR5+0xdc00], R12 ;  /* 0x00dc000c00007988 */ /* 0x000fe80008000405 */
[----:B------:R1:W-:Y:S04]  /*35bf0*/  STS.U16 [R0+UR5+0xdc80], R28 ;  /* 0x00dc801c00007988 */ /* 0x0003e80008000405 */
[----:B0-----:R-:W3:Y:S04]  /*35c00*/  LDL.LU R25, [R1+0x10c] ;  /* 0x00010c0001197983 */ /* 0x001ee80000300800 */
[----:B------:R-:W-:Y:S04]  /*35c10*/  STS.U16 [R0+UR5+0xdd00], R13 ;  /* 0x00dd000d00007988 */ /* 0x000fe80008000405 */
[----:B-1----:R-:W3:Y:S04]  /*35c20*/  LDL.LU R28, [R1+0x108] ;  /* 0x00010800011c7983 */ /* 0x002ee80000300800 */
[----:B----4-:R0:W-:Y:S04]  /*35c30*/  STS.U16 [R0+UR5+0xdd80], R26 ;  /* 0x00dd801a00007988 */ /* 0x0101e80008000405 */
[----:B------:R-:W-:Y:S04]  /*35c40*/  STS.U16 [R0+UR5+0xde00], R14 ;  /* 0x00de000e00007988 */ /* 0x000fe80008000405 */
[----:B------:R-:W-:Y:S04]  /*35c50*/  STS.U16 [R0+UR5+0xde80], R15 ;  /* 0x00de800f00007988 */ /* 0x000fe80008000405 */
[----:B------:R-:W-:Y:S04]  /*35c60*/  STS.U16 [R0+UR5+0xdf00], R16 ;  /* 0x00df001000007988 */ /* 0x000fe80008000405 */
[----:B------:R-:W-:Y:S04]  /*35c70*/  STS.U16 [R0+UR5+0xdf80], R17 ;  /* 0x00df801100007988 */ /* 0x000fe80008000405 */
[----:B------:R-:W-:Y:S04]  /*35c80*/  STS.U16 [R0+UR5+0xfc00], R18 ;  /* 0x00fc001200007988 */ /* 0x000fe80008000405 */
[----:B------:R-:W-:Y:S04]  /*35c90*/  STS.U16 [R0+UR5+0xfc80], R19 ;  /* 0x00fc801300007988 */ /* 0x000fe80008000405 */
[----:B0-----:R-:W4:Y:S04]  /*35ca0*/  LDL.LU R26, [R1+0x104] ;  /* 0x00010400011a7983 */ /* 0x001f280000300800 */
[----:B--2---:R0:W-:Y:S04]  /*35cb0*/  STS.U16 [R0+UR5+0xfd00], R27 ;  /* 0x00fd001b00007988 */ /* 0x0041e80008000405 */
[----:B------:R-:W-:Y:S04]  /*35cc0*/  STS.U16 [R0+UR5+0xfd80], R20 ;  /* 0x00fd801400007988 */ /* 0x000fe80008000405 */
[----:B------:R-:W-:Y:S04]  /*35cd0*/  STS.U16 [R0+UR5+0xfe00], R21 ;  /* 0x00fe001500007988 */ /* 0x000fe80008000405 */
[----:B------:R-:W-:Y:S04]  /*35ce0*/  STS.U16 [R0+UR5+0xfe80], R22 ;  /* 0x00fe801600007988 */ /* 0x000fe80008000405 */
[----:B------:R-:W-:Y:S04]  /*35cf0*/  STS.U16 [R0+UR5+0xff00], R23 ;  /* 0x00ff001700007988 */ /* 0x000fe80008000405 */
[----:B0-----:R-:W2:Y:S04]  /*35d00*/  LDL.LU R27, [R1+0x100] ;  /* 0x00010000011b7983 */ /* 0x001ea80000300800 */
[----:B------:R0:W-:Y:S04]  /*35d10*/  STS.U16 [R0+UR5+0xff80], R3 ;  /* 0x00ff800300007988 */ /* 0x0001e80008000405 */
[----:B0-----:R-:W2:Y:S04]  /*35d20*/  LDL.LU R3, [R1+0xfc] ;  /* 0x0000fc0001037983 */ /* 0x001ea80000300800 */
[----:B------:R-:W-:Y:S04]  /*35d30*/  STL [R1+0x7738], R0 ;  /* 0x0077380001007387 */ /* 0x000fe80000100800 */
[----:B------:R-:W-:Y:S04]  /*35d40*/  STL [R1+0x7778], R0 ;  /* 0x0077780001007387 */ /* 0x000fe80000100800 */
[----:B------:R-:W-:Y:S04]  /*35d50*/  STL [R1+0x77ec], R0 ;  /* 0x0077ec0001007387 */ /* 0x000fe80000100800 */
[----:B------:R-:W4:Y:S04]  /*35d60*/  LDL.LU R4, [R1+0xf8] ;  /* 0x0000f80001047983 */ /* 0x000f280000300800 */
[----:B------:R0:W-:Y:S04]  /*35d70*/  STS.U16 [R2+UR5+0x10400], R29 ;  /* 0x0104001d02007988 */ /* 0x0001e80008000405 */
[----:B------:R-:W4:Y:S04]  /*35d80*/  LDL.LU R5, [R1+0xf4] ;  /* 0x0000f40001057983 */ /* 0x000f280000300800 */
[----:B0-----:R-:W4:Y:S04]  /*35d90*/  LDL.LU R29, [R1+0xf0] ;  /* 0x0000f000011d7983 */ /* 0x001f280000300800 */
[----:B------:R-:W4:Y:S04]  /*35da0*/  LDL.LU R7, [R1+0xec] ;  /* 0x0000ec0001077983 */ /* 0x000f280000300800 */
[----:B------:R-:W4:Y:S04]  /*35db0*/  LDL.LU R8, [R1+0xe8] ;  /* 0x0000e80001087983 */ /* 0x000f280000300800 */
[----:B---3--:R0:W-:Y:S04]  /*35dc0*/  STS.U16 [R2+UR5+0x10800], R25 ;  /* 0x0108001902007988 */ /* 0x0081e80008000405 */
[----:B------:R-:W3:Y:S04]  /*35dd0*/  LDL.LU R9, [R1+0xe4] ;  /* 0x0000e40001097983 */ /* 0x000ee80000300800 */
[----:B------:R1:W-:Y:S04]  /*35de0*/  STS.U16 [R2+UR5+0x10c00], R28 ;  /* 0x010c001c02007988 */ /* 0x0003e80008000405 */
[----:B0-----:R-:W3:Y:S04]  /*35df0*/  LDL.LU R25, [R1+0xe0] ;  /* 0x0000e00001197983 */ /* 0x001ee80000300800 */
[----:B------:R-:W3:Y:S04]  /*35e00*/  LDL.LU R10, [R1+0xdc] ;  /* 0x0000dc00010a7983 */ /* 0x000ee80000300800 */
[----:B-1----:R-:W3:Y:S04]  /*35e10*/  LDL.LU R28, [R1+0xd8] ;  /* 0x0000d800011c7983 */ /* 0x002ee80000300800 */
        /* <DEDUP_REMOVED lines=17> */
[----:B----4-:R0:W-:Y:S04]  /*35f30*/  STS.U16 [R2+UR5+0x11000], R26 ;  /* 0x0110001a02007988 */ /* 0x0101e80008000405 */
[----:B------:R1:W-:Y:S04]  /*35f40*/  STS.U16 [R2+UR5+0x11400], R27 ;  /* 0x0114001b02007988 */ /* 0x0003e80008000405 */
[----:B------:R-:W-:Y:S04]  /*35f50*/  STS.U16 [R2+UR5+0x11c00], R4 ;  /* 0x011c000402007988 */ /* 0x000fe80008000405 */
[----:B------:R-:W-:Y:S04]  /*35f60*/  STS.U16 [R2+UR5+0x12000], R5 ;  /* 0x0120000502007988 */ /* 0x000fe80008000405 */
[----:B------:R4:W-:Y:S04]  /*35f70*/  STS.U16 [R2+UR5+0x12400], R29 ;  /* 0x0124001d02007988 */ /* 0x0009e80008000405 */
[----:B------:R-:W-:Y:S04]  /*35f80*/  STS.U16 [R2+UR5+0x12800], R7 ;  /* 0x0128000702007988 */ /* 0x000fe80008000405 */
[----:B------:R-:W-:Y:S04]  /*35f90*/  STS.U16 [R2+UR5+0x12c00], R8 ;  /* 0x012c000802007988 */ /* 0x000fe80008000405 */
[----:B---3--:R-:W-:Y:S04]  /*35fa0*/  STS.U16 [R2+UR5+0x13000], R9 ;  /* 0x0130000902007988 */ /* 0x008fe80008000405 */
[----:B0-----:R-:W3:Y:S04]  /*35fb0*/  LDL.LU R26, [R1+0x98] ;  /* 0x00009800011a7983 */ /* 0x001ee80000300800 */
[----:B-1----:R-:W3:Y:S04]  /*35fc0*/  LDL.LU R27, [R1+0x94] ;  /* 0x00009400011b7983 */ /* 0x002ee80000300800 */
[----:B----4-:R-:W4:Y:S04]  /*35fd0*/  LDL.LU R29, [R1+0x90] ;  /* 0x00009000011d7983 */ /* 0x010f280000300800 */
[----:B------:R0:W-:Y:S04]  /*35fe0*/  STS.U16 [R2+UR5+0x13400], R25 ;  /* 0x0134001902007988 */ /* 0x0001e80008000405 */
[----:B------:R-:W-:Y:S04]  /*35ff0*/  STS.U16 [R2+UR5+0x13800], R10 ;  /* 0x0138000a02007988 */ /* 0x000fe80008000405 */
[----:B------:R1:W-:Y:S01]  /*36000*/  STS.U16 [R2+UR5+0x13c00], R28 ;  /* 0x013c001c02007988 */ /* 0x0003e20008000405 */
[----:B0-----:R-:W-:-:S03]  /*36010*/  LOP3.LUT R25, R2, 0x10, RZ, 0x3c, !PT ;  /* 0x0000001002197812 */ /* 0x001fc600078e3cff */
[----:B-1----:R-:W4:Y:S04]  /*36020*/  LDL.LU R28, [R1+0x8c] ;  /* 0x00008c00011c7983 */ /* 0x002f280000300800 */
[----:B------:R-:W-:Y:S04]  /*36030*/  STS.U16 [R25+UR5+0x10080], R11 ;  /* 0x0100800b19007988 */ /* 0x000fe80008000405 */
[----:B------:R-:W-:Y:S04]  /*36040*/  STS.U16 [R25+UR5+0x10480], R12 ;  /* 0x0104800c19007988 */ /* 0x000fe80008000405 */
[----:B------:R-:W-:Y:S04]  /*36050*/  STS.U16 [R25+UR5+0x10880], R13 ;  /* 0x0108800d19007988 */ /* 0x000fe80008000405 */
[----:B------:R-:W-:Y:S04]  /*36060*/  STS.U16 [R25+UR5+0x10c80], R14 ;  /* 0x010c800e19007988 */ /* 0x000fe80008000405 */
[----:B------:R-:W-:Y:S04]  /*36070*/  STS.U16 [R25+UR5+0x11080], R15 ;  /* 0x0110800f19007988 */ /* 0x000fe80008000405 */
[----:B------:R-:W-:Y:S04]  /*36080*/  STS.U16 [R25+UR5+0x11480], R16 ;  /* 0x0114801019007988 */ /* 0x000fe80008000405 */
[----:B------:R0:W-:Y:S04]  /*36090*/  STS.U16 [R25+UR5+0x11880], R23 ;  /* 0x0118801719007988 */ /* 0x0001e80008000405 */
[----:B------:R-:W-:Y:S04]  /*360a0*/  STS.U16 [R25+UR5+0x11c80], R17 ;  /* 0x011c801119007988 */ /* 0x000fe80008000405 */
[----:B------:R-:W-:Y:S04]  /*360b0*/  STS.U16 [R25+UR5+0x12080], R18 ;  /* 0x0120801219007988 */ /* 0x000fe80008000405 */
[----:B------:R-:W-:Y:S04]  /*360c0*/  STS.U16 [R25+UR5+0x12480], R19 ;  /* 0x0124801319007988 */ /* 0x000fe80008000405 */
[----:B------:R-:W-:Y:S04]  /*360d0*/  STS.U16 [R25+UR5+0x12880], R20 ;  /* 0x0128801419007988 */ /* 0x000fe80008000405 */
[----:B------:R-:W-:Y:S04]  /*360e0*/  STS.U16 [R25+UR5+0x12c80], R21 ;  /* 0x012c801519007988 */ /* 0x000fe80008000405 */
[----:B------:R-:W-:Y:S04]  /*360f0*/  STS.U16 [R25+UR5+0x13080], R22 ;  /* 0x0130801619007988 */ /* 0x000fe80008000405 */
[----:B------:R-:W-:Y:S01]  /*36100*/  STS.U16 [R25+UR5+0x13480], R24 ;  /* 0x0134801819007988 */ /* 0x000fe20008000405 */
[----:B0-----:R-:W0:Y:S03]  /*36110*/  S2R R23, SR_TID.X ;  /* 0x0000000000177919 */ /* 0x001e260000002100 */
[----:B--2---:R1:W-:Y:S04]  /*36120*/  STS.U16 [R25+UR5+0x13880], R3 ;  /* 0x0138800319007988 */ /* 0x0043e80008000405 */
        /* <DEDUP_REMOVED lines=9> */
[----:B------:R-:W2:Y:S01]  /*361c0*/  LDL.LU R4, [R1+0x64] ;  /* 0x0000640001047983 */ /* 0x000ea20000300800 */
[----:B0-----:R-:W-:-:S03]  /*361d0*/  LOP3.LUT R23, R23, 0x3f, RZ, 0xc0, !PT ;  /* 0x0000003f17177812 */ /* 0x001fc600078ec0ff */
[----:B------:R-:W2:Y:S04]  /*361e0*/  LDL.LU R12, [R1+0x60] ;  /* 0x00006000010c7983 */ /* 0x000ea80000300800 */
[----:B------:R-:W2:Y:S04]  /*361f0*/  LDL.LU R13, [R1+0x5c] ;  /* 0x00005c00010d7983 */ /* 0x000ea80000300800 */
[----:B------:R-:W2:Y:S01]  /*36200*/  LDL.LU R15, [R1+0x58] ;  /* 0x00005800010f7983 */ /* 0x000ea20000300800 */
[----:B------:R-:W-:-:S03]  /*36210*/  IMAD.SHL.U32 R14, R23, 0x2, RZ ;  /* 0x00000002170e7824 */ /* 0x000fc600078e00ff */
[----:B------:R-:W2:Y:S04]  /*36220*/  LDL.LU R16, [R1+0x54] ;  /* 0x0000540001107983 */ /* 0x000ea80000300800 */
[----:B------:R-:W2:Y:S04]  /*36230*/  LDL.LU R17, [R1+0x50] ;  /* 0x0000500001117983 */ /* 0x000ea80000300800 */
[----:B------:R-:W2:Y:S04]  /*36240*/  LDL.LU R18, [R1+0x3c] ;  /* 0x00003c0001127983 */ /* 0x000ea80000300800 */
[----:B------:R-:W2:Y:S04]  /*36250*/  LDL.LU R19, [R1+0x38] ;  /* 0x0000380001137983 */ /* 0x000ea80000300800 */
[----:B------:R-:W2:Y:S01]  /*36260*/  LDL.LU R20, [R1+0x34] ;  /* 0x0000340001147983 */ /* 0x000ea20000300800 */
[----:B------:R-:W-:-:S03]  /*36270*/  LOP3.LUT R14, R14, 0x20, RZ, 0x3c, !PT ;  /* 0x000000200e0e7812 */ /* 0x000fc600078e3cff */
[----:B------:R-:W2:Y:S04]  /*36280*/  LDL.LU R21, [R1+0x30] ;  /* 0x0000300001157983 */ /* 0x000ea80000300800 */
[----:B------:R-:W2:Y:S04]  /*36290*/  LDL.LU R22, [R1+0x2c] ;  /* 0x00002c0001167983 */ /* 0x000ea80000300800 */
[----:B------:R-:W2:Y:S04]  /*362a0*/  LDL.LU R23, [R1+0x28] ;  /* 0x0000280001177983 */ /* 0x000ea80000300800 */
[----:B---3--:R0:W-:Y:S04]  /*362b0*/  STS.U16 [R25+UR5+0x13c80], R26 ;  /* 0x013c801a19007988 */ /* 0x0081e80008000405 */
[----:B------:R-:W3:Y:S04]  /*362c0*/  LDL.LU R24, [R1+0x24] ;  /* 0x0000240001187983 */ /* 0x000ee80000300800 */
[----:B------:R1:W-:Y:S04]  /*362d0*/  STS.U16 [R14+UR5+0x10100], R27 ;  /* 0x0101001b0e007988 */ /* 0x0003e80008000405 */
[----:B----4-:R4:W-:Y:S04]  /*362e0*/  STS.U16 [R14+UR5+0x10500], R29 ;  /* 0x0105001d0e007988 */ /* 0x0109e80008000405 */
[----:B------:R1:W-:Y:S04]  /*362f0*/  STS.U16 [R14+UR5+0x10900], R28 ;  /* 0x0109001c0e007988 */ /* 0x0003e80008000405 */
[----:B0-----:R-:W3:Y:S04]  /*36300*/  LDL.LU R25, [R1+0x20] ;  /* 0x0000200001197983 */ /* 0x001ee80000300800 */
[----:B------:R-:W3:Y:S04]  /*36310*/  LDL.LU R26, [R1+0x1c] ;  /* 0x00001c00011a7983 */ /* 0x000ee80000300800 */
[----:B-1----:R-:W3:Y:S04]  /*36320*/  LDL.LU R27, [R1+0x18] ;  /* 0x00001800011b7983 */ /* 0x002ee80000300800 */
[----:B----4-:R-:W4:Y:S04]  /*36330*/  LDL.LU R29, [R1+0x14] ;  /* 0x00001400011d7983 */ /* 0x010f280000300800 */
[----:B------:R-:W3:Y:S04]  /*36340*/  LDL.LU R5, [R1+0x8] ;  /* 0x0000080001057983 */ /* 0x000ee80000300800 */
[----:B------:R-:W3:Y:S04]  /*36350*/  LDL.LU R28, [R1+0x10] ;  /* 0x00001000011c7983 */ /* 0x000ee80000300800 */
[----:B--2---:R0:W-:Y:S04]  /*36360*/  STS.U16 [R14+UR5+0x10d00], R3 ;  /* 0x010d00030e007988 */ /* 0x0041e80008000405 */
[----:B0-----:R-:W2:Y:S04]  /*36370*/  LDL.LU R3, [R1+0xc] ;  /* 0x00000c0001037983 */ /* 0x001ea80000300800 */
[----:B------:R0:W-:Y:S04]  /*36380*/  STS.U16 [R14+UR5+0x11100], R0 ;  /* 0x011100000e007988 */ /* 0x0001e80008000405 */
[----:B------:R-:W-:Y:S04]  /*36390*/  STS.U16 [R14+UR5+0x11500], R6 ;  /* 0x011500060e007988 */ /* 0x000fe80008000405 */
[----:B------:R1:W-:Y:S04]  /*363a0*/  STS.U16 [R14+UR5+0x11900], R2 ;  /* 0x011900020e007988 */ /* 0x0003e80008000405 */
[----:B0-----:R-:W2:Y:S01]  /*363b0*/  LDL.LU R0, [R1+0x77ec] ;  /* 0x0077ec0001007983 */ /* 0x001ea20000300800 */
[----:B-1----:R-:W0:Y:S03]  /*363c0*/  S2R R2, SR_TID.X ;  /* 0x0000000000027919 */ /* 0x002e260000002100 */
[----:B------:R1:W-:Y:S04]  /*363d0*/  STS.U16 [R14+UR5+0x11d00], R7 ;  /* 0x011d00070e007988 */ /* 0x0003e80008000405 */
[----:B------:R0:W-:Y:S04]  /*363e0*/  STS.U16 [R14+UR5+0x12100], R8 ;  /* 0x012100080e007988 */ /* 0x0001e80008000405 */
[----:B------:R0:W-:Y:S04]  /*363f0*/  STS.U16 [R14+UR5+0x12500], R9 ;  /* 0x012500090e007988 */ /* 0x0001e80008000405 */
[----:B------:R0:W-:Y:S04]  /*36400*/  STS.U16 [R14+UR5+0x12900], R10 ;  /* 0x0129000a0e007988 */ /* 0x0001e80008000405 */
[----:B------:R0:W-:Y:S04]  /*36410*/  STS.U16 [R14+UR5+0x12d00], R11 ;  /* 0x012d000b0e007988 */ /* 0x0001e80008000405 */
[----:B------:R-:W-:Y:S04]  /*36420*/  STS.U16 [R14+UR5+0x13100], R4 ;  /* 0x013100040e007988 */ /* 0x000fe80008000405 */
[----:B------:R-:W2:Y:S04]  /*36430*/  LDL.LU R6, [R1+0x77e8] ;  /* 0x0077e80001067983 */ /* 0x000ea80000300800 */
[----:B-1----:R-:W2:Y:S04]  /*36440*/  LDL.LU R7, [R1+0x77e4] ;  /* 0x0077e40001077983 */ /* 0x002ea80000300800 */
[----:B0-----:R-:W2:Y:S04]  /*36450*/  LDL.LU R8, [R1+0x77e0] ;  /* 0x0077e00001087983 */ /* 0x001ea80000300800 */
[----:B------:R-:W2:Y:S04]  /*36460*/  LDL.LU R9, [R1+0x77dc] ;  /* 0x0077dc0001097983 */ /* 0x000ea80000300800 */
[----:B------:R-:W2:Y:S04]  /*36470*/  LDL.LU R10, [R1+0x77d8] ;  /* 0x0077d800010a7983 */ /* 0x000ea80000300800 */
[----:B------:R-:W2:Y:S04]  /*36480*/  LDL.LU R11, [R1+0x77d4] ;  /* 0x0077d400010b7983 */ /* 0x000ea80000300800 */
[----:B------:R0:W-:Y:S04]  /*36490*/  STS.U16 [R14+UR5+0x13500], R12 ;  /* 0x0135000c0e007988 */ /* 0x0001e80008000405 */
[----:B------:R1:W-:Y:S04]  /*364a0*/  STS.U16 [R14+UR5+0x13900], R13 ;  /* 0x0139000d0e007988 */ /* 0x0003e80008000405 */
[----:B------:R1:W-:Y:S04]  /*364b0*/  STS.U16 [R14+UR5+0x13d00], R15 ;  /* 0x013d000f0e007988 */ /* 0x0003e80008000405 */
[----:B0-----:R-:W2:Y:S04]  /*364c0*/  LDL.LU R12, [R1+0x77d0] ;  /* 0x0077d000010c7983 */ /* 0x001ea80000300800 */
[----:B-1----:R-:W2:Y:S04]  /*364d0*/  LDL.LU R13, [R1+0x77cc] ;  /* 0x0077cc00010d7983 */ /* 0x002ea80000300800 */
[----:B------:R-:W2:Y:S04]  /*364e0*/  LDL.LU R14, [R1+0x77c8] ;  /* 0x0077c800010e7983 */ /* 0x000ea80000300800 */
[----:B------:R-:W2:Y:S01]  /*364f0*/  LDL.LU R15, [R1+0x77c4] ;  /* 0x0077c400010f7983 */ /* 0x000ea20000300800 */
[----:B------:R-:W-:-:S05]  /*36500*/  LOP3.LUT R2, R2, 0x3f, RZ, 0xc0, !PT ;  /* 0x0000003f02027812 */ /* 0x000fca00078ec0ff */
[----:B------:R-:W-:-:S05]  /*36510*/  IMAD.SHL.U32 R4, R2, 0x2, RZ ;  /* 0x0000000202047824 */ /* 0x000fca00078e00ff */
[----:B------:R-:W-:-:S05]  /*36520*/  LOP3.LUT R4, R4, 0x30, RZ, 0x3c, !PT ;  /* 0x0000003004047812 */ /* 0x000fca00078e3cff */
[----:B------:R0:W-:Y:S04]  /*36530*/  STS.U16 [R4+UR5+0x10180], R16 ;  /* 0x0101801004007988 */ /* 0x0001e80008000405 */
        /* <DEDUP_REMOVED lines=9> */
[----:B------:R-:W2:Y:S04]  /*365d0*/  LDL.LU R20, [R1+0x77b0] ;  /* 0x0077b00001147983 */ /* 0x000ea80000300800 */
[----:B---3--:R-:W3:Y:S04]  /*365e0*/  LDL.LU R21, [R1+0x77ac] ;  /* 0x0077ac0001157983 */ /* 0x008ee80000300800 */
        /* <DEDUP_REMOVED lines=11> */
[----:B----4-:R-:W4:Y:S04]  /*366a0*/  LDL.LU R27, [R1+0x7794] ;  /* 0x00779400011b7983 */ /* 0x010f280000300800 */
[----:B------:R0:W-:Y:S04]  /*366b0*/  STS.U16 [R4+UR5+0x13180], R29 ;  /* 0x0131801d04007988 */ /* 0x0001e80008000405 */
[----:B------:R1:W-:Y:S04]  /*366c0*/  STS.U16 [R4+UR5+0x13580], R28 ;  /* 0x0135801c04007988 */ /* 0x0003e80008000405 */
[----:B0-----:R-:W3:Y:S04]  /*366d0*/  LDL.LU R29, [R1+0x7790] ;  /* 0x00779000011d7983 */ /* 0x001ee80000300800 */
[----:B-1----:R-:W3:Y:S04]  /*366e0*/  LDL.LU R28, [R1+0x778c] ;  /* 0x00778c00011c7983 */ /* 0x002ee80000300800 */
[----:B--2---:R0:W-:Y:S04]  /*366f0*/  STS.U16 [R4+UR5+0x13980], R3 ;  /* 0x0139800304007988 */ /* 0x0041e80008000405 */
[----:B0-----:R-:W2:Y:S01]  /*36700*/  LDL.LU R3, [R1+0x7788] ;  /* 0x0077880001037983 */ /* 0x001ea20000300800 */
[----:B------:R-:W-:-:S03]  /*36710*/  IMAD.SHL.U32 R2, R2, 0x2, RZ ;  /* 0x0000000202027824 */ /* 0x000fc600078e00ff */
[----:B------:R-:W-:Y:S02]  /*36720*/  STS.U16 [R4+UR5+0x13d80], R5 ;  /* 0x013d800504007988 */ /* 0x000fe40008000405 */
[----:B------:R-:W-:-:S05]  /*36730*/  LOP3.LUT R2, R2, 0x40, RZ, 0x3c, !PT ;  /* 0x0000004002027812 */ /* 0x000fca00078e3cff */
[----:B--2---:R0:W-:Y:S04]  /*36740*/  STS.U16 [R2+UR5+0x10200], R3 ;  /* 0x0102000302007988 */ /* 0x0041e80008000405 */
[----:B---3--:R1:W-:Y:S04]  /*36750*/  STS.U16 [R2+UR5+0x10600], R28 ;  /* 0x0106001c02007988 */ /* 0x0083e80008000405 */
[----:B0-----:R-:W2:Y:S04]  /*36760*/  LDL.LU R3, [R1+0x7784] ;  /* 0x0077840001037983 */ /* 0x001ea80000300800 */
[----:B-1----:R-:W3:Y:S04]  /*36770*/  LDL.LU R28, [R1+0x7780] ;  /* 0x00778000011c7983 */ /* 0x002ee80000300800 */
[----:B------:R-:W2:Y:S04]  /*36780*/  LDL R5, [R1+0x2bc4] ;  /* 0x002bc40001057983 */ /* 0x000ea80000100800 */
[----:B------:R-:W2:Y:S01]  /*36790*/  LDL R4, [R1+0x2cec] ;  /* 0x002cec0001047983 */ /* 0x000ea20000100800 */
[----:B------:R-:W-:-:S03]  /*367a0*/  PRMT R0, RZ, 0x7610, R0 ;  /* 0x00007610ff007816 */ /* 0x000fc60000000000 */
[----:B------:R-:W-:Y:S04]  /*367b0*/  STS.U16 [R2+UR5+0x10a00], R29 ;  /* 0x010a001d02007988 */ /* 0x000fe80008000405 */
        /* <DEDUP_REMOVED lines=11> */
[----:B--2---:R-:W2:Y:S04]  /*36870*/  @!P0 LDG.E.U16 R0, desc[UR66][R4.64] ;  /* 0x0000004204008981 */ /* 0x004ea8000c1e1500 */
        /* <DEDUP_REMOVED lines=10> */
[----:B0-----:R-:W4:Y:S04]  /*36920*/  LDL.LU R2, [R1+0x2f80] ;  /* 0x002f800001027983 */ /* 0x001f280000300800 */
[----:B------:R0:W-:Y:S04]  /*36930*/  STS.U16 [R3+UR5+0x12280], R6 ;  /* 0x0122800603007988 */ /* 0x0001e80008000405 */
[----:B0-----:R-:W3:Y:S04]  /*36940*/  LDL.LU R3, [R1+0x777c] ;  /* 0x00777c0001037983 */ /* 0x001ee80000300800 */
[----:B--2---:R0:W-:Y:S04]  /*36950*/  STL [R1+0x3c], R0 ;  /* 0x00003c0001007387 */ /* 0x0041e80000100800 */
[----:B0-----:R-:W2:Y:S04]  /*36960*/  LDL.LU R0, [R1+0x7778] ;  /* 0x0077780001007983 */ /* 0x001ea80000300800 */
[----:B------:R-:W2:Y:S04]  /*36970*/  LDL R4, [R1+0x2bc0] ;  /* 0x002bc00001047983 */ /* 0x000ea80000100800 */
[----:B------:R-:W2:Y:S01]  /*36980*/  LDL R5, [R1+0x2ce8] ;  /* 0x002ce80001057983 */ /* 0x000ea20000100800 */
[----:B---3--:R-:W-:-:S02]  /*36990*/  PRMT R3, RZ, 0x7610, R3 ;  /* 0x00007610ff037816 */ /* 0x008fc40000000003 */
[----:B--2---:R-:W-:-:S04]  /*369a0*/  @!P0 LOP3.LUT R5, R5, R4, RZ, 0x3c, !PT ;  /* 0x0000000405058212 */ /* 0x004fc800078e3cff */
[----:B------:R-:W-:-:S04]  /*369b0*/  @!P0 LOP3.LUT R4, R5, R4, RZ, 0x3c, !PT ;  /* 0x0000000405048212 */ /* 0x000fc800078e3cff */
[----:B------:R-:W-:-:S05]  /*369c0*/  @!P0 LOP3.LUT R5, R5, R4, RZ, 0x3c, !PT ;  /* 0x0000000405058212 */ /* 0x000fca00078e3cff */
[----:B------:R-:W2:Y:S04]  /*369d0*/  @!P0 LDG.E.U16 R3, desc[UR66][R4.64] ;  /* 0x0000004204038981 */ /* 0x000ea8000c1e1500 */
[----:B--2---:R0:W-:Y:S04]  /*369e0*/  STL [R1+0x38], R3 ;  /* 0x0000380301007387 */ /* 0x0041e80000100800 */
[----:B0-----:R-:W2:Y:S04]  /*369f0*/  LDL.LU R3, [R1+0x7774] ;  /* 0x0077740001037983 */ /* 0x001ea80000300800 */
[----:B------:R-:W3:Y:S04]  /*36a00*/  LDL R4, [R1+0x2cb0] ;  /* 0x002cb00001047983 */ /* 0x000ee80000100800 */
[----:B------:R-:W3:Y:S01]  /*36a10*/  LDL R5, [R1+0x2cb4] ;  /* 0x002cb40001057983 */ /* 0x000ee20000100800 */
[----:B------:R-:W-:-:S02]  /*36a20*/  PRMT R28, RZ, 0x7610, R28 ;  /* 0x00007610ff1c7816 */ /* 0x000fc4000000001c */
[----:B---3--:R-:W-:-:S04]  /*36a30*/  @!P0 LOP3.LUT R5, R5, R4, RZ, 0x3c, !PT ;  /* 0x0000000405058212 */ /* 0x008fc800078e3cff */
[----:B------:R-:W-:-:S04]  /*36a40*/  @!P0 LOP3.LUT R4, R5, R4, RZ, 0x3c, !PT ;  /* 0x0000000405048212 */ /* 0x000fc800078e3cff */
[----:B------:R-:W-:-:S05]  /*36a50*/  @!P0 LOP3.LUT R5, R5, R4, RZ, 0x3c, !PT ;  /* 0x0000000405058212 */ /* 0x000fca00078e3cff */
[----:B------:R-:W3:Y:S04]  /*36a60*/  @!P0 LDG.E.U16 R28, desc[UR66][R4.64] ;  /* 0x00000042041c8981 */ /* 0x000ee8000c1e1500 */
        /* <DEDUP_REMOVED lines=89> */
[----:B------:R0:W3:Y:S04]  /*37000*/  @!P0 LDG.E.U16 R0, desc[UR66][R4.64] ;  /* 0x0000004204008981 */ /* 0x0000e8000c1e1500 */
[----:B------:R-:W0:Y:S04]  /*37010*/  LDL R4, [R1+0x2d50] ;  /* 0x002d500001047983 */ /* 0x000e280000100800 */
[----:B------:R-:W0:Y:S01]  /*37020*/  LDL R5, [R1+0x2d8c] ;  /* 0x002d8c0001057983 */ /* 0x000e220000100800 */
[----:B--2---:R-:W-:Y:S02]  /*37030*/  PRMT R3, RZ, 0x7610, R3 ;  /* 0x00007610ff037816 */ /* 0x004fe40000000003 */
[----:B0-----:R-:W-:-:S04]  /*37040*/  @!P0 LOP3.LUT R5, R5, R4, RZ, 0x3c, !PT ;  /* 0x0000000405058212 */ /* 0x001fc800078e3cff */
[----:B------:R-:W-:-:S04]  /*37050*/  @!P0 LOP3.LUT R4, R5, R4, RZ, 0x3c, !PT ;  /* 0x0000000405048212 */ /* 0x000fc800078e3cff */
[----:B------:R-:W-:-:S05]  /*37060*/  @!P0 LOP3.LUT R5, R5, R4, RZ, 0x3c, !PT ;  /* 0x0000000405058212 */ /* 0x000fca00078e3cff */
[----:B------:R-:W2:Y:S04]  /*37070*/  @!P0 LDG.E.U16 R3, desc[UR66][R4.64] ;  /* 0x0000004204038981 */ /* 0x000ea8000c1e1500 */
[----:B---3--:R0:W-:Y:S02]  /*37080*/  STL [R1+0x773c], R0 ;  /* 0x00773c0001007387 */ /* 0x0081e40000100800 */
[----:B0-----:R-:W-:-:S05]  /*37090*/  PRMT R0, RZ, 0x7610, R0 ;  /* 0x00007610ff007816 */ /* 0x001fca0000000000 */
[----:B------:R0:W-:Y:S04]  /*370a0*/  STL.S16 [R1+0x4], R0 ;  /* 0x0000040001007387 */ /* 0x0001e80000100600 */
[----:B------:R-:W3:Y:S04]  /*370b0*/  LDL R4, [R1+0x2d88] ;  /* 0x002d880001047983 */ /* 0x000ee80000100800 */
[----:B------:R-:W3:Y:S04]  /*370c0*/  LDL R5, [R1+0x2dc4] ;  /* 0x002dc40001057983 */ /* 0x000ee80000100800 */
[----:B0-----:R-:W4:Y:S04]  /*370d0*/  LDL R0, [R1+0x2e3c] ;  /* 0x002e3c0001007983 */ /* 0x001f280000100800 */
[----:B--2---:R0:W-:Y:S04]  /*370e0*/  STL [R1+0x7734], R3 ;  /* 0x0077340301007387 */ /* 0x0041e80000100800 */
[----:B0-----:R-:W2:Y:S01]  /*370f0*/  LDL.LU R3, [R1+0x4] ;  /* 0x0000040001037983 */ /* 0x001ea20000300800 */
[----:B---3--:R-:W-:-:S04]  /*37100*/  @!P0 LOP3.LUT R5, R5, R4, RZ, 0x3c, !PT ;  /* 0x0000000405058212 */ /* 0x008fc800078e3cff */
[----:B------:R-:W-:-:S04]  /*37110*/  @!P0 LOP3.LUT R4, R5, R4, RZ, 0x3c, !PT ;  /* 0x0000000405048212 */ /* 0x000fc800078e3cff */
[----:B------:R-:W-:-:S05]  /*37120*/  @!P0 LOP3.LUT R5, R5, R4, RZ, 0x3c, !PT ;  /* 0x0000000405058212 */ /* 0x000fca00078e3cff */
[----:B--2---:R0:W2:Y:S04]  /*37130*/  @!P0 LDG.E.U16 R3, desc[UR66][R4.64] ;  /* 0x0000004204038981 */ /* 0x0040a8000c1e1500 */
[----:B------:R-:W0:Y:S04]  /*37140*/  LDL R4, [R1+0x2d90] ;  /* 0x002d900001047983 */ /* 0x000e280000100800 */
[----:B------:R-:W0:Y:S01]  /*37150*/  LDL R5, [R1+0x2dcc] ;  /* 0x002dcc0001057983 */ /* 0x000e220000100800 */
[----:B------:R-:W-:Y:S02]  /*37160*/  PRMT R28, RZ, 0x7610, R28 ;  /* 0x00007610ff1c7816 */ /* 0x000fe4000000001c */
[----:B0-----:R-:W-:-:S04]  /*37170*/  @!P0 LOP3.LUT R5, R5, R4, RZ, 0x3c, !PT ;  /* 0x0000000405058212 */ /* 0x001fc800078e3cff */
[----:B------:R-:W-:-:S04]  /*37180*/  @!P0 LOP3.LUT R4, R5, R4, RZ, 0x3c, !PT ;  /* 0x0000000405048212 */ /* 0x000fc800078e3cff */
[----:B------:R-:W-:Y:S01]  /*37190*/  @!P0 LOP3.LUT R5, R5, R4, RZ, 0x3c, !PT ;  /* 0x0000000405058212 */ /* 0x000fe200078e3cff */
[----:B--2---:R0:W-:Y:S04]  /*371a0*/  STL [R1+0x7740], R3 ;  /* 0x0077400301007387 */ /* 0x0041e80000100800 */
[----:B------:R-:W2:Y:S01]  /*371b0*/  @!P0 LDG.E.U16 R28, desc[UR66][R4.64] ;  /* 0x00000042041c8981 */ /* 0x000ea2000c1e1500 */
[----:B------:R-:W-:-:S03]  /*371c0*/  PRMT R29, RZ, 0x7610, R29 ;  /* 0x00007610ff1d7816 */ /* 0x000fc6000000001d */
[----:B0-----:R-:W3:Y:S04]  /*371d0*/  LDL R3, [R1+0x2e00] ;  /* 0x002e000001037983 */ /* 0x001ee80000100800 */
[----:B------:R-:W3:Y:S04]  /*371e0*/  LDL R4, [R1+0x2dc8] ;  /* 0x002dc80001047983 */ /* 0x000ee80000100800 */
[----:B------:R-:W3:Y:S04]  /*371f0*/  LDL R5, [R1+0x2e04] ;  /* 0x002e040001057983 */ /* 0x000ee80000100800 */
[----:B--2---:R0:W-:Y:S04]  /*37200*/  STL [R1+0x7744], R28 ;  /* 0x0077441c01007387 */ /* 0x0041e80000100800 */
[----:B0-----:R-:W2:Y:S01]  /*37210*/  LDL R28, [R1+0x2e0c] ;  /* 0x002e0c00011c7983 */ /* 0x001ea20000100800 */
[----:B---3--:R-:W-:-:S04]  /*37220*/  @!P0 LOP3.LUT R5, R5, R4, RZ, 0x3c, !PT ;  /* 0x0000000405058212 */ /* 0x008fc800078e3cff */
[----:B------:R-:W-:-:S04]  /*37230*/  @!P0 LOP3.LUT R4, R5, R4, RZ, 0x3c, !PT ;  /* 0x0000000405048212 */ /* 0x000fc800078e3cff */
[----:B------:R-:W-:-:S05]  /*37240*/  @!P0 LOP3.LUT R5, R5, R4, RZ, 0x3c, !PT ;  /* 0x0000000405058212 */ /* 0x000fca00078e3cff */
[----:B------:R2:W3:Y:S04]  /*37250*/  @!P0 LDG.E.U16 R29, desc[UR66][R4.64] ;  /* 0x00000042041d8981 */ /* 0x0004e8000c1e1500 */
[----:B------:R-:W4:Y:S01]  /*37260*/  LDL R5, [R1+0x2dd0] ;  /* 0x002dd00001057983 */ /* 0x000f220000100800 */
[----:B------:R-:W-:Y:S02]  /*37270*/  PRMT R27, RZ, 0x7610, R27 ;  /* 0x00007610ff1b7816 */ /* 0x000fe4000000001b */
[----:B------:R-:W-:Y:S01]  /*37280*/  PRMT R26, RZ, 0x7610, R26 ;  /* 0x00007610ff1a7816 */ /* 0x000fe2000000001a */
[----:B--2---:R-:W-:Y:S01]  /*37290*/  @!P0 IMAD.MOV.U32 R4, RZ, RZ, R28 ;  /* 0x000000ffff048224 */ /* 0x004fe200078e001c */
[----:B---3--:R0:W-:Y:S01]  /*372a0*/  STL [R1+0x7748], R29 ;  /* 0x0077481d01007387 */ /* 0x0081e20000100800 */
[----:B------:R-:W-:-:S02]  /*372b0*/  PRMT R25, RZ, 0x7610, R25 ;  /* 0x00007610ff197816 */ /* 0x000fc40000000019 */
[----:B------:R-:W-:Y:S02]  /*372c0*/  PRMT R24, RZ, 0x7610, R24 ;  /* 0x00007610ff187816 */ /* 0x000fe40000000018 */
[----:B------:R-:W-:Y:S02]  /*372d0*/  PRMT R23, RZ, 0x7610, R23 ;  /* 0x00007610ff177816 */ /* 0x000fe40000000017 */
[----:B------:R-:W-:Y:S01]  /*372e0*/  PRMT R22, RZ, 0x7610, R22 ;  /* 0x00007610ff167816 */ /* 0x000fe20000000016 */
[----:B------:R-:W2:Y:S04]  /*372f0*/  LDL R28, [R1+0x2ebc] ;  /* 0x002ebc00011c7983 */ /* 0x000ea80000100800 */
[----:B----4-:R1:W3:Y:S04]  /*37300*/  @!P0 LDG.E.U16 R27, desc[UR66][R4.64] ;  /* 0x00000042041b8981 */ /* 0x0102e8000c1e1500 */
[----:B0-----:R-:W4:Y:S01]  /*37310*/  LDL R29, [R1+0x2e84] ;  /* 0x002e8400011d7983 */ /* 0x001f220000100800 */
[----:B-1----:R-:W-:-:S02]  /*37320*/  @!P0 IMAD.MOV.U32 R4, RZ, RZ, R0 ;  /* 0x000000ffff048224 */ /* 0x002fc400078e0000 */
[----:B------:R-:W-:Y:S01]  /*37330*/  @!P0 IMAD.MOV.U32 R5, RZ, RZ, R3 ;  /* 0x000000ffff058224 */ /* 0x000fe200078e0003 */
[----:B------:R-:W2:Y:S04]  /*37340*/  LDL R0, [R1+0x2efc] ;  /* 0x002efc0001007983 */ /* 0x000ea80000100800 */
[----:B------:R-:W2:Y:S04]  /*37350*/  LDL R3, [R1+0x2ec0] ;  /* 0x002ec00001037983 */ /* 0x000ea80000100800 */
[----:B------:R0:W2:Y:S04]  /*37360*/  @!P0 LDG.E.U16 R26, desc[UR66][R4.64] ;  /* 0x00000042041a8981 */ /* 0x0000a8000c1e1500 */
[----:B------:R-:W0:Y:S04]  /*37370*/  LDL R4, [R1+0x2e08] ;  /* 0x002e080001047983 */ /* 0x000e280000100800 */
[----:B------:R-:W0:Y:S02]  /*37380*/  LDL R5, [R1+0x2e44] ;  /* 0x002e440001057983 */ /* 0x000e240000100800 */
[----:B0-----:R-:W-:-:S04]  /*37390*/  @!P0 LOP3.LUT R5, R5, R4, RZ, 0x3c, !PT ;  /* 0x0000000405058212 */ /* 0x001fc800078e3cff */
[----:B------:R-:W-:-:S04]  /*373a0*/  @!P0 LOP3.LUT R4, R5, R4, RZ, 0x3c, !PT ;  /* 0x0000000405048212 */ /* 0x000fc800078e3cff */
[----:B------:R-:W-:-:S05]  /*373b0*/  @!P0 LOP3.LUT R5, R5, R4, RZ, 0x3c, !PT ;  /* 0x0000000405058212 */ /* 0x000fca00078e3cff */
        /* <DEDUP_REMOVED lines=13> */
[----:B------:R-:W2:Y:S01]  /*37490*/  LDL R5, [R1+0x2e48] ;  /* 0x002e480001057983 */ /* 0x000ea20000100800 */
[----:B----4-:R-:W-:Y:S01]  /*374a0*/  @!P0 IMAD.MOV.U32 R4, RZ, RZ, R29 ;  /* 0x000000ffff048224 */ /* 0x010fe200078e001d */
[----:B------:R-:W-:Y:S02]  /*374b0*/  PRMT R21, RZ, 0x7610, R21 ;  /* 0x00007610ff157816 */ /* 0x000fe40000000015 */
[----:B------:R-:W-:Y:S02]  /*374c0*/  PRMT R20, RZ, 0x7610, R20 ;  /* 0x00007610ff147816 */ /* 0x000fe40000000014 */
[----:B------:R-:W-:Y:S01]  /*374d0*/  PRMT R19, RZ, 0x7610, R19 ;  /* 0x00007610ff137816 */ /* 0x000fe20000000013 */
[----:B------:R-:W4:Y:S04]  /*374e0*/  LDL R29, [R1+0x2fa8] ;  /* 0x002fa800011d7983 */ /* 0x000f280000100800 */
[----:B--2---:R0:W2:Y:S04]  /*374f0*/  @!P0 LDG.E.U16 R22, desc[UR66][R4.64] ;  /* 0x0000004204168981 */ /* 0x0040a8000c1e1500 */
[----:B------:R-:W2:Y:S01]  /*37500*/  LDL R5, [R1+0x2e80] ;  /* 0x002e800001057983 */ /* 0x000ea20000100800 */
[----:B0-----:R-:W-:Y:S01]  /*37510*/  @!P0 IMAD.MOV.U32 R4, RZ, RZ, R28 ;  /* 0x000000ffff048224 */ /* 0x001fe200078e001c */
[----:B------:R-:W-:-:S02]  /*37520*/  PRMT R18, RZ, 0x7610, R18 ;  /* 0x00007610ff127816 */ /* 0x000fc40000000012 */
[----:B------:R-:W-:Y:S01]  /*37530*/  PRMT R17, RZ, 0x7610, R17 ;  /* 0x00007610ff117816 */ /* 0x000fe20000000011 */
[----:B------:R-:W3:Y:S04]  /*37540*/  LDL R28, [R1+0x2ec4] ;  /* 0x002ec400011c7983 */ /* 0x000ee80000100800 */
[----:B--2---:R0:W2:Y:S02]  /*37550*/  @!P0 LDG.E.U16 R21, desc[UR66][R4.64] ;  /* 0x0000004204158981 */ /* 0x0040a4000c1e1500 */
[----:B0-----:R-:W-:Y:S02]  /*37560*/  @!P0 IMAD.MOV.U32 R4, RZ, RZ, R0 ;  /* 0x000000ffff048224 */ /* 0x001fe400078e0000 */
        /* <DEDUP_REMOVED lines=15> */
[----:B------:R4:W2:Y:S02]  /*37660*/  @!P0 LDG.E.U16 R18, desc[UR66][R4.64] ;  /* 0x0000004204128981 */ /* 0x0008a4000c1e1500 */
[----:B----4-:R-:W-:Y:S02]  /*37670*/  @!P0 IMAD.MOV.U32 R4, RZ, RZ, R29 ;  /* 0x000000ffff048224 */ /* 0x010fe400078e001d */
[----:B------:R-:W-:Y:S01]  /*37680*/  @!P0 IMAD.MOV.U32 R5, RZ, RZ, R2 ;  /* 0x000000ffff058224 */ /* 0x000fe200078e0002 */
[----:B------:R-:W4:Y:S04]  /*37690*/  LDL R29, [R1+0x2f84] ;  /* 0x002f8400011d7983 */ /* 0x000f280000100800 */
[----:B------:R0:W-:Y:S04]  /*376a0*/  STL [R1+0x2fe0], R2 ;  /* 0x002fe00201007387 */ /* 0x0001e80000100800 */
[----:B------:R3:W2:Y:S04]  /*376b0*/  @!P0 LDG.E.U16 R17, desc[UR66][R4.64] ;  /* 0x0000004204118981 */ /* 0x0006a8000c1e1500 */
[----:B0-----:R-:W2:Y:S04]  /*376c0*/  LDL.LU R2, [R1+0x2f50] ;  /* 0x002f500001027983 */ /* 0x001ea80000300800 */
[----:B------:R-:W2:Y:S01]  /*376d0*/  LDL R5, [R1+0x2e88] ;  /* 0x002e880001057983 */ /* 0x000ea20000100800 */
[----:B------:R-:W-:Y:S01]  /*376e0*/  PRMT R16, RZ, 0x7610, R16 ;  /* 0x00007610ff107816 */ /* 0x000fe20000000010 */
[----:B---3--:R-:W-:Y:S01]  /*376f0*/  @!P0 IMAD.MOV.U32 R4, RZ, RZ, R28 ;  /* 0x000000ffff048224 */ /* 0x008fe200078e001c */
[----:B------:R-:W-:-:S02]  /*37700*/  PRMT R15, RZ, 0x7610, R15 ;  /* 0x00007610ff0f7816 */ /* 0x000fc4000000000f */
[----:B------:R-:W-:Y:S02]  /*37710*/  PRMT R14, RZ, 0x7610, R14 ;  /* 0x00007610ff0e7816 */ /* 0x000fe4000000000e */
[----:B------:R-:W-:Y:S02]  /*37720*/  PRMT R13, RZ, 0x7610, R13 ;  /* 0x00007610ff0d7816 */ /* 0x000fe4000000000d */
[----:B------:R-:W-:Y:S02]  /*37730*/  PRMT R12, RZ, 0x7610, R12 ;  /* 0x00007610ff0c7816 */ /* 0x000fe4000000000c */
[----:B------:R-:W-:Y:S01]  /*37740*/  PRMT R11, RZ, 0x7610, R11 ;  /* 0x00007610ff0b7816 */ /* 0x000fe2000000000b */
[----:B------:R-:W3:Y:S04]  /*37750*/  LDL R28, [R1+0x2ecc] ;  /* 0x002ecc00011c7983 */ /* 0x000ee80000100800 */
[----:B--2---:R0:W2:Y:S02]  /*37760*/  @!P0 LDG.E.U16 R16, desc[UR66][R4.64] ;  /* 0x0000004204108981 */ /* 0x0040a4000c1e1500 */
[----:B0-----:R-:W-:-:S02]  /*37770*/  @!P0 IMAD.MOV.U32 R4, RZ, RZ, R0 ;  /* 0x000000ffff048224 */ /* 0x001fc400078e0000 */
        /* <DEDUP_REMOVED lines=13> */
[----:B------:R-:W-:Y:S01]  /*37850*/  PRMT R9, RZ, 0x7610, R9 ;  /* 0x00007610ff097816 */ /* 0x000fe20000000009 */
[----:B------:R-:W4:Y:S04]  /*37860*/  LDL R29, [R1+0x2f4c] ;  /* 0x002f4c00011d7983 */ /* 0x000f280000100800 */
[----:B--2---:R0:W2:Y:S04]  /*37870*/  @!P0 LDG.E.U16 R13, desc[UR66][R4.64] ;  /* 0x00000042040d8981 */ /* 0x0040a8000c1e1500 */
        /* <DEDUP_REMOVED lines=13> */
[----:B---3--:R-:W-:-:S03]  /*37950*/  @!P0 IMAD.MOV.U32 R4, RZ, RZ, R28 ;  /* 0x000000ffff048224 */ /* 0x008fc600078e001c */
[----:B------:R-:W3:Y:S04]  /*37960*/  LDL.LU R28, [R1+0x3c] ;  /* 0x00003c00011c7983 */ /* 0x000ee80000300800 */
[----:B--2---:R0:W2:Y:S02]  /*37970*/  @!P0 LDG.E.U16 R10, desc[UR66][R4.64] ;  /* 0x00000042040a8981 */ /* 0x0040a4000c1e1500 */
[----:B0-----:R-:W-:Y:S02]  /*37980*/  @!P0 IMAD.MOV.U32 R4, RZ, RZ, R0 ;  /* 0x000000ffff048224 */ /* 0x001fe400078e0000 */
[----:B------:R-:W-:Y:S02]  /*37990*/  @!P0 IMAD.MOV.U32 R5, RZ, RZ, R3 ;  /* 0x000000ffff058224 */ /* 0x000fe400078e0003 */
[----:B------:R-:W2:Y:S04]  /*379a0*/  LDL.LU R3, [R1+0x34] ;  /* 0x0000340001037983 */ /* 0x000ea80000300800 */
[----:B------:R-:W2:Y:S04]  /*379b0*/  LDL.LU R0, [R1+0x2c] ;  /* 0x00002c0001007983 */ /* 0x000ea80000300800 */
[----:B------:R4:W2:Y:S04]  /*379c0*/  @!P0 LDG.E.U16 R9, desc[UR66][R4.64] ;  /* 0x0000004204098981 */ /* 0x0008a8000c1e1500 */
[----:B------:R-:W2:Y:S01]  /*379d0*/  LDL R5, [R1+0x2f10] ;  /* 0x002f100001057983 */ /* 0x000ea20000100800 */
[----:B------:R-:W-:Y:S01]  /*379e0*/  PRMT R8, RZ, 0x7610, R8 ;  /* 0x00007610ff087816 */ /* 0x000fe20000000008 */
[----:B----4-:R-:W-:-:S05]  /*379f0*/  @!P0 IMAD.MOV.U32 R4, RZ, RZ, R29 ;  /* 0x000000ffff048224 */ /* 0x010fca00078e001d */
[----:B--2---:R0:W2:Y:S04]  /*37a00*/  @!P0 LDG.E.U16 R8, desc[UR66][R4.64] ;  /* 0x0000004204088981 */ /* 0x0040a8000c1e1500 */
[----:B------:R-:W0:Y:S01]  /*37a10*/  LDL R5, [R1+0x2f8c] ;  /* 0x002f8c0001057983 */ /* 0x000e220000100800 */
[----:B------:R-:W-:-:S03]  /*37a20*/  PRMT R7, RZ, 0x7610, R7 ;  /* 0x00007610ff077816 */ /* 0x000fc60000000007 */
[----:B------:R1:W-:Y:S01]  /*37a30*/  STL [R1+0x2fe4], R2 ;  /* 0x002fe40201007387 */ /* 0x0003e20000100800 */
[----:B------:R-:W4:Y:S02]  /*37a40*/  S2R R29, SR_TID.X ;  /* 0x00000000001d7919 */ /* 0x000f240000002100 */
[----:B----4-:R-:W-:Y:S01]  /*37a50*/  LOP3.LUT R29, R29, 0x3f, RZ, 0xc0, !PT ;  /* 0x0000003f1d1d7812 */ /* 0x010fe200078ec0ff */
[----:B0-----:R-:W-:Y:S02]  /*37a60*/  @!P0 IMAD.MOV.U32 R4, RZ, RZ, R5 ;  /* 0x000000ffff048224 */ /* 0x001fe400078e0005 */
[----:B------:R-:W-:Y:S02]  /*37a70*/  @!P0 IMAD.MOV.U32 R5, RZ, RZ, R2 ;  /* 0x000000ffff058224 */ /* 0x000fe400078e0002 */
[----:B-1----:R-:W4:Y:S04]  /*37a80*/  LDL.LU R2, [R1+0x10] ;  /* 0x0000100001027983 */ /* 0x002f280000300800 */
[----:B------:R0:W2:Y:S04]  /*37a90*/  @!P0 LDG.E.U16 R7, desc[UR66][R4.64] ;  /* 0x0000004204078981 */ /* 0x0000a8000c1e1500 */
[----:B------:R-:W0:Y:S04]  /*37aa0*/  LDL R4, [R1+0x2f90] ;  /* 0x002f900001047983 */ /* 0x000e280000100800 */
[----:B------:R-:W0:Y:S01]  /*37ab0*/  LDL R5, [R1+0x2fa0] ;  /* 0x002fa00001057983 */ /* 0x000e220000100800 */
[----:B------:R-:W-:-:S05]  /*37ac0*/  IMAD.SHL.U32 R29, R29, 0x2, RZ ;  /* 0x000000021d1d7824 */ /* 0x000fca00078e00ff */
[----:B------:R-:W-:-:S05]  /*37ad0*/  LOP3.LUT R29, R29, 0x50, RZ, 0x3c, !PT ;  /* 0x000000501d1d7812 */ /* 0x000fca00078e3cff */
[----:B------:R-:W-:Y:S04]  /*37ae0*/  STS.U16 [R29+UR5+0x12680], R26 ;  /* 0x0126801a1d007988 */ /* 0x000fe80008000405 */
[----:B------:R-:W-:Y:S04]  /*37af0*/  STS.U16 [R29+UR5+0x12a80], R23 ;  /* 0x012a80171d007988 */ /* 0x000fe80008000405 */
[----:B------:R-:W-:Y:S04]  /*37b00*/  STS.U16 [R29+UR5+0x12e80], R21 ;  /* 0x012e80151d007988 */ /* 0x000fe80008000405 */
[----:B------:R1:W-:Y:S02]  /*37b10*/  STS.U16 [R29+UR5+0x13280], R20 ;  /* 0x013280141d007988 */ /* 0x0003e40008000405 */
[----:B-1----:R-:W1:Y:S01]  /*37b20*/  S2R R20, SR_TID.X ;  /* 0x0000000000147919 */ /* 0x002e620000002100 */
[----:B------:R-:W-:Y:S01]  /*37b30*/  PRMT R6, RZ, 0x7610, R6 ;  /* 0x00007610ff067816 */ /* 0x000fe20000000006 */
[----:B------:R0:W-:Y:S04]  /*37b40*/  STS.U16 [R29+UR5+0x13680], R19 ;  /* 0x013680131d007988 */ /* 0x0001e80008000405 */
[----:B------:R0:W-:Y:S04]  /*37b50*/  STS.U16 [R29+UR5+0x13a80], R18 ;  /* 0x013a80121d007988 */ /* 0x0001e80008000405 */
[----:B------:R0:W-:Y:S01]  /*37b60*/  STS.U16 [R29+UR5+0x13e80], R17 ;  /* 0x013e80111d007988 */ /* 0x0001e20008000405 */
[----:B-1----:R-:W-:-:S05]  /*37b70*/  LOP3.LUT R20, R20, 0x3f, RZ, 0xc0, !PT ;  /* 0x0000003f14147812 */ /* 0x002fca00078ec0ff */
[----:B------:R-:W-:-:S05]  /*37b80*/  IMAD.SHL.U32 R20, R20, 0x2, RZ ;  /* 0x0000000214147824 */ /* 0x000fca00078e00ff */
[----:B------:R-:W-:-:S05]  /*37b90*/  LOP3.LUT R20, R20, 0x60, RZ, 0x3c, !PT ;  /* 0x0000006014147812 */ /* 0x000fca00078e3cff */
[----:B---3--:R1:W-:Y:S04]  /*37ba0*/  STS.U16 [R20+UR5+0x10300], R28 ;  /* 0x0103001c14007988 */ /* 0x0083e80008000405 */
[----:B------:R3:W-:Y:S04]  /*37bb0*/  STS.U16 [R20+UR5+0x10700], R3 ;  /* 0x0107000314007988 */ /* 0x0007e80008000405 */
[----:B------:R0:W-:Y:S02]  /*37bc0*/  STS.U16 [R20+UR5+0x10b00], R0 ;  /* 0x010b000014007988 */ /* 0x0001e40008000405 */
[----:B0-----:R-:W-:-:S04]  /*37bd0*/  @!P0 LOP3.LUT R5, R5, R4, RZ, 0x3c, !PT ;  /* 0x0000000405058212 */ /* 0x001fc800078e3cff */
[----:B------:R-:W-:-:S04]  /*37be0*/  @!P0 LOP3.LUT R4, R5, R4, RZ, 0x3c, !PT ;  /* 0x0000000405048212 */ /* 0x000fc800078e3cff */
[----:B------:R-:W-:-:S05]  /*37bf0*/  @!P0 LOP3.LUT R5, R5, R4, RZ, 0x3c, !PT ;  /* 0x0000000405058212 */ /* 0x000fca00078e3cff */
[----:B------:R-:W2:Y:S04]  /*37c00*/  @!P0 LDG.E.U16 R6, desc[UR66][R4.64] ;  /* 0x0000004204068981 */ /* 0x000ea8000c1e1500 */
        /* <DEDUP_REMOVED lines=9> */
[----:B-1----:R-:W4:Y:S04]  /*37ca0*/  LDL.LU R28, [R1+0x7744] ;  /* 0x00774400011c7983 */ /* 0x002f280000300800 */
[----:B---3--:R-:W3:Y:S04]  /*37cb0*/  LDL.LU R3, [R1+0x7740] ;  /* 0x0077400001037983 */ /* 0x008ee80000300800 */
[----:B------:R-:W3:Y:S04]  /*37cc0*/  LDL.LU R0, [R1+0x773c] ;  /* 0x00773c0001007983 */ /* 0x000ee80000300800 */
[----:B--2---:R-:W-:Y:S04]  /*37cd0*/  STS.U16 [R20+UR5+0x10f00], R17 ;  /* 0x010f001114007988 */ /* 0x004fe80008000405 */
[----:B------:R-:W-:Y:S04]  /*37ce0*/  STS.U16 [R20+UR5+0x11300], R18 ;  /* 0x0113001214007988 */ /* 0x000fe80008000405 */
[----:B------:R-:W-:Y:S04]  /*37cf0*/  STS.U16 [R20+UR5+0x11700], R19 ;  /* 0x0117001314007988 */ /* 0x000fe80008000405 */
[----:B---3--:R0:W-:Y:S04]  /*37d00*/  STS.U16 [R20+UR5+0x11b00], R0 ;  /* 0x011b000014007988 */ /* 0x0081e80008000405 */
[----:B------:R1:W-:Y:S04]  /*37d10*/  STS.U16 [R20+UR5+0x11f00], R3 ;  /* 0x011f000314007988 */ /* 0x0003e80008000405 */
[----:B0-----:R-:W2:Y:S04]  /*37d20*/  LDL.LU R0, [R1+0x7738] ;  /* 0x0077380001007983 */ /* 0x001ea80000300800 */
[----:B-1----:R-:W3:Y:S04]  /*37d30*/  LDL.LU R3, [R1+0x7734] ;  /* 0x0077340001037983 */ /* 0x002ee80000300800 */
        /* <DEDUP_REMOVED lines=8> */
[----:B--2---:R-:W-:Y:S04]  /*37dc0*/  STS.U16 [R0+UR5+0x10380], R21 ;  /* 0x0103801500007988 */ /* 0x004fe80008000405 */
[----:B------:R-:W-:Y:S04]  /*37dd0*/  STS.U16 [R0+UR5+0x10780], R23 ;  /* 0x0107801700007988 */ /* 0x000fe80008000405 */
[----:B------:R-:W-:Y:S04]  /*37de0*/  STS.U16 [R0+UR5+0x10b80], R26 ;  /* 0x010b801a00007988 */ /* 0x000fe80008000405 */
[----:B------:R-:W-:Y:S04]  /*37df0*/  STS.U16 [R0+UR5+0x10f80], R4 ;  /* 0x010f800400007988 */ /* 0x000fe80008000405 */
[----:B------:R-:W-:Y:S04]  /*37e00*/  STS.U16 [R0+UR5+0x11380], R5 ;  /* 0x0113800500007988 */ /* 0x000fe80008000405 */
[----:B----4-:R-:W-:Y:S04]  /*37e10*/  STS.U16 [R0+UR5+0x11780], R2 ;  /* 0x0117800200007988 */ /* 0x010fe80008000405 */
[----:B---3--:R0:W-:Y:S02]  /*37e20*/  STS.U16 [R0+UR5+0x11b80], R3 ;  /* 0x011b800300007988 */ /* 0x0081e40008000405 */
[----:B0-----:R-:W0:Y:S01]  /*37e30*/  S2R R3, SR_TID.X ;  /* 0x0000000000037919 */ /* 0x001e220000002100 */
[----:B------:R-:W1:Y:S01]  /*37e40*/  S2R R2, SR_TID.X ;  /* 0x0000000000027919 */ /* 0x000e620000002100 */
        /* <DEDUP_REMOVED lines=9> */
[----:B------:R-:W-:Y:S06]  /*37ee0*/  BAR.SYNC.DEFER_BLOCKING 0x0 ;  /* 0x0000000000007b1d */ /* 0x000fec0000010000 */
[----:B--2---:R-:W2:Y:S01]  /*37ef0*/  LDL.LU R28, [R1+0x7730] ;  /* 0x00773000011c7983 */ /* 0x004ea20000300800 */
[----:B0-----:R-:W-:Y:S01]  /*37f00*/  LOP3.LUT R3, R3, 0x7, RZ, 0xc0, !PT ;  /* 0x0000000703037812 */ /* 0x001fe200078ec0ff */
[----:B-1----:R-:W-:-:S04]  /*37f10*/  IMAD.SHL.U32 R2, R2, 0x2, RZ ;  /* 0x0000000202027824 */ /* 0x002fc800078e00ff */
[----:B------:R-:W-:-:S05]  /*37f20*/  IMAD R3, R3, 0x90, RZ ;  /* 0x0000009003037824 */ /* 0x000fca00078e02ff */
[----:B------:R-:W-:-:S05]  /*37f30*/  LOP3.LUT R16, R3, 0x30, R2, 0x78, !PT ;  /* 0x0000003003107812 */ /* 0x000fca00078e7802 */
[----:B------:R-:W0:Y:S04]  /*37f40*/  LDSM.16.M88.4 R20, [R16+UR5+0x10000] ;  /* 0x010000051014783b */ /* 0x000e280008000200 */
[----:B------:R-:W1:Y:S04]  /*37f50*/  LDSM.16.M88.4 R8, [R16+UR5+0x10400] ;  /* 0x010400051008783b */ /* 0x000e680008000200 */
[----:B------:R-:W3:Y:S04]  /*37f60*/  LDSM.16.M88.4 R4, [R16+UR5+0x10800] ;  /* 0x010800051004783b */ /* 0x000ee80008000200 */
[----:B------:R-:W4:Y:S04]  /*37f70*/  LDSM.16.M88.4 R24, [R16+UR5+0x10c00] ;  /* 0x010c00051018783b */ /* 0x000f280008000200 */
[----:B0-----:R-:W-:Y:S04]  /*37f80*/  STL.64 [R1+0x20], R20 ;  /* 0x0000201401007387 */ /* 0x001fe80000100a00 */
[----:B------:R-:W-:Y:S04]  /*37f90*/  STL.64 [R1+0x28], R22 ;  /* 0x0000281601007387 */ /* 0x000fe80000100a00 */
[----:B-1----:R-:W-:Y:S04]  /*37fa0*/  STL.64 [R1+0x10], R8 ;  /* 0x0000100801007387 */ /* 0x002fe80000100a00 */
[----:B------:R-:W-:Y:S04]  /*37fb0*/  STL.64 [R1+0x18], R10 ;  /* 0x0000180a01007387 */ /* 0x000fe80000100a00 */
[----:B---3--:R-:W-:Y:S04]  /*37fc0*/  STL.64 [R1], R4 ;  /* 0x0000000401007387 */ /* 0x008fe80000100a00 */
[----:B------:R-:W0:Y:S01]  /*37fd0*/  LDSM.16.M88.4 R8, [R16+UR5+0x11000] ;  /* 0x011000051008783b */ /* 0x000e220008000200 */
[----:B------:R-:W-:-:S03]  /*37fe0*/  IMAD.MOV.U32 R2, RZ, RZ, R4 ;  /* 0x000000ffff027224 */ /* 0x000fc600078e0004 */
[----:B------:R-:W-:Y:S01]  /*37ff0*/  STL.64 [R1+0x8], R6 ;  /* 0x0000080601007387 */ /* 0x000fe20000100a00 */
[----:B------:R-:W-:-:S03]  /*38000*/  IMAD.MOV.U32 R0, RZ, RZ, R5 ;  /* 0x000000ffff007224 */ /* 0x000fc600078e0005 */
[----:B------:R-:W-:Y:S04]  /*38010*/  LDSM.16.M88.4 R20, [R16+UR5+0x11c00] ;  /* 0x011c00051014783b */ /* 0x000fe80008000200 */
[----:B------:R-:W1:Y:S04]  /*38020*/  LDSM.16.M88.4 R4, [R16+UR5+0x11400] ;  /* 0x011400051004783b */ /* 0x000e680008000200 */
[----:B----4-:R-:W-:Y:S04]  /*38030*/  STL.64 [R1+0x76f8], R26 ;  /* 0x0076f81a01007387 */ /* 0x010fe80000100a00 */
[----:B------:R3:W-:Y:S04]  /*38040*/  STL.64 [R1+0x76f0], R24 ;  /* 0x0076f01801007387 */ /* 0x0007e80000100a00 */
[----:B0-----:R-:W-:Y:S04]  /*38050*/  STL [R1+0x67ac], R10 ;  /* 0x0067ac0a01007387 */ /* 0x001fe80000100800 */
[----:B------:R-:W-:Y:S04]  /*38060*/  STL [R1+0x67a8], R11 ;  /* 0x0067a80b01007387 */ /* 0x000fe80000100800 */
[----:B-1----:R-:W-:Y:S04]  /*38070*/  STL [R1+0x76ec], R4 ;  /* 0x0076ec0401007387 */ /* 0x002fe80000100800 */
[----:B------:R-:W-:Y:S04]  /*38080*/  STL [R1+0x76e8], R5 ;  /* 0x0076e80501007387 */ /* 0x000fe80000100800 */
[----:B------:R-:W-:Y:S04]  /*38090*/  STL [R1+0x6ac4], R6 ;  /* 0x006ac40601007387 */ /* 0x000fe80000100800 */
[----:B------:R-:W-:Y:S04]  /*380a0*/  STL [R1+0x6ac0], R7 ;  /* 0x006ac00701007387 */ /* 0x000fe80000100800 */
[----:B------:R-:W0:Y:S01]  /*380b0*/  LDSM.16.M88.4 R4, [R16+UR5+0x11800] ;  /* 0x011800051004783b */ /* 0x000e220008000200 */
[----:B---3--:R-:W-:-:S02]  /*380c0*/  IMAD.MOV.U32 R24, RZ, RZ, R2 ;  /* 0x000000ffff187224 */ /* 0x008fc400078e0002 */
[----:B------:R-:W-:Y:S01]  /*380d0*/  IMAD.MOV.U32 R25, RZ, RZ, R0 ;  /* 0x000000ffff197224 */ /* 0x000fe200078e0000 */
[----:B0-----:R-:W-:Y:S04]  /*380e0*/  STL.64 [R1+0x30], R4 ;  /* 0x0000300401007387 */ /* 0x001fe80000100a00 */
[----:B------:R-:W-:Y:S04]  /*380f0*/  STL.64 [R1+0x38], R6 ;  /* 0x0000380601007387 */ /* 0x000fe80000100a00 */
[----:B------:R0:W-:Y:S04]  /*38100*/  STL.64 [R1+0x7710], R24 ;  /* 0x0077101801007387 */ /* 0x0001e80000100a00 */
[----:B0-----:R-:W3:Y:S01]  /*38110*/  LDL.64 R24, [R1+0x10] ;  /* 0x0000100001187983 */ /* 0x001ee20000100a00 */
[----:B------:R-:W-:-:S02]  /*38120*/  IMAD.MOV.U32 R4, RZ, RZ, R20 ;  /* 0x000000ffff047224 */ /* 0x000fc400078e0014 */
[----:B------:R-:W-:Y:S01]  /*38130*/  IMAD.MOV.U32 R5, RZ, RZ, R21 ;  /* 0x000000ffff057224 */ /* 0x000fe200078e0015 */
[----:B--2---:R-:W-:Y:S04]  /*38140*/  LDSM.16.MT88.4 R12, [R28+UR5] ;  /* 0x000000051c0c783b */ /* 0x004fe80008004200 */
[----:B---3--:R0:W-:Y:S04]  /*38150*/  STL.64 [R1+0x7728], R24 ;  /* 0x0077281801007387 */ /* 0x0081e80000100a00 */
[----:B0-----:R-:W2:Y:S04]  /*38160*/  LDL.64 R24, [R1+0x20] ;  /* 0x0000200001187983 */ /* 0x001ea80000100a00 */
[----:B------:R-:W-:Y:S04]  /*38170*/  STL.64 [R1+0x150], R20 ;  /* 0x0001501401007387 */ /* 0x000fe80000100a00 */
[----:B------:R-:W-:Y:S04]  /*38180*/  STL.64 [R1+0x158], R22 ;  /* 0x0001581601007387 */ /* 0x000fe80000100a00 */
[----:B------:R-:W0:Y:S04]  /*38190*/  LDSM.16.M88.4 R20, [R16+UR5+0x12000] ;  /* 0x012000051014783b */ /* 0x000e280008000200 */
[----:B0-----:R-:W-:Y:S04]  /*381a0*/  STL.64 [R1+0x140], R20 ;  /* 0x0001401401007387 */ /* 0x001fe80000100a00 */
[----:B------:R-:W-:Y:S04]  /*381b0*/  STL.64 [R1+0x148], R22 ;  /* 0x0001481601007387 */ /* 0x000fe80000100a00 */
[----:B------:R-:W0:Y:S04]  /*381c0*/  LDSM.16.M88.4 R20, [R16+UR5+0x12400] ;  /* 0x012400051014783b */ /* 0x000e280008000200 */
[----:B0-----:R-:W-:Y:S01]  /*381d0*/  STL.64 [R1+0x130], R20 ;  /* 0x0001301401007387 */ /* 0x001fe20000100a00 */
[----:B------:R-:W-:-:S03]  /*381e0*/  IMAD.MOV.U32 R2, RZ, RZ, R20 ;  /* 0x000000ffff027224 */ /* 0x000fc600078e0014 */
[----:B------:R-:W-:Y:S01]  /*381f0*/  STL.64 [R1+0x138], R22 ;  /* 0x0001381601007387 */ /* 0x000fe20000100a00 */
[----:B------:R-:W-:-:S03]  /*38200*/  IMAD.MOV.U32 R0, RZ, RZ, R21 ;  /* 0x000000ffff007224 */ /* 0x000fc600078e0015 */
[----:B------:R-:W0:Y:S04]  /*38210*/  LDSM.16.M88.4 R20, [R16+UR5+0x12800] ;  /* 0x012800051014783b */ /* 0x000e280008000200 */
[----:B0-----:R-:W-:Y:S01]  /*38220*/  STL.64 [R1+0x120], R20 ;  /* 0x0001201401007387 */ /* 0x001fe20000100a00 */
[----:B------:R-:W-:-:S03]  /*38230*/  IMAD.MOV.U32 R29, RZ, RZ, R20 ;  /* 0x000000ffff1d7224 */ /* 0x000fc600078e0014 */
[----:B------:R-:W-:Y:S01]  /*38240*/  STL.64 [R1+0x128], R22 ;  /* 0x0001281601007387 */ /* 0x000fe20000100a00 */
[----:B------:R-:W-:-:S03]  /*38250*/  IMAD.MOV.U32 R3, RZ, RZ, R21 ;  /* 0x000000ffff037224 */ /* 0x000fc600078e0015 */
[----:B------:R-:W0:Y:S04]  /*38260*/  LDSM.16.M88.4 R20, [R16+UR5+0x12c00] ;  /* 0x012c00051014783b */ /* 0x000e280008000200 */
[----:B0-----:R-:W-:Y:S04]  /*38270*/  STL.64 [R1+0x110], R20 ;  /* 0x0001101401007387 */ /* 0x001fe80000100a00 */
[----:B------:R-:W-:Y:S04]  /*38280*/  STL.64 [R1+0x118], R22 ;  /* 0x0001181601007387 */ /* 0x000fe80000100a00 */
[----:B------:R-:W0:Y:S04]  /*38290*/  LDSM.16.M88.4 R20, [R16+UR5+0x13000] ;  /* 0x013000051014783b */ /* 0x000e280008000200 */
[----:B0-----:R-:W-:Y:S04]  /*382a0*/  STL.64 [R1+0x100], R20 ;  /* 0x0001001401007387 */ /* 0x001fe80000100a00 */
[----:B------:R-:W-:Y:S04]  /*382b0*/  STL.64 [R1+0x108], R22 ;  /* 0x0001081601007387 */ /* 0x000fe80000100a00 */
[----:B------:R-:W0:Y:S02]  /*382c0*/  LDSM.16.M88.4 R20, [R16+UR5+0x13400] ;  /* 0x013400051014783b */ /* 0x000e240008000200 */
[----:B0-----:R-:W-:-:S02]  /*382d0*/  IMAD.MOV.U32 R11, RZ, RZ, R20 ;  /* 0x000000ffff0b7224 */ /* 0x001fc400078e0014 */
[----:B------:R-:W-:Y:S01]  /*382e0*/  IMAD.MOV.U32 R10, RZ, RZ, R21 ;  /* 0x000000ffff0a7224 */ /* 0x000fe200078e0015 */
[----:B------:R-:W-:Y:S04]  /*382f0*/  STL.64 [R1+0xf0], R20 ;  /* 0x0000f01401007387 */ /* 0x000fe80000100a00 */
[----:B------:R-:W-:Y:S04]  /*38300*/  STL.64 [R1+0xf8], R22 ;  /* 0x0000f81601007387 */ /* 0x000fe80000100a00 */
[----:B------:R-:W-:Y:S04]  /*38310*/  LDSM.16.M88.4 R20, [R16+UR5+0x13800] ;  /* 0x013800051014783b */ /* 0x000fe80008000200 */
[----:B------:R-:W0:Y:S04]  /*38320*/  LDSM.16.M88.4 R16, [R16+UR5+0x13c00] ;  /* 0x013c00051010783b */ /* 0x000e280008000200 */
[----:B------:R-:W-:Y:S04]  /*38330*/  STL.64 [R1+0x7708], R10 ;  /* 0x0077080a01007387 */ /* 0x000fe80000100a00 */
[----:B------:R1:W-:Y:S04]  /*38340*/  STL.64 [R1+0x7700], R8 ;  /* 0x0077000801007387 */ /* 0x0003e80000100a00 */
[----:B-1----:R-:W3:Y:S04]  /*38350*/  LDL.LU.64 R8, [R1+0x1980] ;  /* 0x0019800001087983 */ /* 0x002ee80000300a00 */
[----:B------:R-:W4:Y:S01]  /*38360*/  LDL.LU.64 R10, [R1+0x1988] ;  /* 0x00198800010a7983 */ /* 0x000f220000300a00 */
[----:B0-----:R-:W-:-:S03]  /*38370*/  IMAD.MOV.U32 R6, RZ, RZ, R17 ;  /* 0x000000ffff067224 */ /* 0x001fc600078e0011 */
[----:B----4-:R-:W-:Y:S04]  /*38380*/  STL.64 [R1+0x7720], R10 ;  /* 0x0077200a01007387 */ /* 0x010fe80000100a00 */
[----:B---3--:R0:W-:Y:S04]  /*38390*/  STL.64 [R1+0x7718], R8 ;  /* 0x0077180801007387 */ /* 0x0081e80000100a00 */
[----:B0-----:R-:W3:Y:S04]  /*383a0*/  LDL.LU.64 R8, [R1+0x1a80] ;  /* 0x001a800001087983 */ /* 0x001ee80000300a00 */
[----:B------:R-:W3:Y:S04]  /*383b0*/  LDL.LU.64 R10, [R1+0x1a88] ;  /* 0x001a8800010a7983 */ /* 0x000ee80000300a00 */
[----:B------:R-:W-:Y:S04]  /*383c0*/  STL.64 [R1+0xd0], R16 ;  /* 0x0000d01001007387 */ /* 0x000fe80000100a00 */
[----:B------:R0:W-:Y:S04]  /*383d0*/  STL.64 [R1+0xe0], R20 ;  /* 0x0000e01401007387 */ /* 0x0001e80000100a00 */
[----:B------:R1:W-:Y:S04]  /*383e0*/  STL.64 [R1+0xe8], R22 ;  /* 0x0000e81601007387 */ /* 0x0003e80000100a00 */
[----:B------:R-:W-:Y:S04]  /*383f0*/  STL.64 [R1+0xd8], R18 ;  /* 0x0000d81201007387 */ /* 0x000fe80000100a00 */
[----:B------:R-:W4:Y:S04]  /*38400*/  LDSM.16.MT88.4 R16, [R28+UR5+0x80] ;  /* 0x000080051c10783b */ /* 0x000f280008004200 */
[----:B0-----:R-:W3:Y:S04]  /*38410*/  LDL.LU.64 R20, [R1+0x1790] ;  /* 0x0017900001147983 */ /* 0x001ee80000300a00 */
[----:B-1----:R-:W3:Y:S04]  /*38420*/  LDL.LU.64 R22, [R1+0x1798] ;  /* 0x0017980001167983 */ /* 0x002ee80000300a00 */
[----:B----4-:R-:W-:Y:S04]  /*38430*/  STL.64 [R1+0x7648], R18 ;  /* 0x0076481201007387 */ /* 0x010fe80000100a00 */
[----:B------:R0:W-:Y:S04]  /*38440*/  STL.64 [R1+0x7640], R16 ;  /* 0x0076401001007387 */ /* 0x0001e80000100a00 */
[----:B0-----:R-:W4:Y:S04]  /*38450*/  LDL.LU.64 R16, [R1+0x1b90] ;  /* 0x001b900001107983 */ /* 0x001f280000300a00 */
[----:B------:R-:W4:Y:S01]  /*38460*/  LDL.LU.64 R18, [R1+0x1b98] ;  /* 0x001b980001127983 */ /* 0x000f220000300a00 */
[----:B--2---:R-:W-:Y:S01]  /*38470*/  IMAD.MOV.U32 R7, RZ, RZ, R25 ;  /* 0x000000ffff077224 */ /* 0x004fe200078e0019 */
[----:B----4-:R-:W-:-:S15]  /*38480*/  HMMA.16816.F32 R16, R12, R24, R16 ;  /* 0x000000180c10723c */ /* 0x010fde0000001810 */
[----:B------:R-:W-:-:S04]  /*38490*/  NOP ;  /* 0x0000000000007918 */ /* 0x000fc80000000000 */
[----:B------:R-:W-:Y:S04]  /*384a0*/  STL.64 [R1+0x8b0], R16 ;  /* 0x0008b01001007387 */ /* 0x000fe80000100a00 */
[----:B------:R0:W-:Y:S02]  /*384b0*/  STL.64 [R1+0x8b8], R18 ;  /* 0x0008b81201007387 */ /* 0x0001e40000100a00 */
[----:B0-----:R-:W-:Y:S02]  /*384c0*/  IMAD.MOV.U32 R18, RZ, RZ, R24 ;  /* 0x000000ffff127224 */ /* 0x001fe400078e0018 */
[----:B------:R-:W3:Y:S02]  /*384d0*/  LDL.LU.64 R24, [R1+0x7728] ;  /* 0x0077280001187983 */ /* 0x000ee40000300a00 */
[----:B---3--:R-:W-:Y:S01]  /*384e0*/  HMMA.16816.F32 R8, R12, R24, R8 ;  /* 0x000000180c08723c */ /* 0x008fe20000001808 */
[----:B------:R-:W-:-:S15]  /*384f0*/  IMAD.MOV.U32 R19, RZ, RZ, R25 ;  /* 0x000000ffff137224 */ /* 0x000fde00078e0019 */
[----:B------:R-:W-:-:S03]  /*38500*/  NOP ;  /* 0x0000000000007918 */ /* 0x000fc60000000000 */
[----:B------:R-:W-:Y:S04]  /*38510*/  STL.64 [R1+0x8a0], R8 ;  /* 0x0008a00801007387 */ /* 0x000fe80000100a00 */
[----:B------:R0:W-:Y:S04]  /*38520*/  STL.64 [R1+0x8a8], R10 ;  /* 0x0008a80a01007387 */ /* 0x0001e80000100a00 */
[----:B0-----:R-:W2:Y:S04]  /*38530*/  LDL.LU.64 R10, [R1+0x7720] ;  /* 0x00772000010a7983 */ /* 0x001ea80000300a00 */
[----:B------:R-:W2:Y:S04]  /*38540*/  LDL.LU.64 R8, [R1+0x7718] ;  /* 0x0077180001087983 */ /* 0x000ea80000300a00 */
[----:B------:R-:W2:Y:S04]  /*38550*/  LDL.LU.64 R24, [R1+0x7710] ;  /* 0x0077100001187983 */ /* 0x000ea80000300a00 */
[----:B------:R0:W-:Y:S04]  /*38560*/  STL.64 [R1+0x7658], R18 ;  /* 0x0076581201007387 */ /* 0x0001e80000100a00 */
[----:B------:R-:W3:Y:S04]  /*38570*/  LDL.LU.64 R16, [R1+0x1880] ;  /* 0x0018800001107983 */ /* 0x000ee80000300a00 */
[----:B0-----:R-:W3:Y:S01]  /*38580*/  LDL.LU.64 R18, [R1+0x1888] ;  /* 0x0018880001127983 */ /* 0x001ee20000300a00 */
[----:B--2---:R-:W-:Y:S03]  /*38590*/  HMMA.16816.F32 R24, R12, R24, R8 ;  /* 0x000000180c18723c */ /* 0x004fe60000001808 */
[----:B------:R-:W2:Y:S04]  /*385a0*/  LDL.LU.64 R10, [R1+0x7708] ;  /* 0x00770800010a7983 */ /* 0x000ea80000300a00 */
[----:B------:R-:W4:-:S12]  /*385b0*/  LDL.LU.64 R8, [R1+0x7700] ;  /* 0x0077000001087983 */ /* 0x000f180000300a00 */
[----:B------:R-:W-:Y:S04]  /*385c0*/  STL.64 [R1+0x890], R24 ;  /* 0x0008901801007387 */ /* 0x000fe80000100a00 */
[----:B------:R0:W-:Y:S04]  /*385d0*/  STL.64 [R1+0x898], R26 ;  /* 0x0008981a01007387 */ /* 0x0001e80000100a00 */
[----:B0-----:R-:W2:Y:S04]  /*385e0*/  LDL.LU.64 R26, [R1+0x76f8] ;  /* 0x0076f800011a7983 */ /* 0x001ea80000300a00 */
[----:B------:R-:W3:Y:S02]  /*385f0*/  LDL.LU.64 R24, [R1+0x76f0] ;  /* 0x0076f00001187983 */ /* 0x000ee40000300a00 */
[----:B---3--:R-:W-:-:S15]  /*38600*/  HMMA.16816.F32 R16, R12, R24, R16 ;  /* 0x000000180c10723c */ /* 0x008fde0000001810 */
[----:B------:R-:W-:-:S04]  /*38610*/  NOP ;  /* 0x0000000000007918 */ /* 0x000fc80000000000 */
[----:B------:R2:W-:Y:S04]  /*38620*/  STL.64 [R1+0x880], R16 ;  /* 0x0008801001007387 */ /* 0x0005e80000100a00 */
[----:B------:R-:W-:Y:S01]  /*38630*/  STL.64 [R1+0x888], R18 ;  /* 0x0008881201007387 */ /* 0x000fe20000100a00 */
[----:B--2---:R-:W-:Y:S02]  /*38640*/  IMAD.MOV.U32 R16, RZ, RZ, R11 ;  /* 0x000000ffff107224 */ /* 0x004fe400078e000b */
[----:B------:R-:W-:-:S05]  /*38650*/  IMAD.MOV.U32 R17, RZ, RZ, R10 ;  /* 0x000000ffff117224 */ /* 0x000fca00078e000a */
[----:B------:R-:W-:Y:S04]  /*38660*/  STL.64 [R1+0x7668], R16 ;  /* 0x0076681001007387 */ /* 0x000fe80000100a00 */
[----:B------:R-:W-:Y:S04]  /*38670*/  STL.64 [R1+0x7600], R26 ;  /* 0x0076001a01007387 */ /* 0x000fe80000100a00 */
[----:B------:R0:W-:Y:S04]  /*38680*/  STL.64 [R1+0x75f8], R24 ;  /* 0x0075f81801007387 */ /* 0x0001e80000100a00 */
[----:B0-----:R-:W2:Y:S01]  /*38690*/  LDL.64 R24, [R1+0xe0] ;  /* 0x0000e00001187983 */ /* 0x001ea20000100a00 */
[----:B----4-:R-:W-:-:S15]  /*386a0*/  HMMA.16816.F32 R20, R12, R8, R20 ;  /* 0x000000080c14723c */ /* 0x010fde0000001814 */
[----:B------:R-:W-:-:S04]  /*386b0*/  NOP ;  /* 0x0000000000007918 */ /* 0x000fc80000000000 */
[----:B------:R-:W-:Y:S02]  /*386c0*/  IMAD.MOV.U32 R10, RZ, RZ, R22 ;  /* 0x000000ffff0a7224 */ /* 0x000fe400078e0016 */
[----:B------:R-:W-:Y:S01]  /*386d0*/  IMAD.MOV.U32 R11, RZ, RZ, R23 ;  /* 0x000000ffff0b7224 */ /* 0x000fe200078e0017 */
[----:B--2---:R-:W-:Y:S04]  /*386e0*/  STL.64 [R1+0x7660], R24 ;  /* 0x0076601801007387 */ /* 0x004fe80000100a00 */
[----:B------:R0:W-:Y:S04]  /*386f0*/  STL.64 [R1+0x870], R20 ;  /* 0x0008701401007387 */ /* 0x0001e80000100a00 */
[----:B0-----:R-:W2:Y:S04]  /*38700*/  LDL.LU.64 R20, [R1+0x1690] ;  /* 0x0016900001147983 */ /* 0x001ea80000300a00 */
[----:B------:R-:W2:Y:S04]  /*38710*/  LDL.LU.64 R22, [R1+0x1698] ;  /* 0x0016980001167983 */ /* 0x000ea80000300a00 */
[----:B------:R-:W3:Y:S04]  /*38720*/  LDL R24, [R1+0x140] ;  /* 0x0001400001187983 */ /* 0x000ee80000100800 */
[----:B------:R-:W3:Y:S04]  /*38730*/  LDL R25, [R1+0x144] ;  /* 0x0001440001197983 */ /* 0x000ee80000100800 */
[----:B---3--:R0:W-:Y:S02]  /*38740*/  STL.64 [R1+0x76b8], R24 ;  /* 0x0076b81801007387 */ /* 0x0081e40000100a00 */
[----:B0-----:R-:W-:-:S02]  /*38750*/  IMAD.MOV.U32 R24, RZ, RZ, R4 ;  /* 0x000000ffff187224 */ /* 0x001fc400078e0004 */
[----:B------:R-:W-:Y:S01]  /*38760*/  IMAD.MOV.U32 R25, RZ, RZ, R5 ;  /* 0x000000ffff197224 */ /* 0x000fe200078e0005 */
[----:B------:R-:W2:Y:S04]  /*38770*/  LDL.LU R4, [R1+0x76ec] ;  /* 0x0076ec0001047983 */ /* 0x000ea80000300800 */
[----:B------:R-:W2:Y:S04]  /*38780*/  LDL.LU R5, [R1+0x76e8] ;  /* 0x0076e80001057983 */ /* 0x000ea80000300800 */
[----:B------:R0:W-:Y:S04]  /*38790*/  STL.64 [R1+0x76d0], R24 ;  /* 0x0076d01801007387 */ /* 0x0001e80000100a00 */
[----:B0-----:R-:W3:Y:S04]  /*387a0*/  LDL R24, [R1+0x30] ;  /* 0x0000300001187983 */ /* 0x001ee80000100800 */
[----:B------:R-:W3:Y:S04]  /*387b0*/  LDL R25, [R1+0x34] ;  /* 0x0000340001197983 */ /* 0x000ee80000100800 */
[----:B------:R-:W4:Y:S04]  /*387c0*/  LDL.LU.64 R16, [R1+0x1530] ;  /* 0x0015300001107983 */ /* 0x000f280000300a00 */
[----:B------:R-:W2:Y:S04]  /*387d0*/  LDL.LU.64 R18, [R1+0x1538] ;  /* 0x0015380001127983 */ /* 0x000ea80000300a00 */
[----:B--2---:R-:W-:Y:S04]  /*387e0*/  STL.64 [R1+0x7678], R18 ;  /* 0x0076781201007387 */ /* 0x004fe80000100a00 */
[----:B----4-:R0:W-:Y:S04]  /*387f0*/  STL.64 [R1+0x7670], R16 ;  /* 0x0076701001007387 */ /* 0x0101e80000100a00 */
[----:B0-----:R-:W2:Y:S04]  /*38800*/  LDL.64 R16, [R1+0x110] ;  /* 0x0001100001107983 */ /* 0x001ea80000100a00 */
[----:B--2---:R0:W-:Y:S02]  /*38810*/  STL.64 [R1+0x7690], R16 ;  /* 0x0076901001007387 */ /* 0x0041e40000100a00 */
[----:B0-----:R-:W-:-:S02]  /*38820*/  IMAD.MOV.U32 R16, RZ, RZ, R29 ;  /* 0x000000ffff107224 */ /* 0x001fc400078e001d */
[----:B------:R-:W-:-:S05]  /*38830*/  IMAD.MOV.U32 R17, RZ, RZ, R3 ;  /* 0x000000ffff117224 */ /* 0x000fca00078e0003 */
[----:B------:R-:W-:Y:S04]  /*38840*/  STL.64 [R1+0x76a8], R16 ;  /* 0x0076a81001007387 */ /* 0x000fe80000100a00 */
[----:B------:R-:W-:Y:S04]  /*38850*/  STL [R1+0x751c], R11 ;  /* 0x00751c0b01007387 */ /* 0x000fe80000100800 */
[----:B------:R-:W-:Y:S04]  /*38860*/  STL [R1+0x7518], R10 ;  /* 0x0075180a01007387 */ /* 0x000fe80000100800 */
[----:B------:R0:W-:Y:S02]  /*38870*/  STL.64 [R1+0x75f0], R8 ;  /* 0x0075f00801007387 */ /* 0x0001e40000100a00 */
[----:B0-----:R-:W-:-:S02]  /*38880*/  IMAD.MOV.U32 R8, RZ, RZ, R2 ;  /* 0x000000ffff087224 */ /* 0x001fc400078e0002 */
[----:B------:R-:W-:-:S05]  /*38890*/  IMAD.MOV.U32 R9, RZ, RZ, R0 ;  /* 0x000000ffff097224 */ /* 0x000fca00078e0000 */
[----:B------:R0:W-:Y:S04]  /*388a0*/  STL.64 [R1+0x76b0], R8 ;  /* 0x0076b00801007387 */ /* 0x0001e80000100a00 */
[----:B0-----:R-:W2:Y:S04]  /*388b0*/  LDL.LU.64 R8, [R1+0x1570] ;  /* 0x0015700001087983 */ /* 0x001ea80000300a00 */
[----:B------:R-:W4:Y:S01]  /*388c0*/  LDL.LU.64 R10, [R1+0x1578] ;  /* 0x00157800010a7983 */ /* 0x000f220000300a00 */
[----:B------:R-:W-:Y:S03]  /*388d0*/  HMMA.16816.F32 R16, R12, R4, R20 ;  /* 0x000000040c10723c */ /* 0x000fe60000001814 */
[----:B------:R-:W0:-:S15]  /*388e0*/  LDSM.16.MT88.4 R20, [R28+UR5+0x100] ;  /* 0x000100051c14783b */ /* 0x000e1e0008004200 */
[----:B------:R-:W-:Y:S01]  /*388f0*/  NOP ;  /* 0x0000000000007918 */ /* 0x000fe20000000000 */
[----:B------:R-:W-:Y:S04]  /*38900*/  STL.64 [R1+0x860], R16 ;  /* 0x0008601001007387 */ /* 0x000fe80000100a00 */
[----:B------:R-:W-:Y:S04]  /*38910*/  STL.64 [R1+0x868], R18 ;  /* 0x0008681201007387 */ /* 0x000fe80000100a00 */
[----:B----4-:R-:W-:Y:S04]  /*38920*/  STL.64 [R1+0x76c8], R10 ;  /* 0x0076c80a01007387 */ /* 0x010fe80000100a00 */
[----:B--2---:R1:W-:Y:S04]  /*38930*/  STL.64 [R1+0x76c0], R8 ;  /* 0x0076c00801007387 */ /* 0x0043e80000100a00 */
[----:B-1----:R-:W2:Y:S04]  /*38940*/  LDL.LU.64 R8, [R1+0x1580] ;  /* 0x0015800001087983 */ /* 0x002ea80000300a00 */
[----:B------:R-:W4:Y:S04]  /*38950*/  LDL.LU.64 R10, [R1+0x1588] ;  /* 0x00158800010a7983 */ /* 0x000f280000300a00 */
[----:B----4-:R-:W-:Y:S04]  /*38960*/  STL.64 [R1+0x76e0], R10 ;  /* 0x0076e00a01007387 */ /* 0x010fe80000100a00 */
[----:B--2---:R1:W-:Y:S04]  /*38970*/  STL.64 [R1+0x76d8], R8 ;  /* 0x0076d80801007387 */ /* 0x0043e80000100a00 */
[----:B-1----:R-:W3:Y:S04]  /*38980*/  LDL.LU.64 R8, [R1+0x1590] ;  /* 0x0015900001087983 */ /* 0x002ee80000300a00 */
[----:B------:R-:W3:Y:S04]  /*38990*/  LDL.LU.64 R10, [R1+0x1598] ;  /* 0x00159800010a7983 */ /* 0x000ee80000300a00 */
[----:B------:R-:W2:Y:S04]  /*389a0*/  LDL.LU.64 R16, [R1+0x1560] ;  /* 0x0015600001107983 */ /* 0x000ea80000300a00 */
[----:B------:R-:W2:Y:S04]  /*389b0*/  LDL.LU.64 R18, [R1+0x1568] ;  /* 0x0015680001127983 */ /* 0x000ea80000300a00 */
[----:B------:R-:W-:Y:S04]  /*389c0*/  STL.64 [R1+0x7688], R6 ;  /* 0x0076880601007387 */ /* 0x000fe80000100a00 */
[----:B------:R1:W-:Y:S04]  /*389d0*/  STL.64 [R1+0x7680], R4 ;  /* 0x0076800401007387 */ /* 0x0003e80000100a00 */
[----:B-1----:R-:W4:Y:S04]  /*389e0*/  LDL.LU.64 R4, [R1+0x1540] ;  /* 0x0015400001047983 */ /* 0x002f280000300a00 */
[----:B------:R-:W2:Y:S01]  /*389f0*/  LDL.LU.64 R6, [R1+0x1548] ;  /* 0x0015480001067983 */ /* 0x000ea20000300a00 */
[C---:B---3--:R-:W-:Y:S03]  /*38a00*/  HMMA.16816.F32 R24, R12.reuse, R24, R8 ;  /* 0x000000180c18723c */ /* 0x048fe60000001808 */
[----:B--2---:R-:W-:Y:S04]  /*38a10*/  STL.64 [R1+0x76a0], R6 ;  /* 0x0076a00601007387 */ /* 0x004fe80000100a00 */
[----:B----4-:R1:W-:Y:S04]  /*38a20*/  STL.64 [R1+0x7698], R4 ;  /* 0x0076980401007387 */ /* 0x0103e80000100a00 */
[----:B-1----:R-:W2:Y:S04]  /*38a30*/  LDL.LU.64 R4, [R1+0x1550] ;  /* 0x0015500001047983 */ /* 0x002ea80000300a00 */
[----:B------:R-:W2:Y:S04]  /*38a40*/  LDL.LU.64 R6, [R1+0x1558] ;  /* 0x0015580001067983 */ /* 0x000ea80000300a00 */
[----:B0-----:R-:W-:Y:S04]  /*38a50*/  STL.64 [R1+0x7568], R22 ;  /* 0x0075681601007387 */ /* 0x001fe80000100a00 */
[----:B------:R0:W-:Y:S04]  /*38a60*/  STL.64 [R1+0x7560], R20 ;  /* 0x0075601401007387 */ /* 0x0001e80000100a00 */
[----:B0-----:R-:W3:Y:S04]  /*38a70*/  LDL.64 R20, [R1+0x100] ;  /* 0x0001000001147983 */ /* 0x001ee80000100a00 */
[----:B------:R-:W4:Y:S04]  /*38a80*/  LDL.LU.64 R10, [R1+0x76e0] ;  /* 0x0076e000010a7983 */ /* 0x000f280000300a00 */
[----:B------:R-:W4:Y:S04]  /*38a90*/  LDL.LU.64 R8, [R1+0x76d8] ;  /* 0x0076d80001087983 */ /* 0x000f280000300a00 */
[----:B------:R0:W-:Y:S04]  /*38aa0*/  STL.64 [R1+0x1060], R24 ;  /* 0x0010601801007387 */ /* 0x0001e80000100a00 */
[----:B------:R4:W-:Y:S04]  /*38ab0*/  STL.64 [R1+0x1068], R26 ;  /* 0x0010681a01007387 */ /* 0x0009e80000100a00 */
[----:B0-----:R-:W4:Y:S02]  /*38ac0*/  LDL.LU.64 R24, [R1+0x76d0] ;  /* 0x0076d00001187983 */ /* 0x001f240000300a00 */
[----:B----4-:R-:W-:Y:S02]  /*38ad0*/  HMMA.16816.F32 R24, R12, R24, R8 ;  /* 0x000000180c18723c */ /* 0x010fe40000001808 */
[----:B------:R-:W4:Y:S04]  /*38ae0*/  LDL.LU.64 R10, [R1+0x76c8] ;  /* 0x0076c800010a7983 */ /* 0x000f280000300a00 */
[----:B------:R-:W4:-:S13]  /*38af0*/  LDL.LU.64 R8, [R1+0x76c0] ;  /* 0x0076c00001087983 */ /* 0x000f1a0000300a00 */
[----:B------:R0:W-:Y:S04]  /*38b00*/  STL.64 [R1+0x1050], R24 ;  /* 0x0010501801007387 */ /* 0x0001e80000100a00 */
[----:B------:R4:W-:Y:S04]  /*38b10*/  STL.64 [R1+0x1058], R26 ;  /* 0x0010581a01007387 */ /* 0x0009e80000100a00 */
[----:B0-----:R-:W4:Y:S02]  /*38b20*/  LDL.LU.64 R24, [R1+0x76b8] ;  /* 0x0076b80001187983 */ /* 0x001f240000300a00 */
[----:B----4-:R-:W-:Y:S02]  /*38b30*/  HMMA.16816.F32 R24, R12, R24, R8 ;  /* 0x000000180c18723c */ /* 0x010fe40000001808 */
[----:B------:R-:W4:-:S15]  /*38b40*/  LDL.LU.64 R8, [R1+0x76b0] ;  /* 0x0076b00001087983 */ /* 0x000f1e0000300a00 */
[----:B------:R-:W-:Y:S02]  /*38b50*/  NOP ;  /* 0x0000000000007918 */ /* 0x000fe40000000000 */
[----:B------:R0:W-:Y:S04]  /*38b60*/  STL.64 [R1+0x1040], R24 ;  /* 0x0010401801007387 */ /* 0x0001e80000100a00 */
[----:B------:R1:W-:Y:S04]  /*38b70*/  STL.64 [R1+0x1048], R26 ;  /* 0x0010481a01007387 */ /* 0x0003e80000100a00 */
[----:B0-----:R-:W2:Y:S04]  /*38b80*/  LDL.LU.64 R24, [R1+0x1520] ;  /* 0x0015200001187983 */ /* 0x001ea80000300a00 */
[----:B-1----:R-:W2:Y:S01]  /*38b90*/  LDL.LU.64 R26, [R1+0x1528] ;  /* 0x00152800011a7983 */ /* 0x002ea20000300a00 */
[----:B----4-:R-:W-:Y:S03]  /*38ba0*/  HMMA.16816.F32 R8, R12, R8, R16 ;  /* 0x000000080c08723c */ /* 0x010fe60000001810 */
[----:B------:R-:W2:-:S15]  /*38bb0*/  LDL.LU.64 R16, [R1+0x76a8] ;  /* 0x0076a80001107983 */ /* 0x000e9e0000300a00 */
[----:B------:R-:W-:Y:S01]  /*38bc0*/  NOP ;  /* 0x0000000000007918 */ /* 0x000fe20000000000 */
[----:B------:R0:W-:Y:S04]  /*38bd0*/  STL.64 [R1+0x1030], R8 ;  /* 0x0010300801007387 */ /* 0x0001e80000100a00 */
[----:B------:R1:W-:Y:S04]  /*38be0*/  STL.64 [R1+0x1038], R10 ;  /* 0x0010380a01007387 */ /* 0x0003e80000100a00 */
[----:B0-----:R-:W4:Y:S04]  /*38bf0*/  LDL.LU.64 R8, [R1+0x1510] ;  /* 0x0015100001087983 */ /* 0x001f280000300a00 */
[----:B-1----:R-:W4:Y:S01]  /*38c00*/  LDL.LU.64 R10, [R1+0x1518] ;  /* 0x00151800010a7983 */ /* 0x002f220000300a00 */
[----:B--2---:R-:W-:Y:S03]  /*38c10*/  HMMA.16816.F32 R16, R12, R16, R4 ;  /* 0x000000100c10723c */ /* 0x004fe60000001804 */
[----:B------:R-:W2:Y:S04]  /*38c20*/  LDL.LU.64 R6, [R1+0x76a0] ;  /* 0x0076a00001067983 */ /* 0x000ea80000300a00 */
[----:B------:R-:W2:-:S12]  /*38c30*/  LDL.LU.64 R4, [R1+0x7698] ;  /* 0x0076980001047983 */ /* 0x000e980000300a00 */
[----:B------:R0:W-:Y:S04]  /*38c40*/  STL.64 [R1+0x1020], R16 ;  /* 0x0010201001007387 */ /* 0x0001e80000100a00 */
[----:B------:R-:W-:Y:S04]  /*38c50*/  STL.64 [R1+0x1028], R18 ;  /* 0x0010281201007387 */ /* 0x000fe80000100a00 */
[----:B0-----:R-:W2:Y:S02]  /*38c60*/  LDL.LU.64 R16, [R1+0x7690] ;  /* 0x0076900001107983 */ /* 0x001ea40000300a00 */
[----:B--2---:R-:W-:Y:S01]  /*38c70*/  HMMA.16816.F32 R4, R12, R16, R4 ;  /* 0x000000100c04723c */ /* 0x004fe20000001804 */
[----:B------:R-:W-:-:S15]  /*38c80*/  IMAD.MOV.U32 R23, RZ, RZ, R17 ;  /* 0x000000ffff177224 */ /* 0x000fde00078e0011 */
[----:B------:R-:W-:-:S03]  /*38c90*/  NOP ;  /* 0x0000000000007918 */ /* 0x000fc60000000000 */
[----:B------:R-:W-:Y:S04]  /*38ca0*/  STL.64 [R1+0x1010], R4 ;  /* 0x0010100401007387 */ /* 0x000fe80000100a00 */
[----:B------:R0:W-:Y:S04]  /*38cb0*/  STL.64 [R1+0x1018], R6 ;  /* 0x0010180601007387 */ /* 0x0001e80000100a00 */
[----:B0-----:R-:W2:Y:S04]  /*38cc0*/  LDL.LU.64 R6, [R1+0x7688] ;  /* 0x0076880001067983 */ /* 0x001ea80000300a00 */
[----:B------:R-:W2:Y:S04]  /*38cd0*/  LDL.LU.64 R4, [R1+0x7680] ;  /* 0x0076800001047983 */ /* 0x000ea80000300a00 */
[----:B------:R-:W3:Y:S04]  /*38ce0*/  LDL.LU.64 R18, [R1+0x7678] ;  /* 0x0076780001127983 */ /* 0x000ee80000300a00 */
[----:B------:R-:W3:Y:S02]  /*38cf0*/  LDL.LU.64 R16, [R1+0x7670] ;  /* 0x0076700001107983 */ /* 0x000ee40000300a00 */
[----:B---3--:R-:W-:-:S15]  /*38d00*/  HMMA.16816.F32 R16, R12, R20, R16 ;  /* 0x000000140c10723c */ /* 0x008fde0000001810 */
[----:B------:R-:W-:-:S04]  /*38d10*/  NOP ;  /* 0x0000000000007918 */ /* 0x000fc80000000000 */
[----:B------:R-:W-:Y:S02]  /*38d20*/  IMAD.MOV.U32 R29, RZ, RZ, R16 ;  /* 0x000000ffff1d7224 */ /* 0x000fe400078e0010 */
[----:B------:R-:W-:Y:S02]  /*38d30*/  IMAD.MOV.U32 R3, RZ, RZ, R17 ;  /* 0x000000ffff037224 */ /* 0x000fe400078e0011 */
[----:B------:R-:W3:Y:S01]  /*38d40*/  LDL.LU.64 R16, [R1+0x7668] ;  /* 0x0076680001107983 */ /* 0x000ee20000300a00 */
[----:B------:R-:W-:Y:S02]  /*38d50*/  IMAD.MOV.U32 R0, RZ, RZ, R19 ;  /* 0x000000ffff007224 */ /* 0x000fe400078e0013 */
[----:B------:R-:W-:Y:S01]  /*38d60*/  IMAD.MOV.U32 R2, RZ, RZ, R18 ;  /* 0x000000ffff027224 */ /* 0x000fe200078e0012 */
[----:B------:R-:W-:Y:S04]  /*38d70*/  STL.64 [R1+0x75a8], R20 ;  /* 0x0075a81401007387 */ /* 0x000fe80000100a00 */
[----:B------:R-:W-:Y:S04]  /*38d80*/  STL [R1+0x6754], R0 ;  /* 0x0067540001007387 */ /* 0x000fe80000100800 */
[----:B------:R-:W-:Y:S04]  /*38d90*/  STL [R1+0x6750], R2 ;  /* 0x0067500201007387 */ /* 0x000fe80000100800 */
[----:B------:R-:W-:Y:S04]  /*38da0*/  STL [R1+0x674c], R3 ;  /* 0x00674c0301007387 */ /* 0x000fe80000100800 */
[----:B------:R-:W-:Y:S01]  /*38db0*/  STL [R1+0x6748], R29 ;  /* 0x0067481d01007387 */ /* 0x000fe20000100800 */
[----:B---3--:R-:W-:Y:S03]  /*38dc0*/  HMMA.16816.F32 R16, R12, R16, R24 ;  /* 0x000000100c10723c */ /* 0x008fe60000001818 */
[----:B------:R-:W4:-:S15]  /*38dd0*/  LDL.LU.64 R24, [R1+0x7660] ;  /* 0x0076600001187983 */ /* 0x000f1e0000300a00 */
[----:B------:R-:W-:Y:S01]  /*38de0*/  NOP ;  /* 0x0000000000007918 */ /* 0x000fe20000000000 */
[----:B------:R2:W-:Y:S04]  /*38df0*/  STL.64 [R1+0xff0], R16 ;  /* 0x000ff01001007387 */ /* 0x0005e80000100a00 */
[----:B------:R0:W-:Y:S01]  /*38e00*/  STL.64 [R1+0xff8], R18 ;  /* 0x000ff81201007387 */ /* 0x0001e20000100a00 */
[----:B--2---:R-:W-:-:S03]  /*38e10*/  IMAD.MOV.U32 R17, RZ, RZ, R6 ;  /* 0x000000ffff117224 */ /* 0x004fc600078e0006 */
[----:B0-----:R-:W2:Y:S04]  /*38e20*/  LDL.LU.64 R18, [R1+0x7658] ;  /* 0x0076580001127983 */ /* 0x001ea80000300a00 */
[----:B------:R-:W3:Y:S01]  /*38e30*/  LDL R16, [R1+0xd0] ;  /* 0x0000d00001107983 */ /* 0x000ee20000100800 */
[----:B----4-:R-:W-:Y:S01]  /*38e40*/  HMMA.16816.F32 R8, R12, R24, R8 ;  /* 0x000000180c08723c */ /* 0x010fe20000001808 */
[----:B------:R-:W-:Y:S02]  /*38e50*/  IMAD.MOV.U32 R22, RZ, RZ, R24 ;  /* 0x000000ffff167224 */ /* 0x000fe400078e0018 */
[----:B------:R-:W-:Y:S02]  /*38e60*/  IMAD.MOV.U32 R6, RZ, RZ, R25 ;  /* 0x000000ffff067224 */ /* 0x000fe400078e0019 */
[----:B------:R-:W4:Y:S04]  /*38e70*/  LDL.LU.64 R24, [R1+0x1970] ;  /* 0x0019700001187983 */ /* 0x000f280000300a00 */
[----:B------:R-:W2:Y:S04]  /*38e80*/  LDL.LU.64 R26, [R1+0x1978] ;  /* 0x00197800011a7983 */ /* 0x000ea80000300a00 */
[----:B--2---:R-:W-:Y:S04]  /*38e90*/  STL.64 [R1+0x7610], R26 ;  /* 0x0076101a01007387 */ /* 0x004fe80000100a00 */
[----:B----4-:R0:W-:Y:S04]  /*38ea0*/  STL.64 [R1+0x7608], R24 ;  /* 0x0076081801007387 */ /* 0x0101e80000100a00 */
[----:B0-----:R-:W2:Y:S01]  /*38eb0*/  LDL R24, [R1+0x10] ;  /* 0x0000100001187983 */ /* 0x001ea20000100800 */
[----:B------:R-:W-:-:S02]  /*38ec0*/  IMAD.MOV.U32 R25, RZ, RZ, R19 ;  /* 0x000000ffff197224 */ /* 0x000fc400078e0013 */
[----:B------:R-:W-:Y:S02]  /*38ed0*/  IMAD.MOV.U32 R0, RZ, RZ, R8 ;  /* 0x000000ffff007224 */ /* 0x000fe400078e0008 */
[----:B------:R-:W-:Y:S02]  /*38ee0*/  IMAD.MOV.U32 R2, RZ, RZ, R9 ;  /* 0x000000ffff027224 */ /* 0x000fe400078e0009 */
[----:B------:R-:W-:Y:S02]  /*38ef0*/  IMAD.MOV.U32 R3, RZ, RZ, R10 ;  /* 0x000000ffff037224 */ /* 0x000fe400078e000a */
[----:B------:R-:W-:Y:S01]  /*38f00*/  IMAD.MOV.U32 R29, RZ, RZ, R11 ;  /* 0x000000ffff1d7224 */ /* 0x000fe200078e000b */
[----:B--2---:R0:W-:Y:S02]  /*38f10*/  STL.64 [R1+0x7628], R24 ;  /* 0x0076281801007387 */ /* 0x0041e40000100a00 */
[----:B0-----:R-:W-:Y:S02]  /*38f20*/  IMAD.MOV.U32 R24, RZ, RZ, R18 ;  /* 0x000000ffff187224 */ /* 0x001fe400078e0012 */
[----:B------:R-:W-:-:S05]  /*38f30*/  IMAD.MOV.U32 R25, RZ, RZ, R7 ;  /* 0x000000ffff197224 */ /* 0x000fca00078e0007 */
[----:B------:R0:W-:Y:S04]  /*38f40*/  STL.64 [R1+0x7650], R24 ;  /* 0x0076501801007387 */ /* 0x0001e80000100a00 */
[----:B0-----:R-:W3:Y:S04]  /*38f50*/  LDL.LU.64 R24, [R1+0x8c0] ;  /* 0x0008c00001187983 */ /* 0x001ee80000300a00 */
[----:B------:R-:W3:Y:S04]  /*38f60*/  LDL.LU.64 R26, [R1+0x8c8] ;  /* 0x0008c800011a7983 */ /* 0x000ee80000300a00 */
[----:B------:R-:W2:Y:S04]  /*38f70*/  LDL.LU.64 R8, [R1+0x1870] ;  /* 0x0018700001087983 */ /* 0x000ea80000300a00 */
[----:B------:R-:W4:Y:S04]  /*38f80*/  LDL.LU.64 R10, [R1+0x1878] ;  /* 0x00187800010a7983 */ /* 0x000f280000300a00 */
[----:B----4-:R-:W-:Y:S04]  /*38f90*/  STL.64 [R1+0x7620], R10 ;  /* 0x0076200a01007387 */ /* 0x010fe80000100a00 */
[----:B--2---:R0:W-:Y:S04]  /*38fa0*/  STL.64 [R1+0x7618], R8 ;  /* 0x0076180801007387 */ /* 0x0041e80000100a00 */
[----:B0-----:R-:W2:Y:S04]  /*38fb0*/  LDL.LU.64 R8, [R1+0x1a70] ;  /* 0x001a700001087983 */ /* 0x001ea80000300a00 */
[----:B------:R-:W4:Y:S01]  /*38fc0*/  LDL.LU.64 R10, [R1+0x1a78] ;  /* 0x001a7800010a7983 */ /* 0x000f220000300a00 */
[----:B---3--:R-:W-:Y:S03]  /*38fd0*/  HMMA.16816.F32 R12, R12, R16, R24 ;  /* 0x000000100c0c723c */ /* 0x008fe60000001818 */
[----:B----4-:R-:W-:Y:S04]  /*38fe0*/  STL.64 [R1+0x7638], R10 ;  /* 0x0076380a01007387 */ /* 0x010fe80000100a00 */
[----:B--2---:R0:W-:Y:S04]  /*38ff0*/  STL.64 [R1+0x7630], R8 ;  /* 0x0076300801007387 */ /* 0x0041e80000100a00 */
[----:B0-----:R-:W2:Y:S04]  /*39000*/  LDL.LU.64 R8, [R1+0x1b80] ;  /* 0x001b800001087983 */ /* 0x001ea80000300a00 */
[----:B------:R-:W2:Y:S04]  /*39010*/  LDL.LU.64 R10, [R1+0x1b88] ;  /* 0x001b8800010a7983 */ /* 0x000ea80000300a00 */
[----:B------:R-:W-:Y:S04]  /*39020*/  STL [R1+0x75e8], R6 ;  /* 0x0075e80601007387 */ /* 0x000fe80000100800 */
[----:B------:R0:W-:Y:S04]  /*39030*/  STL.64 [R1+0x75e0], R4 ;  /* 0x0075e00401007387 */ /* 0x0001e80000100a00 */
[----:B0-----:R-:W3:Y:S04]  /*39040*/  LDL.LU.64 R4, [R1+0x1780] ;  /* 0x0017800001047983 */ /* 0x001ee80000300a00 */
[----:B------:R-:W3:Y:S04]  /*39050*/  LDL.LU.64 R6, [R1+0x1788] ;  /* 0x0017880001067983 */ /* 0x000ee80000300a00 */
[----:B------:R-:W-:Y:S04]  /*39060*/  STL.64 [R1+0x75d8], R22 ;  /* 0x0075d81601007387 */ /* 0x000fe80000100a00 */
[----:B------:R-:W4:Y:S04]  /*39070*/  LDL.64 R20, [R1] ;  /* 0x0000000001147983 */ /* 0x000f280000100a00 */
[----:B------:R-:W-:Y:S04]  /*39080*/  STL [R1+0x688c], R29 ;  /* 0x00688c1d01007387 */ /* 0x000fe80000100800 */
[----:B------:R-:W-:Y:S04]  /*39090*/  STL [R1+0x6888], R3 ;  /* 0x0068880301007387 */ /* 0x000fe80000100800 */
[----:B------:R-:W-:Y:S04]  /*390a0*/  STL [R1+0x6884], R2 ;  /* 0x0068840201007387 */ /* 0x000fe80000100800 */
[----:B------:R-:W-:Y:S04]  /*390b0*/  STL [R1+0x6880], R0 ;  /* 0x0068800001007387 */ /* 0x000fe80000100800 */
[----:B------:R-:W2:Y:S04]  /*390c0*/  LDL.LU.64 R24, [R1+0x7650] ;  /* 0x0076500001187983 */ /* 0x000ea80000300a00 */
[----:B------:R-:W2:Y:S04]  /*390d0*/  LDL.LU.64 R18, [R1+0x7648] ;  /* 0x0076480001127983 */ /* 0x000ea80000300a00 */
[----:B------:R-:W2:Y:S04]  /*390e0*/  LDL.LU.64 R16, [R1+0x7640] ;  /* 0x0076400001107983 */ /* 0x000ea80000300a00 */
[----:B------:R0:W-:Y:S04]  /*390f0*/  STL.64 [R1+0x850], R12 ;  /* 0x0008500c01007387 */ /* 0x0001e80000100a00 */
[----:B------:R1:W-:Y:S04]  /*39100*/  STL.64 [R1+0x858], R14 ;  /* 0x0008580e01007387 */ /* 0x0003e80000100a00 */
[----:B0-----:R-:W3:Y:S04]  /*39110*/  LDL.LU.64 R12, [R1+0x1680] ;  /* 0x00168000010c7983 */ /* 0x001ee80000300a00 */
[----:B-1----:R-:W3:Y:S01]  /*39120*/  LDL.LU.64 R14, [R1+0x1688] ;  /* 0x00168800010e7983 */ /* 0x002ee20000300a00 */
[----:B--2---:R-:W-:Y:S03]  /*39130*/  HMMA.16816.F32 R24, R16, R24, R8 ;  /* 0x000000181018723c */ /* 0x004fe60000001808 */
[----:B------:R-:W2:Y:S04]  /*39140*/  LDL.LU.64 R10, [R1+0x7638] ;  /* 0x00763800010a7983 */ /* 0x000ea80000300a00 */
[----:B------:R-:W2:-:S12]  /*39150*/  LDL.LU.64 R8, [R1+0x7630] ;  /* 0x0076300001087983 */ /* 0x000e980000300a00 */
[----:B------:R0:W-:Y:S04]  /*39160*/  STL.64 [R1+0x7d0], R24 ;  /* 0x0007d01801007387 */ /* 0x0001e80000100a00 */
[----:B------:R2:W-:Y:S04]  /*39170*/  STL.64 [R1+0x7d8], R26 ;  /* 0x0007d81a01007387 */ /* 0x0005e80000100a00 */
[----:B0-----:R-:W2:Y:S02]  /*39180*/  LDL.LU.64 R24, [R1+0x7628] ;  /* 0x0076280001187983 */ /* 0x001ea40000300a00 */
[----:B--2---:R-:W-:Y:S02]  /*39190*/  HMMA.16816.F32 R24, R16, R24, R8 ;  /* 0x000000181018723c */ /* 0x004fe40000001808 */
[----:B------:R-:W2:Y:S04]  /*391a0*/  LDL.LU.64 R10, [R1+0x7620] ;  /* 0x00762000010a7983 */ /* 0x000ea80000300a00 */
[----:B------:R-:W2:-:S13]  /*391b0*/  LDL.LU.64 R8, [R1+0x7618] ;  /* 0x0076180001087983 */ /* 0x000e9a0000300a00 */
[----:B------:R-:W-:Y:S04]  /*391c0*/  STL.64 [R1+0x7c0], R24 ;  /* 0x0007c01801007387 */ /* 0x000fe80000100a00 */
[----:B------:R0:W-:Y:S04]  /*391d0*/  STL.64 [R1+0x7c8], R26 ;  /* 0x0007c81a01007387 */ /* 0x0001e80000100a00 */
[----:B0-----:R-:W4:Y:S04]  /*391e0*/  LDL.LU.64 R26, [R1+0x7610] ;  /* 0x00761000011a7983 */ /* 0x001f280000300a00 */
[----:B------:R-:W4:Y:S02]  /*391f0*/  LDL.LU.64 R24, [R1+0x7608] ;  /* 0x0076080001187983 */ /* 0x000f240000300a00 */
[----:B----4-:R-:W-:-:S15]  /*39200*/  HMMA.16816.F32 R24, R16, R20, R24 ;  /* 0x000000141018723c */ /* 0x010fde0000001818 */
[----:B------:R-:W-:-:S04]  /*39210*/  NOP ;  /* 0x0000000000007918 */ /* 0x000fc80000000000 */
[----:B------:R-:W-:Y:S04]  /*39220*/  STL.64 [R1+0x7b0], R24 ;  /* 0x0007b01801007387 */ /* 0x000fe80000100a00 */
[----:B------:R0:W-:Y:S04]  /*39230*/  STL.64 [R1+0x7b8], R26 ;  /* 0x0007b81a01007387 */ /* 0x0001e80000100a00 */
[----:B0-----:R-:W4:Y:S04]  /*39240*/  LDL.LU.64 R26, [R1+0x7600] ;  /* 0x00760000011a7983 */ /* 0x001f280000300a00 */
[----:B------:R-:W2:Y:S01]  /*39250*/  LDL.LU.64 R24, [R1+0x75f8] ;  /* 0x0075f80001187983 */ /* 0x000ea20000300a00 */
[----:B------:R-:W-:-:S02]  /*39260*/  IMAD.MOV.U32 R2, RZ, RZ, R20 ;  /* 0x000000ffff027224 */ /* 0x000fc400078e0014 */
[----:B------:R-:W-:Y:S02]  /*39270*/  IMAD.MOV.U32 R0, RZ, RZ, R21 ;  /* 0x000000ffff007224 */ /* 0x000fe400078e0015 */
[----:B------:R-:W3:Y:S04]  /*39280*/  LDL.LU.64 R20, [R1+0x1470] ;  /* 0x0014700001147983 */ /* 0x000ee80000300a00 */
[----:B------:R-:W3:Y:S01]  /*39290*/  LDL.LU.64 R22, [R1+0x1478] ;  /* 0x0014780001167983 */ /* 0x000ee20000300a00 */
[----:B--2---:R-:W-:-:S15]  /*392a0*/  HMMA.16816.F32 R8, R16, R24, R8 ;  /* 0x000000181008723c */ /* 0x004fde0000001808 */
[----:B------:R-:W-:-:S04]  /*392b0*/  NOP ;  /* 0x0000000000007918 */ /* 0x000fc80000000000 */
[----:B------:R0:W-:Y:S04]  /*392c0*/  STL.64 [R1+0x7a0], R8 ;  /* 0x0007a00801007387 */ /* 0x0001e80000100a00 */
[----:B------:R-:W-:Y:S04]  /*392d0*/  STL.64 [R1+0x7a8], R10 ;  /* 0x0007a80a01007387 */ /* 0x000fe80000100a00 */
[----:B0-----:R-:W3:Y:S04]  /*392e0*/  LDL.LU.64 R8, [R1+0x75f0] ;  /* 0x0075f00001087983 */ /* 0x001ee80000300a00 */
[----:B----4-:R-:W-:Y:S04]  /*392f0*/  STL.64 [R1+0x7538], R26 ;  /* 0x0075381a01007387 */ /* 0x010fe80000100a00 */
[----:B------:R0:W-:Y:S04]  /*39300*/  STL.64 [R1+0x7530], R24 ;  /* 0x0075301801007387 */ /* 0x0001e80000100a00 */
[----:B0-----:R-:W2:Y:S01]  /*39310*/  LDL.64 R24, [R1+0x30] ;  /* 0x0000300001187983 */ /* 0x001ea20000100a00 */
[----:B---3--:R-:W-:-:S15]  /*39320*/  HMMA.16816.F32 R4, R16, R8, R4 ;  /* 0x000000081004723c */ /* 0x008fde0000001804 */
[----:B------:R-:W-:-:S04]  /*39330*/  NOP ;  /* 0x0000000000007918 */ /* 0x000fc80000000000 */
[----:B------:R-:W-:Y:S04]  /*39340*/  STL.64 [R1+0x790], R4 ;  /* 0x0007900401007387 */ /* 0x000fe80000100a00 */
[----:B------:R0:W-:Y:S04]  /*39350*/  STL.64 [R1+0x798], R6 ;  /* 0x0007980601007387 */ /* 0x0001e80000100a00 */
[----:B0-----:R-:W3:Y:S04]  /*39360*/  LDL.LU R6, [R1+0x75e8] ;  /* 0x0075e80001067983 */ /* 0x001ee80000300800 */
[----:B------:R-:W4:Y:S04]  /*39370*/  LDL.LU.64 R4, [R1+0x75e0] ;  /* 0x0075e00001047983 */ /* 0x000f280000300a00 */
[----:B------:R0:W-:Y:S04]  /*39380*/  STL.64 [R1+0x75c8], R8 ;  /* 0x0075c80801007387 */ /* 0x0001e80000100a00 */
[----:B0-----:R-:W3:Y:S01]  /*39390*/  LDL.64 R8, [R1+0x140] ;  /* 0x0001400001087983 */ /* 0x001ee20000100a00 */
[C---:B--2---:R-:W-:Y:S08]  /*393a0*/  HMMA.16816.F32 R20, R16.reuse, R24, R20 ;  /* 0x000000181014723c */ /* 0x044ff00000001814 */
[----:B----4-:R-:W-:Y:S01]  /*393b0*/  HMMA.16816.F32 R12, R16, R4, R12 ;  /* 0x00000004100c723c */ /* 0x010fe2000000180c */
[----:B---3--:R0:W-:Y:S04]  /*393c0*/  STL.64 [R1+0x75d0], R8 ;  /* 0x0075d00801007387 */ /* 0x0081e80000100a00 */
[----:B0-----:R-:W2:Y:S04]  /*393d0*/  LDL.LU.64 R8, [R1+0x1460] ;  /* 0x0014600001087983 */ /* 0x001ea80000300a00 */
[----:B------:R-:W2:Y:S10]  /*393e0*/  LDL.LU.64 R10, [R1+0x1468] ;  /* 0x00146800010a7983 */ /* 0x000eb40000300a00 */
[----:B------:R-:W-:Y:S04]  /*393f0*/  STL.64 [R1+0x780], R12 ;  /* 0x0007800c01007387 */ /* 0x000fe80000100a00 */
[----:B------:R-:W-:Y:S04]  /*39400*/  STL.64 [R1+0x788], R14 ;  /* 0x0007880e01007387 */ /* 0x000fe80000100a00 */
[----:B------:R-:W0:Y:S04]  /*39410*/  LDSM.16.MT88.4 R12, [R28+UR5+0x180] ;  /* 0x000180051c0c783b */ /* 0x000e280008004200 */
[----:B------:R-:W-:Y:S04]  /*39420*/  STL [R1+0x74f8], R28 ;  /* 0x0074f81c01007387 */ /* 0x000fe80000100800 */
[----:B0-----:R-:W-:Y:S04]  /*39430*/  STL.64 [R1+0x7458], R14 ;  /* 0x0074580e01007387 */ /* 0x001fe80000100a00 */
[----:B------:R0:W-:Y:S04]  /*39440*/  STL.64 [R1+0x7450], R12 ;  /* 0x0074500c01007387 */ /* 0x0001e80000100a00 */
[----:B0-----:R-:W3:Y:S04]  /*39450*/  LDL.64 R12, [R1+0xd0] ;  /* 0x0000d000010c7983 */ /* 0x001ee80000100a00 */
[----:B------:R-:W-:Y:S04]  /*39460*/  STL.64 [R1+0xf40], R20 ;  /* 0x000f401401007387 */ /* 0x000fe80000100a00 */
[----:B------:R0:W-:Y:S04]  /*39470*/  STL.64 [R1+0xf48], R22 ;  /* 0x000f481601007387 */ /* 0x0001e80000100a00 */
[----:B0-----:R-:W4:Y:S04]  /*39480*/  LDL.LU.64 R22, [R1+0x75d8] ;  /* 0x0075d80001167983 */ /* 0x001f280000300a00 */
[----:B------:R-:W2:Y:S04]  /*39490*/  LDL R20, [R1+0x120] ;  /* 0x0001200001147983 */ /* 0x000ea80000100800 */
[----:B------:R-:W2:Y:S01]  /*394a0*/  LDL R21, [R1+0x124] ;  /* 0x0001240001157983 */ /* 0x000ea20000100800 */
[----:B------:R-:W-:-:S02]  /*394b0*/  IMAD.MOV.U32 R14, RZ, RZ, R24 ;  /* 0x000000ffff0e7224 */ /* 0x000fc400078e0018 */
[----:B------:R-:W-:Y:S02]  /*394c0*/  IMAD.MOV.U32 R7, RZ, RZ, R25 ;  /* 0x000000ffff077224 */ /* 0x000fe400078e0019 */
[----:B------:R-:W-:Y:S02]  /*394d0*/  IMAD.MOV.U32 R24, RZ, RZ, R2 ;  /* 0x000000ffff187224 */ /* 0x000fe400078e0002 */
[----:B------:R-:W-:Y:S01]  /*394e0*/  IMAD.MOV.U32 R25, RZ, RZ, R0 ;  /* 0x000000ffff197224 */ /* 0x000fe200078e0000 */
[----:B--2---:R0:W-:Y:S04]  /*394f0*/  STL.64 [R1+0x75c0], R20 ;  /* 0x0075c01401007387 */ /* 0x0041e80000100a00 */
[----:B0-----:R-:W2:Y:S04]  /*39500*/  LDL.64 R20, [R1+0x130] ;  /* 0x0001300001147983 */ /* 0x001ea80000100a00 */
[----:B------:R0:W-:Y:S04]  /*39510*/  STL.64 [R1+0x7550], R24 ;  /* 0x0075501801007387 */ /* 0x0001e80000100a00 */
[----:B0-----:R-:W2:Y:S04]  /*39520*/  LDL.64 R24, [R1+0x150] ;  /* 0x0001500001187983 */ /* 0x001ea80000100a00 */
[----:B------:R-:W-:Y:S04]  /*39530*/  STL [R1+0x7500], R7 ;  /* 0x0075000701007387 */ /* 0x000fe80000100800 */
[----:B------:R-:W-:Y:S01]  /*39540*/  STL [R1+0x74fc], R14 ;  /* 0x0074fc0e01007387 */ /* 0x000fe20000100800 */
[----:B--2---:R-:W-:Y:S01]  /*39550*/  HMMA.16816.F32 R8, R16, R24, R8 ;  /* 0x000000181008723c */ /* 0x004fe20000001808 */
[----:B------:R-:W-:-:S02]  /*39560*/  IMAD.MOV.U32 R28, RZ, RZ, R24 ;  /* 0x000000ffff1c7224 */ /* 0x000fc400078e0018 */
[----:B------:R-:W-:-:S15]  /*39570*/  IMAD.MOV.U32 R29, RZ, RZ, R25 ;  /* 0x000000ffff1d7224 */ /* 0x000fde00078e0019 */
[----:B------:R-:W-:Y:S01]  /*39580*/  NOP ;  /* 0x0000000000007918 */ /* 0x000fe20000000000 */
[----:B------:R0:W-:Y:S04]  /*39590*/  STL.64 [R1+0xf30], R8 ;  /* 0x000f300801007387 */ /* 0x0001e80000100a00 */
[----:B------:R-:W-:Y:S04]  /*395a0*/  STL.64 [R1+0xf38], R10 ;  /* 0x000f380a01007387 */ /* 0x000fe80000100a00 */
[----:B0-----:R-:W2:Y:S04]  /*395b0*/  LDL.LU.64 R8, [R1+0x75d0] ;  /* 0x0075d00001087983 */ /* 0x001ea80000300a00 */
[----:B------:R-:W2:Y:S04]  /*395c0*/  LDL.64 R24, [R1+0x10] ;  /* 0x0000100001187983 */ /* 0x000ea80000100a00 */
[----:B--2---:R0:W-:Y:S04]  /*395d0*/  STL.64 [R1+0x7558], R24 ;  /* 0x0075581801007387 */ /* 0x0041e80000100a00 */
[----:B0-----:R-:W2:Y:S04]  /*395e0*/  LDL.LU.64 R24, [R1+0x1450] ;  /* 0x0014500001187983 */ /* 0x001ea80000300a00 */
[----:B------:R-:W2:Y:S01]  /*395f0*/  LDL.LU.64 R26, [R1+0x1458] ;  /* 0x00145800011a7983 */ /* 0x000ea20000300a00 */
[----:B------:R-:W-:-:S02]  /*39600*/  IMAD.MOV.U32 R7, RZ, RZ, R8 ;  /* 0x000000ffff077224 */ /* 0x000fc400078e0008 */
[----:B------:R-:W-:Y:S01]  /*39610*/  IMAD.MOV.U32 R14, RZ, RZ, R9 ;  /* 0x000000ffff0e7224 */ /* 0x000fe200078e0009 */
[----:B--2---:R-:W-:-:S15]  /*39620*/  HMMA.16816.F32 R24, R16, R8, R24 ;  /* 0x000000081018723c */ /* 0x004fde0000001818 */
[----:B------:R-:W-:-:S04]  /*39630*/  NOP ;  /* 0x0000000000007918 */ /* 0x000fc80000000000 */
[----:B------:R0:W-:Y:S04]  /*39640*/  STL.64 [R1+0xf20], R24 ;  /* 0x000f201801007387 */ /* 0x0001e80000100a00 */
[----:B------:R1:W-:Y:S04]  /*39650*/  STL.64 [R1+0xf28], R26 ;  /* 0x000f281a01007387 */ /* 0x0003e80000100a00 */
[----:B------:R-:W2:Y:S04]  /*39660*/  LDL.LU.64 R8, [R1+0x1440] ;  /* 0x0014400001087983 */ /* 0x000ea80000300a00 */
[----:B------:R-:W2:Y:S04]  /*39670*/  LDL.LU.64 R10, [R1+0x1448] ;  /* 0x00144800010a7983 */ /* 0x000ea80000300a00 */
[----:B0-----:R-:W3:Y:S04]  /*39680*/  LDL.LU.64 R24, [R1+0x1410] ;  /* 0x0014100001187983 */ /* 0x001ee80000300a00 */
[----:B-1----:R-:W3:Y:S01]  /*39690*/  LDL.LU.64 R26, [R1+0x1418] ;  /* 0x00141800011a7983 */ /* 0x002ee20000300a00 */
[----:B--2---:R-:W-:Y:S03]  /*396a0*/  HMMA.16816.F32 R8, R16, R20, R8 ;  /* 0x000000141008723c */ /* 0x004fe60000001808 */
[----:B---3--:R-:W-:Y:S04]  /*396b0*/  STL.64 [R1+0x75b8], R26 ;  /* 0x0075b81a01007387 */ /* 0x008fe80000100a00 */
[----:B------:R0:W-:Y:S04]  /*396c0*/  STL.64 [R1+0x75b0], R24 ;  /* 0x0075b01801007387 */ /* 0x0001e80000100a00 */
[----:B0-----:R-:W2:Y:S04]  /*396d0*/  LDL.LU.64 R24, [R1+0x1430] ;  /* 0x0014300001187983 */ /* 0x001ea80000300a00 */
[----:B------:R-:W2:Y:S04]  /*396e0*/  LDL.LU.64 R26, [R1+0x1438] ;  /* 0x00143800011a7983 */ /* 0x000ea80000300a00 */
[----:B------:R-:W-:Y:S04]  /*396f0*/  STL [R1+0x75a0], R7 ;  /* 0x0075a00701007387 */ /* 0x000fe80000100800 */
[----:B------:R0:W-:Y:S04]  /*39700*/  STL.64 [R1+0x7598], R4 ;  /* 0x0075980401007387 */ /* 0x0001e80000100a00 */
[----:B0-----:R-:W3:Y:S04]  /*39710*/  LDL R4, [R1+0x110] ;  /* 0x0001100001047983 */ /* 0x001ee80000100800 */
[----:B------:R-:W-:Y:S04]  /*39720*/  STL [R1+0x7578], R14 ;  /* 0x0075780e01007387 */ /* 0x000fe80000100800 */
[----:B------:R4:W-:Y:S02]  /*39730*/  STL.64 [R1+0x7570], R12 ;  /* 0x0075700c01007387 */ /* 0x0009e40000100a00 */
[----:B----4-:R-:W-:-:S02]  /*39740*/  IMAD.MOV.U32 R12, RZ, RZ, R22 ;  /* 0x000000ffff0c7224 */ /* 0x010fc400078e0016 */
[----:B------:R-:W-:-:S05]  /*39750*/  IMAD.MOV.U32 R13, RZ, RZ, R6 ;  /* 0x000000ffff0d7224 */ /* 0x000fca00078e0006 */
[----:B------:R0:W-:Y:S04]  /*39760*/  STL.64 [R1+0x7590], R12 ;  /* 0x0075900c01007387 */ /* 0x0001e80000100a00 */
[----:B0-----:R-:W4:Y:S04]  /*39770*/  LDL.64 R12, [R1+0xf0] ;  /* 0x0000f000010c7983 */ /* 0x001f280000100a00 */
[----:B------:R0:W-:Y:S04]  /*39780*/  STL.64 [R1+0xf10], R8 ;  /* 0x000f100801007387 */ /* 0x0001e80000100a00 */
[----:B------:R1:W-:Y:S04]  /*39790*/  STL.64 [R1+0xf18], R10 ;  /* 0x000f180a01007387 */ /* 0x0003e80000100a00 */
[----:B0-----:R-:W2:Y:S01]  /*397a0*/  LDL.LU.64 R8, [R1+0x75c8] ;  /* 0x0075c80001087983 */ /* 0x001ea20000300a00 */
[----:B-1----:R-:W-:-:S02]  /*397b0*/  IMAD.MOV.U32 R11, RZ, RZ, R20 ;  /* 0x000000ffff0b7224 */ /* 0x002fc400078e0014 */
[----:B------:R-:W-:Y:S02]  /*397c0*/  IMAD.MOV.U32 R10, RZ, RZ, R21 ;  /* 0x000000ffff0a7224 */ /* 0x000fe400078e0015 */
[----:B------:R-:W2:Y:S01]  /*397d0*/  LDL.LU.64 R20, [R1+0x75c0] ;  /* 0x0075c00001147983 */ /* 0x000ea20000300a00 */
[----:B------:R-:W-:-:S03]  /*397e0*/  IMAD.MOV.U32 R5, RZ, RZ, R23 ;  /* 0x000000ffff057224 */ /* 0x000fc600078e0017 */
[----:B------:R-:W-:Y:S01]  /*397f0*/  STL.64 [R1+0x7528], R10 ;  /* 0x0075280a01007387 */ /* 0x000fe20000100a00 */
[C---:B--2---:R-:W-:Y:S03]  /*39800*/  HMMA.16816.F32 R20, R16.reuse, R20, R24 ;  /* 0x000000141014723c */ /* 0x044fe60000001818 */
[----:B------:R0:W-:Y:S04]  /*39810*/  STL.64 [R1+0x7520], R8 ;  /* 0x0075200801007387 */ /* 0x0001e80000100a00 */
[----:B0-----:R-:W3:Y:S04]  /*39820*/  LDL.LU.64 R8, [R1+0x1420] ;  /* 0x0014200001087983 */ /* 0x001ee80000300a00 */
[----:B------:R-:W3:Y:S04]  /*39830*/  LDL.LU.64 R10, [R1+0x1428] ;  /* 0x00142800010a7983 */ /* 0x000ee80000300a00 */
[----:B------:R-:W2:Y:S04]  /*39840*/  LDL.LU.64 R26, [R1+0x75b8] ;  /* 0x0075b800011a7983 */ /* 0x000ea80000300a00 */
[----:B------:R-:W2:Y:S04]  /*39850*/  LDL.LU.64 R24, [R1+0x75b0] ;  /* 0x0075b00001187983 */ /* 0x000ea80000300a00 */
[----:B------:R0:W-:Y:S04]  /*39860*/  STL.64 [R1+0xf00], R20 ;  /* 0x000f001401007387 */ /* 0x0001e80000100a00 */
[----:B------:R-:W-:Y:S04]  /*39870*/  STL.64 [R1+0xf08], R22 ;  /* 0x000f081601007387 */ /* 0x000fe80000100a00 */
[----:B0-----:R-:W2:Y:S01]  /*39880*/  LDL.LU.64 R20, [R1+0x75a8] ;  /* 0x0075a80001147983 */ /* 0x001ea20000300a00 */
[C---:B---3--:R-:W-:Y:S08]  /*39890*/  HMMA.16816.F32 R8, R16.reuse, R4, R8 ;  /* 0x000000041008723c */ /* 0x048ff00000001808 */
[----:B--2---:R-:W-:Y:S11]  /*398a0*/  HMMA.16816.F32 R4, R16, R20, R24 ;  /* 0x000000141004723c */ /* 0x004ff60000001818 */
[----:B------:R-:W-:Y:S04]  /*398b0*/  STL.64 [R1+0xef0], R8 ;  /* 0x000ef00801007387 */ /* 0x000fe80000100a00 */
[----:B------:R-:W-:Y:S01]  /*398c0*/  STL.64 [R1+0xef8], R10 ;  /* 0x000ef80a01007387 */ /* 0x000fe20000100a00 */
[----:B------:R-:W-:-:S02]  /*398d0*/  IMAD.MOV.U32 R2, RZ, RZ, R20 ;  /* 0x000000ffff027224 */ /* 0x000fc400078e0014 */
[----:B------:R-:W-:Y:S01]  /*398e0*/  IMAD.MOV.U32 R0, RZ, RZ, R21 ;  /* 0x000000ffff007224 */ /* 0x000fe200078e0015 */
[----:B------:R0:W-:Y:S04]  /*398f0*/  STL.64 [R1+0xee0], R4 ;  /* 0x000ee00401007387 */ /* 0x0001e80000100a00 */
[----:B------:R1:W-:Y:S04]  /*39900*/  STL.64 [R1+0xee8], R6 ;  /* 0x000ee80601007387 */ /* 0x0003e80000100a00 */
[----:B0-----:R-:W4:Y:S04]  /*39910*/  LDL.LU.64 R4, [R1+0x1400] ;  /* 0x0014000001047983 */ /* 0x001f280000300a00 */
[----:B-1----:R-:W4:Y:S04]  /*39920*/  LDL.LU.64 R6, [R1+0x1408] ;  /* 0x0014080001067983 */ /* 0x002f280000300a00 */
[----:B------:R-:W2:Y:S04]  /*39930*/  LDL.LU.64 R20, [R1+0x7e0] ;  /* 0x0007e00001147983 */ /* 0x000ea80000300a00 */
[----:B------:R-:W3:Y:S04]  /*39940*/  LDL.LU.64 R22, [R1+0x7e8] ;  /* 0x0007e80001167983 */ /* 0x000ee80000300a00 */
[----:B---3--:R-:W-:Y:S04]  /*39950*/  STL.64 [R1+0x7588], R22 ;  /* 0x0075881601007387 */ /* 0x008fe80000100a00 */
[----:B--2---:R0:W-:Y:S04]  /*39960*/  STL.64 [R1+0x7580], R20 ;  /* 0x0075801401007387 */ /* 0x0041e80000100a00 */
[----:B0-----:R-:W2:Y:S04]  /*39970*/  LDL.LU.64 R20, [R1+0x13f0] ;  /* 0x0013f00001147983 */ /* 0x001ea80000300a00 */
[----:B------:R-:W2:Y:S04]  /*39980*/  LDL.LU.64 R22, [R1+0x13f8] ;  /* 0x0013f80001167983 */ /* 0x000ea80000300a00 */
[----:B------:R-:W3:Y:S04]  /*39990*/  LDL.LU.64 R24, [R1+0x1b50] ;  /* 0x001b500001187983 */ /* 0x000ee80000300a00 */
[----:B------:R-:W3:Y:S04]  /*399a0*/  LDL.LU.64 R26, [R1+0x1b58] ;  /* 0x001b5800011a7983 */ /* 0x000ee80000300a00 */
[----:B------:R-:W2:Y:S04]  /*399b0*/  LDL.LU.64 R8, [R1+0x1840] ;  /* 0x0018400001087983 */ /* 0x000ea80000300a00 */
[----:B------:R-:W2:Y:S01]  /*399c0*/  LDL.LU.64 R10, [R1+0x1848] ;  /* 0x00184800010a7983 */ /* 0x000ea20000300a00 */
[----:B----4-:R-:W-:Y:S01]  /*399d0*/  HMMA.16816.F32 R4, R16, R12, R4 ;  /* 0x0000000c1004723c */ /* 0x010fe20000001804 */
[----:B------:R-:W-:-:S02]  /*399e0*/  IMAD.MOV.U32 R3, RZ, RZ, R13 ;  /* 0x000000ffff037224 */ /* 0x000fc400078e000d */
[----:B--2---:R-:W-:Y:S04]  /*399f0*/  STL.64 [R1+0x7548], R10 ;  /* 0x0075480a01007387 */ /* 0x004fe80000100a00 */
[----:B------:R0:W-:Y:S04]  /*39a00*/  STL.64 [R1+0x7540], R8 ;  /* 0x0075400801007387 */ /* 0x0001e80000100a00 */
[----:B0-----:R-:W2:Y:S04]  /*39a10*/  LDL.LU.64 R8, [R1+0x1940] ;  /* 0x0019400001087983 */ /* 0x001ea80000300a00 */
[----:B------:R-:W2:Y:S04]  /*39a20*/  LDL.LU.64 R10, [R1+0x1948] ;  /* 0x00194800010a7983 */ /* 0x000ea80000300a00 */
[----:B------:R-:W-:Y:S04]  /*39a30*/  STL.64 [R1+0xed0], R4 ;  /* 0x000ed00401007387 */ /* 0x000fe80000100a00 */
[----:B------:R0:W-:Y:S04]  /*39a40*/  STL.64 [R1+0xed8], R6 ;  /* 0x000ed80601007387 */ /* 0x0001e80000100a00 */
[----:B0-----:R-:W4:Y:S04]  /*39a50*/  LDL.LU R7, [R1+0x75a0] ;  /* 0x0075a00001077983 */ /* 0x001f280000300800 */
[----:B------:R-:W2:Y:S01]  /*39a60*/  LDL.LU.64 R4, [R1+0x7598] ;  /* 0x0075980001047983 */ /* 0x000ea20000300a00 */
[----:B------:R-:W-:-:S03]  /*39a70*/  IMAD.MOV.U32 R6, RZ, RZ, R12 ;  /* 0x000000ffff067224 */ /* 0x000fc600078e000c */
[----:B------:R-:W2:Y:S02]  /*39a80*/  LDL.LU.64 R12, [R1+0x7590] ;  /* 0x00759000010c7983 */ /* 0x000ea40000300a00 */
[C---:B--2---:R-:W-:Y:S02]  /*39a90*/  HMMA.16816.F32 R12, R16.reuse, R12, R20 ;  /* 0x0000000c100c723c */ /* 0x044fe40000001814 */
[----:B----4-:R-:W-:Y:S04]  /*39aa0*/  STL.64 [R1+0x7510], R6 ;  /* 0x0075100601007387 */ /* 0x010fe80000100a00 */
[----:B------:R0:W-:Y:S04]  /*39ab0*/  STL.64 [R1+0x7508], R4 ;  /* 0x0075080401007387 */ /* 0x0001e80000100a00 */
[----:B0-----:R-:W3:Y:S04]  /*39ac0*/  LDL R4, [R1+0x20] ;  /* 0x0000200001047983 */ /* 0x001ee80000100800 */
[----:B------:R-:W3:Y:S04]  /*39ad0*/  LDL R5, [R1+0x24] ;  /* 0x0000240001057983 */ /* 0x000ee80000100800 */
[----:B------:R-:W2:Y:S04]  /*39ae0*/  LDL.LU.64 R22, [R1+0x7588] ;  /* 0x0075880001167983 */ /* 0x000ea80000300a00 */
[----:B------:R-:W2:Y:S04]  /*39af0*/  LDL.LU.64 R20, [R1+0x7580] ;  /* 0x0075800001147983 */ /* 0x000ea80000300a00 */
[----:B------:R-:W-:Y:S04]  /*39b00*/  STL.64 [R1+0xec0], R12 ;  /* 0x000ec00c01007387 */ /* 0x000fe80000100a00 */
[----:B------:R0:W-:Y:S04]  /*39b10*/  STL.64 [R1+0xec8], R14 ;  /* 0x000ec80e01007387 */ /* 0x0001e80000100a00 */
[----:B0-----:R-:W4:Y:S04]  /*39b20*/  LDL.LU R14, [R1+0x7578] ;  /* 0x00757800010e7983 */ /* 0x001f280000300800 */
[----:B------:R-:W2:Y:S02]  /*39b30*/  LDL.LU.64 R12, [R1+0x7570] ;  /* 0x00757000010c7983 */ /* 0x000ea40000300a00 */
[----:B--2---:R-:W-:Y:S02]  /*39b40*/  HMMA.16816.F32 R16, R16, R12, R20 ;  /* 0x0000000c1010723c */ /* 0x004fe40000001814 */
[----:B------:R-:W3:Y:S04]  /*39b50*/  LDL.LU.64 R22, [R1+0x7568] ;  /* 0x0075680001167983 */ /* 0x000ee80000300a00 */
[----:B------:R-:W3:-:S13]  /*39b60*/  LDL.LU.64 R20, [R1+0x7560] ;  /* 0x0075600001147983 */ /* 0x000eda0000300a00 */
[----:B------:R0:W-:Y:S04]  /*39b70*/  STL.64 [R1+0x770], R16 ;  /* 0x0007701001007387 */ /* 0x0001e80000100a00 */
[----:B------:R1:W-:Y:S04]  /*39b80*/  STL.64 [R1+0x778], R18 ;  /* 0x0007781201007387 */ /* 0x0003e80000100a00 */
[----:B0-----:R-:W2:Y:S04]  /*39b90*/  LDL.LU.64 R16, [R1+0x1a40] ;  /* 0x001a400001107983 */ /* 0x001ea80000300a00 */
[----:B-1----:R-:W2:Y:S04]  /*39ba0*/  LDL.LU.64 R18, [R1+0x1a48] ;  /* 0x001a480001127983 */ /* 0x002ea80000300a00 */
[----:B------:R-:W-:Y:S01]  /*39bb0*/  STL.64 [R1+0x7468], R12 ;  /* 0x0074680c01007387 */ /* 0x000fe20000100a00 */
[----:B---3--:R-:W-:Y:S03]  /*39bc0*/  HMMA.16816.F32 R4, R20, R4, R24 ;  /* 0x000000041404723c */ /* 0x008fe60000001818 */
[----:B------:R-:W2:-:S15]  /*39bd0*/  LDL.LU.64 R24, [R1+0x7558] ;  /* 0x0075580001187983 */ /* 0x000e9e0000300a00 */
[----:B------:R-:W-:Y:S01]  /*39be0*/  NOP ;  /* 0x0000000000007918 */ /* 0x000fe20000000000 */
[----:B------:R0:W-:Y:S04]  /*39bf0*/  STL.64 [R1+0x6f0], R4 ;  /* 0x0006f00401007387 */ /* 0x0001e80000100a00 */
[----:B------:R1:W-:Y:S04]  /*39c00*/  STL.64 [R1+0x6f8], R6 ;  /* 0x0006f80601007387 */ /* 0x0003e80000100a00 */
[----:B0-----:R-:W3:Y:S04]  /*39c10*/  LDL.LU.64 R4, [R1+0x1740] ;  /* 0x0017400001047983 */ /* 0x001ee80000300a00 */
[----:B-1----:R-:W3:Y:S01]  /*39c20*/  LDL.LU.64 R6, [R1+0x1748] ;  /* 0x0017480001067983 */ /* 0x002ee20000300a00 */
[----:B--2---:R-:W-:Y:S01]  /*39c30*/  HMMA.16816.F32 R16, R20, R24, R16 ;  /* 0x000000181410723c */ /* 0x004fe20000001810 */
[----:B------:R-:W-:-:S15]  /*39c40*/  IMAD.MOV.U32 R15, RZ, RZ, R25 ;  /* 0x000000ffff0f7224 */ /* 0x000fde00078e0019 */
[----:B------:R-:W-:-:S03]  /*39c50*/  NOP ;  /* 0x0000000000007918 */ /* 0x000fc60000000000 */
[----:B------:R0:W-:Y:S04]  /*39c60*/  STL.64 [R1+0x6e0], R16 ;  /* 0x0006e01001007387 */ /* 0x0001e80000100a00 */
[----:B------:R-:W-:Y:S01]  /*39c70*/  STL.64 [R1+0x6e8], R18 ;  /* 0x0006e81201007387 */ /* 0x000fe20000100a00 */
[----:B0-----:R-:W-:-:S03]  /*39c80*/  IMAD.MOV.U32 R16, RZ, RZ, R24 ;  /* 0x000000ffff107224 */ /* 0x001fc600078e0018 */
[----:B------:R-:W2:Y:S02]  /*39c90*/  LDL.LU.64 R24, [R1+0x7550] ;  /* 0x0075500001187983 */ /* 0x000ea40000300a00 */
[----:B--2---:R-:W-:Y:S02]  /*39ca0*/  HMMA.16816.F32 R24, R20, R24, R8 ;  /* 0x000000181418723c */ /* 0x004fe40000001808 */
[----:B------:R-:W2:Y:S04]  /*39cb0*/  LDL.LU.64 R10, [R1+0x7548] ;  /* 0x00754800010a7983 */ /* 0x000ea80000300a00 */
[----:B------:R-:W2:-:S13]  /*39cc0*/  LDL.LU.64 R8, [R1+0x7540] ;  /* 0x0075400001087983 */ /* 0x000e9a0000300a00 */
[----:B------:R-:W-:Y:S04]  /*39cd0*/  STL.64 [R1+0x6d0], R24 ;  /* 0x0006d01801007387 */ /* 0x000fe80000100a00 */
[----:B------:R0:W-:Y:S04]  /*39ce0*/  STL.64 [R1+0x6d8], R26 ;  /* 0x0006d81a01007387 */ /* 0x0001e80000100a00 */
[----:B0-----:R-:W2:Y:S04]  /*39cf0*/  LDL.LU.64 R26, [R1+0x7538] ;  /* 0x00753800011a7983 */ /* 0x001ea80000300a00 */
[----:B------:R-:W2:Y:S02]  /*39d00*/  LDL.LU.64 R24, [R1+0x7530] ;  /* 0x0075300001187983 */ /* 0x000ea40000300a00 */
[----:B--2---:R-:W-:-:S15]  /*39d10*/  HMMA.16816.F32 R8, R20, R24, R8 ;  /* 0x000000181408723c */ /* 0x004fde0000001808 */
[----:B------:R-:W-:-:S04]  /*39d20*/  NOP ;  /* 0x0000000000007918 */ /* 0x000fc80000000000 */
[----:B------:R-:W-:Y:S04]  /*39d30*/  STL.64 [R1+0x6c0], R8 ;  /* 0x0006c00801007387 */ /* 0x000fe80000100a00 */
[----:B------:R0:W-:Y:S04]  /*39d40*/  STL.64 [R1+0x6c8], R10 ;  /* 0x0006c80a01007387 */ /* 0x0001e80000100a00 */
[----:B0-----:R-:W2:Y:S04]  /*39d50*/  LDL.LU.64 R10, [R1+0x7528] ;  /* 0x00752800010a7983 */ /* 0x001ea80000300a00 */
[----:B------:R-:W3:Y:S04]  /*39d60*/  LDL.LU.64 R8, [R1+0x7520] ;  /* 0x0075200001087983 */ /* 0x000ee80000300a00 */
[----:B------:R-:W2:Y:S04]  /*39d70*/  LDL.64 R12, [R1+0x110] ;  /* 0x00011000010c7983 */ /* 0x000ea80000100a00 */
[----:B--2---:R0:W-:Y:S04]  /*39d80*/  STL.64 [R1+0x7488], R12 ;  /* 0x0074880c01007387 */ /* 0x0041e80000100a00 */
[----:B0-----:R-:W2:Y:S01]  /*39d90*/  LDL.64 R12, [R1+0x120] ;  /* 0x00012000010c7983 */ /* 0x001ea20000100a00 */
[----:B---3--:R-:W-:Y:S03]  /*39da0*/  HMMA.16816.F32 R4, R20, R8, R4 ;  /* 0x000000081404723c */ /* 0x008fe60000001804 */
[----:B--2---:R0:W-:Y:S02]  /*39db0*/  STL.64 [R1+0x7498], R12 ;  /* 0x0074980c01007387 */ /* 0x0041e40000100a00 */
[----:B0-----:R-:W-:-:S02]  /*39dc0*/  IMAD.MOV.U32 R12, RZ, RZ, R11 ;  /* 0x000000ffff0c7224 */ /* 0x001fc400078e000b */
[----:B------:R-:W-:Y:S01]  /*39dd0*/  IMAD.MOV.U32 R13, RZ, RZ, R10 ;  /* 0x000000ffff0d7224 */ /* 0x000fe200078e000a */
[----:B------:R-:W2:Y:S04]  /*39de0*/  LDL.LU R11, [R1+0x751c] ;  /* 0x00751c00010b7983 */ /* 0x000ea80000300800 */
[----:B------:R-:W2:Y:S04]  /*39df0*/  LDL.LU R10, [R1+0x7518] ;  /* 0x00751800010a7983 */ /* 0x000ea80000300800 */
[----:B------:R-:W-:Y:S04]  /*39e00*/  STL.64 [R1+0x74b0], R12 ;  /* 0x0074b00c01007387 */ /* 0x000fe80000100a00 */
[----:B------:R-:W-:Y:S04]  /*39e10*/  STL.64 [R1+0x7418], R26 ;  /* 0x0074181a01007387 */ /* 0x000fe80000100a00 */
[----:B------:R0:W-:Y:S04]  /*39e20*/  STL.64 [R1+0x7410], R24 ;  /* 0x0074101801007387 */ /* 0x0001e80000100a00 */
[----:B0-----:R-:W3:Y:S04]  /*39e30*/  LDL.LU.64 R24, [R1+0x1650] ;  /* 0x0016500001187983 */ /* 0x001ee80000300a00 */
[----:B------:R-:W3:Y:S04]  /*39e40*/  LDL.LU.64 R26, [R1+0x1658] ;  /* 0x00165800011a7983 */ /* 0x000ee80000300a00 */
[----:B------:R-:W-:Y:S04]  /*39e50*/  STL.64 [R1+0x6b0], R4 ;  /* 0x0006b00401007387 */ /* 0x000fe80000100a00 */
[----:B------:R0:W-:Y:S04]  /*39e60*/  STL.64 [R1+0x6b8], R6 ;  /* 0x0006b80601007387 */ /* 0x0001e80000100a00 */
[----:B0-----:R-:W2:Y:S04]  /*39e70*/  LDL.LU.64 R6, [R1+0x7510] ;  /* 0x0075100001067983 */ /* 0x001ea80000300a00 */
[----:B------:R-:W3:Y:S01]  /*39e80*/  LDL.LU.64 R4, [R1+0x7508] ;  /* 0x0075080001047983 */ /* 0x000ee20000300a00 */
[----:B----4-:R-:W-:-:S02]  /*39e90*/  IMAD.MOV.U32 R13, RZ, RZ, R14 ;  /* 0x000000ffff0d7224 */ /* 0x010fc400078e000e */
[----:B--2---:R-:W-:Y:S02]  /*39ea0*/  IMAD.MOV.U32 R12, RZ, RZ, R7 ;  /* 0x000000ffff0c7224 */ /* 0x004fe400078e0007 */
[----:B------:R-:W2:Y:S04]  /*39eb0*/  LDL.LU R7, [R1+0x7500] ;  /* 0x0075000001077983 */ /* 0x000ea80000300800 */
[----:B------:R-:W4:Y:S04]  /*39ec0*/  LDL.LU R14, [R1+0x74fc] ;  /* 0x0074fc00010e7983 */ /* 0x000f280000300800 */
[----:B------:R-:W-:Y:S04]  /*39ed0*/  STL.64 [R1+0x74c8], R12 ;  /* 0x0074c80c01007387 */ /* 0x000fe80000100a00 */
[----:B------:R-:W-:Y:S04]  /*39ee0*/  STL.64 [R1+0x7408], R10 ;  /* 0x0074080a01007387 */ /* 0x000fe80000100a00 */
[----:B------:R3:W-:Y:S02]  /*39ef0*/  STL.64 [R1+0x7400], R8 ;  /* 0x0074000801007387 */ /* 0x0007e40000100a00 */
[----:B---3--:R-:W-:Y:S01]  /*39f00*/  HMMA.16816.F32 R8, R20, R4, R24 ;  /* 0x000000041408723c */ /* 0x008fe20000001818 */
[----:B------:R-:W-:-:S02]  /*39f10*/  IMAD.MOV.U32 R12, RZ, RZ, R28 ;  /* 0x000000ffff0c7224 */ /* 0x000fc400078e001c */
[----:B------:R-:W-:Y:S01]  /*39f20*/  IMAD.MOV.U32 R13, RZ, RZ, R29 ;  /* 0x000000ffff0d7224 */ /* 0x000fe200078e001d */
[----:B------:R-:W3:-:S15]  /*39f30*/  LDL.LU R28, [R1+0x74f8] ;  /* 0x0074f800011c7983 */ /* 0x000ede0000300800 */
[----:B------:R-:W-:Y:S04]  /*39f40*/  STL.64 [R1+0x6a0], R8 ;  /* 0x0006a00801007387 */ /* 0x000fe80000100a00 */
[----:B------:R-:W-:Y:S04]  /*39f50*/  STL.64 [R1+0x6a8], R10 ;  /* 0x0006a80a01007387 */ /* 0x000fe80000100a00 */
[----:B------:R-:W-:Y:S04]  /*39f60*/  STL.64 [R1+0x74e0], R12 ;  /* 0x0074e00c01007387 */ /* 0x000fe80000100a00 */
[----:B------:R0:W-:Y:S04]  /*39f70*/  STL.64 [R1+0x7470], R4 ;  /* 0x0074700401007387 */ /* 0x0001e80000100a00 */
[----:B------:R-:W3:Y:S01]  /*39f80*/  LDL.64 R24, [R1] ;  /* 0x0000000001187983 */ /* 0x000ee20000100a00 */
[----:B0-----:R-:W-:-:S02]  /*39f90*/  IMAD.MOV.U32 R4, RZ, RZ, R6 ;  /* 0x000000ffff047224 */ /* 0x001fc400078e0006 */
[----:B------:R-:W-:Y:S02]  /*39fa0*/  IMAD.MOV.U32 R5, RZ, RZ, R3 ;  /* 0x000000ffff057224 */ /* 0x000fe400078e0003 */
[----:B--2---:R-:W-:Y:S01]  /*39fb0*/  IMAD.MOV.U32 R13, RZ, RZ, R7 ;  /* 0x000000ffff0d7224 */ /* 0x004fe200078e0007 */
[----:B---3--:R-:W-:Y:S04]  /*39fc0*/  STL.64 [R1+0x7420], R24 ;  /* 0x0074201801007387 */ /* 0x008fe80000100a00 */
[----:B------:R0:W-:Y:S04]  /*39fd0*/  STL.64 [R1+0x7490], R4 ;  /* 0x0074900401007387 */ /* 0x0001e80000100a00 */
[----:B0-----:R-:W2:Y:S04]  /*39fe0*/  LDL.LU.64 R4, [R1+0x1310] ;  /* 0x0013100001047983 */ /* 0x001ea80000300a00 */
[----:B------:R-:W3:Y:S04]  /*39ff0*/  LDL.LU.64 R6, [R1+0x1318] ;  /* 0x0013180001067983 */ /* 0x000ee80000300a00 */
[----:B---3--:R-:W-:Y:S04]  /*3a000*/  STL.64 [R1+0x74a8], R6 ;  /* 0x0074a80601007387 */ /* 0x008fe80000100a00 */
[----:B--2---:R0:W-:Y:S04]  /*3a010*/  STL.64 [R1+0x74a0], R4 ;  /* 0x0074a00401007387 */ /* 0x0041e80000100a00 */
        /* <DEDUP_REMOVED lines=9> */
[----:B------:R-:W3:Y:S01]  /*3a0b0*/  LDL.LU.64 R6, [R1+0x1348] ;  /* 0x0013480001067983 */ /* 0x000ee20000300a00 */
[----:B------:R-:W-:-:S02]  /*3a0c0*/  IMAD.MOV.U32 R24, RZ, RZ, R16 ;  /* 0x000000ffff187224 */ /* 0x000fc400078e0010 */
[----:B------:R-:W-:Y:S01]  /*3a0d0*/  IMAD.MOV.U32 R25, RZ, RZ, R15 ;  /* 0x000000ffff197224 */ /* 0x000fe200078e000f */
[----:B------:R-:W0:Y:S01]  /*3a0e0*/  LDSM.16.MT88.4 R16, [R28+UR5+0x200] ;  /* 0x000200051c10783b */ /* 0x000e220008004200 */
[----:B----4-:R-:W-:-:S03]  /*3a0f0*/  IMAD.MOV.U32 R12, RZ, RZ, R14 ;  /* 0x000000ffff0c7224 */ /* 0x010fc600078e000e */
[----:B---3--:R-:W-:Y:S04]  /*3a100*/  STL.64 [R1+0x74f0], R6 ;  /* 0x0074f00601007387 */ /* 0x008fe80000100a00 */
[----:B--2---:R1:W-:Y:S04]  /*3a110*/  STL.64 [R1+0x74e8], R4 ;  /* 0x0074e80401007387 */ /* 0x0043e80000100a00 */
[----:B-1----:R-:W2:Y:S04]  /*3a120*/  LDL.LU.64 R4, [R1+0x1350] ;  /* 0x0013500001047983 */ /* 0x002ea80000300a00 */
[----:B------:R-:W2:Y:S04]  /*3a130*/  LDL.LU.64 R6, [R1+0x1358] ;  /* 0x0013580001067983 */ /* 0x000ea80000300a00 */
[----:B------:R-:W3:Y:S04]  /*3a140*/  LDL.LU.64 R8, [R1+0x12f0] ;  /* 0x0012f00001087983 */ /* 0x000ee80000300a00 */
[----:B------:R-:W3:Y:S04]  /*3a150*/  LDL.LU.64 R10, [R1+0x12f8] ;  /* 0x0012f800010a7983 */ /* 0x000ee80000300a00 */
[----:B------:R1:W-:Y:S04]  /*3a160*/  STL.64 [R1+0x7438], R24 ;  /* 0x0074381801007387 */ /* 0x0003e80000100a00 */
[----:B-1----:R-:W4:Y:S01]  /*3a170*/  LDL.64 R24, [R1+0x20] ;  /* 0x0000200001187983 */ /* 0x002f220000100a00 */
[C---:B--2---:R-:W-:Y:S03]  /*3a180*/  HMMA.16816.F32 R12, R20.reuse, R12, R4 ;  /* 0x0000000c140c723c */ /* 0x044fe60000001804 */
[----:B----4-:R1:W-:Y:S04]  /*3a190*/  STL.64 [R1+0x7460], R24 ;  /* 0x0074601801007387 */ /* 0x0103e80000100a00 */
[----:B-1----:R-:W2:Y:S04]  /*3a1a0*/  LDL.LU.64 R24, [R1+0x1300] ;  /* 0x0013000001187983 */ /* 0x002ea80000300a00 */
[----:B------:R-:W2:Y:S04]  /*3a1b0*/  LDL.LU.64 R26, [R1+0x1308] ;  /* 0x00130800011a7983 */ /* 0x000ea80000300a00 */
[----:B------:R-:W-:Y:S04]  /*3a1c0*/  STL [R1+0x73f0], R28 ;  /* 0x0073f01c01007387 */ /* 0x000fe80000100800 */
[----:B0-----:R-:W-:Y:S04]  /*3a1d0*/  STL.64 [R1+0x7360], R18 ;  /* 0x0073601201007387 */ /* 0x001fe80000100a00 */
[----:B------:R-:W-:Y:S04]  /*3a1e0*/  STL.64 [R1+0x7358], R16 ;  /* 0x0073581001007387 */ /* 0x000fe80000100a00 */
        /* <DEDUP_REMOVED lines=21> */
[----:B------:R-:W-:Y:S04]  /*3a340*/  STL.64 [R1+0xdf8], R14 ;  /* 0x000df80e01007387 */ /* 0x000fe80000100a00 */
[----:B0-----:R-:W4:Y:S02]  /*3a350*/  LDL.LU.64 R12, [R1+0x7498] ;  /* 0x00749800010c7983 */ /* 0x001f240000300a00 */
[----:B----4-:R-:W-:Y:S01]  /*3a360*/  HMMA.16816.F32 R4, R20, R12, R4 ;  /* 0x0000000c1404723c */ /* 0x010fe20000001804 */
[----:B------:R-:W-:-:S02]  /*3a370*/  IMAD.MOV.U32 R19, RZ, RZ, R12 ;  /* 0x000000ffff137224 */ /* 0x000fc400078e000c */
[----:B------:R-:W-:-:S15]  /*3a380*/  IMAD.MOV.U32 R18, RZ, RZ, R13 ;  /* 0x000000ffff127224 */ /* 0x000fde00078e000d */
[----:B------:R-:W-:Y:S01]  /*3a390*/  NOP ;  /* 0x0000000000007918 */ /* 0x000fe20000000000 */
[----:B------:R0:W-:Y:S04]  /*3a3a0*/  STL.64 [R1+0xde0], R4 ;  /* 0x000de00401007387 */ /* 0x0001e80000100a00 */
[----:B------:R-:W-:Y:S04]  /*3a3b0*/  STL.64 [R1+0xde8], R6 ;  /* 0x000de80601007387 */ /* 0x000fe80000100a00 */
[----:B0-----:R-:W4:Y:S04]  /*3a3c0*/  LDL.LU.64 R4, [R1+0x7490] ;  /* 0x0074900001047983 */ /* 0x001f280000300a00 */
[----:B------:R-:W2:Y:S01]  /*3a3d0*/  LDL.LU.64 R12, [R1+0x7488] ;  /* 0x00748800010c7983 */ /* 0x000ea20000300a00 */
[----:B------:R-:W-:-:S02]  /*3a3e0*/  IMAD.MOV.U32 R16, RZ, RZ, R2 ;  /* 0x000000ffff107224 */ /* 0x000fc400078e0002 */
[----:B------:R-:W-:Y:S01]  /*3a3f0*/  IMAD.MOV.U32 R17, RZ, RZ, R0 ;  /* 0x000000ffff117224 */ /* 0x000fe200078e0000 */
[----:B--2---:R-:W-:Y:S01]  /*3a400*/  HMMA.16816.F32 R24, R20, R12, R24 ;  /* 0x0000000c1418723c */ /* 0x004fe20000001818 */
[----:B------:R-:W-:-:S15]  /*3a410*/  IMAD.MOV.U32 R28, RZ, RZ, R13 ;  /* 0x000000ffff1c7224 */ /* 0x000fde00078e000d */
[----:B------:R-:W-:-:S03]  /*3a420*/  NOP ;  /* 0x0000000000007918 */ /* 0x000fc60000000000 */
[----:B------:R-:W-:Y:S04]  /*3a430*/  STL.64 [R1+0xdd0], R24 ;  /* 0x000dd01801007387 */ /* 0x000fe80000100a00 */
[----:B------:R-:W-:Y:S04]  /*3a440*/  STL.64 [R1+0xdd8], R26 ;  /* 0x000dd81a01007387 */ /* 0x000fe80000100a00 */
[----:B------:R-:W2:Y:S04]  /*3a450*/  LDL.LU.64 R12, [R1+0xf90] ;  /* 0x000f9000010c7983 */ /* 0x000ea80000300a00 */
[----:B------:R-:W2:Y:S01]  /*3a460*/  LDL.LU.64 R14, [R1+0xf98] ;  /* 0x000f9800010e7983 */ /* 0x000ea20000300a00 */
[----:B---3--:R-:W-:-:S15]  /*3a470*/  HMMA.16816.F32 R8, R20, R16, R8 ;  /* 0x000000101408723c */ /* 0x008fde0000001808 */
[----:B------:R-:W-:-:S04]  /*3a480*/  NOP ;  /* 0x0000000000007918 */ /* 0x000fc80000000000 */
[----:B------:R-:W-:Y:S04]  /*3a490*/  STL.64 [R1+0xdc0], R8 ;  /* 0x000dc00801007387 */ /* 0x000fe80000100a00 */
[----:B------:R-:W-:Y:S04]  /*3a4a0*/  STL.64 [R1+0xdc8], R10 ;  /* 0x000dc80a01007387 */ /* 0x000fe80000100a00 */
[----:B--2---:R-:W-:Y:S04]  /*3a4b0*/  STL.64 [R1+0x7480], R14 ;  /* 0x0074800e01007387 */ /* 0x004fe80000100a00 */
[----:B------:R0:W-:Y:S04]  /*3a4c0*/  STL.64 [R1+0x7478], R12 ;  /* 0x0074780c01007387 */ /* 0x0001e80000100a00 */
[----:B0-----:R-:W4:Y:S04]  /*3a4d0*/  LDL.LU.64 R12, [R1+0xfa0] ;  /* 0x000fa000010c7983 */ /* 0x001f280000300a00 */
[----:B------:R-:W4:Y:S04]  /*3a4e0*/  LDL.LU.64 R14, [R1+0xfa8] ;  /* 0x000fa800010e7983 */ /* 0x000f280000300a00 */
[----:B------:R-:W2:Y:S04]  /*3a4f0*/  LDL.LU.64 R24, [R1+0x700] ;  /* 0x0007000001187983 */ /* 0x000ea80000300a00 */
[----:B------:R-:W2:Y:S04]  /*3a500*/  LDL.LU.64 R26, [R1+0x708] ;  /* 0x00070800011a7983 */ /* 0x000ea80000300a00 */
[----:B------:R-:W3:Y:S04]  /*3a510*/  LDL.LU.64 R8, [R1+0x1830] ;  /* 0x0018300001087983 */ /* 0x000ee80000300a00 */
[----:B------:R-:W2:Y:S04]  /*3a520*/  LDL.LU.64 R10, [R1+0x1838] ;  /* 0x00183800010a7983 */ /* 0x000ea80000300a00 */
[----:B--2---:R-:W-:Y:S04]  /*3a530*/  STL.64 [R1+0x7430], R10 ;  /* 0x0074300a01007387 */ /* 0x004fe80000100a00 */
[----:B---3--:R0:W-:Y:S04]  /*3a540*/  STL.64 [R1+0x7428], R8 ;  /* 0x0074280801007387 */ /* 0x0081e80000100a00 */
[----:B0-----:R-:W2:Y:S04]  /*3a550*/  LDL.LU.64 R8, [R1+0x1a30] ;  /* 0x001a300001087983 */ /* 0x001ea80000300a00 */
[----:B------:R-:W3:Y:S01]  /*3a560*/  LDL.LU.64 R10, [R1+0x1a38] ;  /* 0x001a3800010a7983 */ /* 0x000ee20000300a00 */
[C---:B----4-:R-:W-:Y:S03]  /*3a570*/  HMMA.16816.F32 R4, R20.reuse, R4, R12 ;  /* 0x000000041404723c */ /* 0x050fe6000000180c */
[----:B---3--:R-:W-:Y:S04]  /*3a580*/  STL.64 [R1+0x7448], R10 ;  /* 0x0074480a01007387 */ /* 0x008fe80000100a00 */
[----:B--2---:R0:W-:Y:S04]  /*3a590*/  STL.64 [R1+0x7440], R8 ;  /* 0x0074400801007387 */ /* 0x0041e80000100a00 */
[----:B0-----:R-:W2:Y:S04]  /*3a5a0*/  LDL.LU.64 R8, [R1+0x1b30] ;  /* 0x001b300001087983 */ /* 0x001ea80000300a00 */
[----:B------:R-:W2:Y:S04]  /*3a5b0*/  LDL.LU.64 R10, [R1+0x1b38] ;  /* 0x001b3800010a7983 */ /* 0x000ea80000300a00 */
[----:B------:R0:W-:Y:S04]  /*3a5c0*/  STL.64 [R1+0x7380], R16 ;  /* 0x0073801001007387 */ /* 0x0001e80000100a00 */
[----:B------:R-:W-:Y:S04]  /*3a5d0*/  STL.64 [R1+0x73f8], R18 ;  /* 0x0073f81201007387 */ /* 0x000fe80000100a00 */
[----:B0-----:R-:W3:Y:S04]  /*3a5e0*/  LDL.64 R16, [R1+0xe0] ;  /* 0x0000e00001107983 */ /* 0x001ee80000100a00 */
[----:B------:R-:W3:Y:S04]  /*3a5f0*/  LDL.LU.64 R14, [R1+0x7480] ;  /* 0x00748000010e7983 */ /* 0x000ee80000300a00 */
[----:B------:R-:W3:Y:S04]  /*3a600*/  LDL.LU.64 R12, [R1+0x7478] ;  /* 0x00747800010c7983 */ /* 0x000ee80000300a00 */
[----:B------:R0:W-:Y:S04]  /*3a610*/  STL.64 [R1+0xdb0], R4 ;  /* 0x000db00401007387 */ /* 0x0001e80000100a00 */
[----:B------:R-:W-:Y:S04]  /*3a620*/  STL.64 [R1+0xdb8], R6 ;  /* 0x000db80601007387 */ /* 0x000fe80000100a00 */
[----:B0-----:R-:W4:Y:S01]  /*3a630*/  LDL.LU.64 R4, [R1+0x7470] ;  /* 0x0074700001047983 */ /* 0x001f220000300a00 */
[----:B---3--:R-:W-:-:S15]  /*3a640*/  HMMA.16816.F32 R12, R20, R16, R12 ;  /* 0x00000010140c723c */ /* 0x008fde000000180c */
[----:B------:R-:W-:-:S04]  /*3a650*/  NOP ;  /* 0x0000000000007918 */ /* 0x000fc80000000000 */
[----:B------:R0:W-:Y:S04]  /*3a660*/  STL.64 [R1+0xda0], R12 ;  /* 0x000da00c01007387 */ /* 0x0001e80000100a00 */
[----:B------:R1:W-:Y:S04]  /*3a670*/  STL.64 [R1+0xda8], R14 ;  /* 0x000da80e01007387 */ /* 0x0003e80000100a00 */
[----:B0-----:R-:W3:Y:S01]  /*3a680*/  LDL.LU.64 R12, [R1+0x7468] ;  /* 0x00746800010c7983 */ /* 0x001ee20000300a00 */
[----:B------:R-:W-:Y:S02]  /*3a690*/  IMAD.MOV.U32 R6, RZ, RZ, R16 ;  /* 0x000000ffff067224 */ /* 0x000fe400078e0010 */
[----:B------:R-:W-:-:S02]  /*3a6a0*/  IMAD.MOV.U32 R3, RZ, RZ, R17 ;  /* 0x000000ffff037224 */ /* 0x000fc400078e0011 */
[----:B------:R-:W2:Y:S04]  /*3a6b0*/  LDL.LU.64 R16, [R1+0x1730] ;  /* 0x0017300001107983 */ /* 0x000ea80000300a00 */
[----:B------:R-:W2:Y:S01]  /*3a6c0*/  LDL.LU.64 R18, [R1+0x1738] ;  /* 0x0017380001127983 */ /* 0x000ea20000300a00 */
[----:B---3--:R-:W-:Y:S03]  /*3a6d0*/  HMMA.16816.F32 R20, R20, R12, R24 ;  /* 0x0000000c1414723c */ /* 0x008fe60000001818 */
[----:B------:R-:W2:Y:S01]  /*3a6e0*/  LDL.LU.64 R24, [R1+0x7460] ;  /* 0x0074600001187983 */ /* 0x000ea20000300a00 */
[----:B------:R-:W-:Y:S02]  /*3a6f0*/  IMAD.MOV.U32 R29, RZ, RZ, R12 ;  /* 0x000000ffff1d7224 */ /* 0x000fe400078e000c */
[----:B------:R-:W-:-:S13]  /*3a700*/  IMAD.MOV.U32 R7, RZ, RZ, R13 ;  /* 0x000000ffff077224 */ /* 0x000fda00078e000d */
[----:B------:R0:W-:Y:S04]  /*3a710*/  STL.64 [R1+0x690], R20 ;  /* 0x0006901401007387 */ /* 0x0001e80000100a00 */
[----:B------:R3:W-:Y:S04]  /*3a720*/  STL.64 [R1+0x698], R22 ;  /* 0x0006981601007387 */ /* 0x0007e80000100a00 */
[----:B-1----:R-:W2:Y:S04]  /*3a730*/  LDL.LU.64 R14, [R1+0x7458] ;  /* 0x00745800010e7983 */ /* 0x002ea80000300a00 */
[----:B------:R-:W2:Y:S04]  /*3a740*/  LDL.LU.64 R12, [R1+0x7450] ;  /* 0x00745000010c7983 */ /* 0x000ea80000300a00 */
[----:B0-----:R-:W4:Y:S04]  /*3a750*/  LDL.LU.64 R20, [R1+0x1930] ;  /* 0x0019300001147983 */ /* 0x001f280000300a00 */
[----:B---3--:R-:W4:Y:S01]  /*3a760*/  LDL.LU.64 R22, [R1+0x1938] ;  /* 0x0019380001167983 */ /* 0x008f220000300a00 */
[----:B--2---:R-:W-:Y:S01]  /*3a770*/  HMMA.16816.F32 R8, R12, R24, R8 ;  /* 0x000000180c08723c */ /* 0x004fe20000001808 */
[----:B------:R-:W-:-:S02]  /*3a780*/  IMAD.MOV.U32 R2, RZ, RZ, R24 ;  /* 0x000000ffff027224 */ /* 0x000fc400078e0018 */
[----:B------:R-:W-:-:S15]  /*3a790*/  IMAD.MOV.U32 R0, RZ, RZ, R25 ;  /* 0x000000ffff007224 */ /* 0x000fde00078e0019 */
[----:B------:R-:W-:Y:S01]  /*3a7a0*/  NOP ;  /* 0x0000000000007918 */ /* 0x000fe20000000000 */
[----:B------:R-:W-:Y:S04]  /*3a7b0*/  STL.64 [R1+0x600], R8 ;  /* 0x0006000801007387 */ /* 0x000fe80000100a00 */
[----:B------:R0:W-:Y:S04]  /*3a7c0*/  STL.64 [R1+0x608], R10 ;  /* 0x0006080a01007387 */ /* 0x0001e80000100a00 */
[----:B0-----:R-:W2:Y:S04]  /*3a7d0*/  LDL.LU.64 R10, [R1+0x7448] ;  /* 0x00744800010a7983 */ /* 0x001ea80000300a00 */
[----:B------:R-:W2:Y:S04]  /*3a7e0*/  LDL.LU.64 R8, [R1+0x7440] ;  /* 0x0074400001087983 */ /* 0x000ea80000300a00 */
[----:B------:R-:W2:Y:S02]  /*3a7f0*/  LDL.LU.64 R24, [R1+0x7438] ;  /* 0x0074380001187983 */ /* 0x000ea40000300a00 */
[----:B--2---:R-:W-:Y:S02]  /*3a800*/  HMMA.16816.F32 R24, R12, R24, R8 ;  /* 0x000000180c18723c */ /* 0x004fe40000001808 */
[----:B------:R-:W2:Y:S04]  /*3a810*/  LDL.LU.64 R10, [R1+0x7430] ;  /* 0x00743000010a7983 */ /* 0x000ea80000300a00 */
[----:B------:R-:W2:-:S13]  /*3a820*/  LDL.LU.64 R8, [R1+0x7428] ;  /* 0x0074280001087983 */ /* 0x000e9a0000300a00 */
[----:B------:R0:W-:Y:S04]  /*3a830*/  STL.64 [R1+0x5f0], R24 ;  /* 0x0005f01801007387 */ /* 0x0001e80000100a00 */
[----:B------:R1:W-:Y:S04]  /*3a840*/  STL.64 [R1+0x5f8], R26 ;  /* 0x0005f81a01007387 */ /* 0x0003e80000100a00 */
[----:B0-----:R-:W4:Y:S02]  /*3a850*/  LDL.LU.64 R24, [R1+0x7420] ;  /* 0x0074200001187983 */ /* 0x001f240000300a00 */
[----:B----4-:R-:W-:-:S15]  /*3a860*/  HMMA.16816.F32 R20, R12, R24, R20 ;  /* 0x000000180c14723c */ /* 0x010fde0000001814 */
[----:B------:R-:W-:-:S04]  /*3a870*/  NOP ;  /* 0x0000000000007918 */ /* 0x000fc80000000000 */
[----:B------:R0:W-:Y:S04]  /*3a880*/  STL.64 [R1+0x5e0], R20 ;  /* 0x0005e01401007387 */ /* 0x0001e80000100a00 */
[----:B------:R-:W-:Y:S04]  /*3a890*/  STL.64 [R1+0x5e8], R22 ;  /* 0x0005e81601007387 */ /* 0x000fe80000100a00 */
[----:B-1----:R-:W3:Y:S01]  /*3a8a0*/  LDL.LU.64 R26, [R1+0x7418] ;  /* 0x00741800011a7983 */ /* 0x002ee20000300a00 */
[----:B0-----:R-:W-:Y:S02]  /*3a8b0*/  IMAD.MOV.U32 R21, RZ, RZ, R24 ;  /* 0x000000ffff157224 */ /* 0x001fe400078e0018 */
[----:B------:R-:W-:-:S02]  /*3a8c0*/  IMAD.MOV.U32 R20, RZ, RZ, R25 ;  /* 0x000000ffff147224 */ /* 0x000fc400078e0019 */
[----:B------:R-:W2:Y:S02]  /*3a8d0*/  LDL.LU.64 R24, [R1+0x7410] ;  /* 0x0074100001187983 */ /* 0x000ea40000300a00 */
[----:B--2---:R-:W-:-:S15]  /*3a8e0*/  HMMA.16816.F32 R8, R12, R24, R8 ;  /* 0x000000180c08723c */ /* 0x004fde0000001808 */
[----:B------:R-:W-:-:S04]  /*3a8f0*/  NOP ;  /* 0x0000000000007918 */ /* 0x000fc80000000000 */
[----:B------:R-:W-:Y:S04]  /*3a900*/  STL.64 [R1+0x5d0], R8 ;  /* 0x0005d00801007387 */ /* 0x000fe80000100a00 */
[----:B------:R0:W-:Y:S04]  /*3a910*/  STL.64 [R1+0x5d8], R10 ;  /* 0x0005d80a01007387 */ /* 0x0001e80000100a00 */
[----:B0-----:R-:W2:Y:S04]  /*3a920*/  LDL.LU.64 R10, [R1+0x7408] ;  /* 0x00740800010a7983 */ /* 0x001ea80000300a00 */
[----:B------:R-:W4:Y:S04]  /*3a930*/  LDL.LU.64 R8, [R1+0x7400] ;  /* 0x0074000001087983 */ /* 0x000f280000300a00 */
[----:B---3--:R-:W-:Y:S04]  /*3a940*/  STL.64 [R1+0x7318], R26 ;  /* 0x0073181a01007387 */ /* 0x008fe80000100a00 */
[----:B------:R0:W-:Y:S04]  /*3a950*/  STL.64 [R1+0x7310], R24 ;  /* 0x0073101801007387 */ /* 0x0001e80000100a00 */
[----:B0-----:R-:W3:Y:S04]  /*3a960*/  LDL.LU.64 R24, [R1+0x1640] ;  /* 0x0016400001187983 */ /* 0x001ee80000300a00 */
[----:B------:R-:W3:Y:S01]  /*3a970*/  LDL.LU.64 R26, [R1+0x1648] ;  /* 0x00164800011a7983 */ /* 0x000ee20000300a00 */
[----:B----4-:R-:W-:-:S15]  /*3a980*/  HMMA.16816.F32 R16, R12, R8, R16 ;  /* 0x000000080c10723c */ /* 0x010fde0000001810 */
[----:B------:R-:W-:-:S04]  /*3a990*/  NOP ;  /* 0x0000000000007918 */ /* 0x000fc80000000000 */
[----:B------:R-:W-:Y:S04]  /*3a9a0*/  STL.64 [R1+0x5c0], R16 ;  /* 0x0005c01001007387 */ /* 0x000fe80000100a00 */
[----:B------:R0:W-:Y:S04]  /*3a9b0*/  STL.64 [R1+0x5c8], R18 ;  /* 0x0005c81201007387 */ /* 0x0001e80000100a00 */
[----:B0-----:R-:W4:Y:S04]  /*3a9c0*/  LDL.LU.64 R18, [R1+0x73f8] ;  /* 0x0073f80001127983 */ /* 0x001f280000300a00 */
[----:B--2---:R-:W-:Y:S04]  /*3a9d0*/  STL.64 [R1+0x7308], R10 ;  /* 0x0073080a01007387 */ /* 0x004fe80000100a00 */
[----:B------:R3:W-:Y:S02]  /*3a9e0*/  STL.64 [R1+0x7300], R8 ;  /* 0x0073000801007387 */ /* 0x0007e40000100a00 */
[----:B---3--:R-:W-:Y:S02]  /*3a9f0*/  HMMA.16816.F32 R8, R12, R4, R24 ;  /* 0x000000040c08723c */ /* 0x008fe40000001818 */
[----:B------:R-:W-:Y:S04]  /*3aa00*/  STL [R1+0x73b0], R6 ;  /* 0x0073b00601007387 */ /* 0x000fe80000100800 */
[----:B------:R0:W-:-:S13]  /*3aa10*/  STL.64 [R1+0x73a8], R4 ;  /* 0x0073a80401007387 */ /* 0x0001da0000100a00 */
[----:B------:R-:W-:Y:S04]  /*3aa20*/  STL.64 [R1+0x5b0], R8 ;  /* 0x0005b00801007387 */ /* 0x000fe80000100a00 */
[----:B------:R-:W-:Y:S04]  /*3aa30*/  STL.64 [R1+0x5b8], R10 ;  /* 0x0005b80a01007387 */ /* 0x000fe80000100a00 */
[----:B0-----:R-:W2:Y:S04]  /*3aa40*/  LDL R4, [R1+0x140] ;  /* 0x0001400001047983 */ /* 0x001ea80000100800 */
[----:B------:R-:W2:Y:S04]  /*3aa50*/  LDL R5, [R1+0x144] ;  /* 0x0001440001057983 */ /* 0x000ea80000100800 */
[----:B--2---:R0:W-:Y:S04]  /*3aa60*/  STL.64 [R1+0x73c0], R4 ;  /* 0x0073c00401007387 */ /* 0x0041e80000100a00 */
[----:B0-----:R-:W2:Y:S04]  /*3aa70*/  LDL R4, [R1+0x150] ;  /* 0x0001500001047983 */ /* 0x001ea80000100800 */
[----:B------:R-:W2:Y:S01]  /*3aa80*/  LDL R5, [R1+0x154] ;  /* 0x0001540001057983 */ /* 0x000ea20000100800 */
[----:B------:R-:W-:-:S03]  /*3aa90*/  IMAD.MOV.U32 R17, RZ, RZ, R28 ;  /* 0x000000ffff117224 */ /* 0x000fc600078e001c */
[----:B--2---:R0:W-:Y:S04]  /*3aaa0*/  STL.64 [R1+0x73d8], R4 ;  /* 0x0073d80401007387 */ /* 0x0041e80000100a00 */
[----:B------:R-:W2:Y:S04]  /*3aab0*/  LDL R16, [R1+0x110] ;  /* 0x0001100001107983 */ /* 0x000ea80000100800 */
[----:B0-----:R-:W3:Y:S04]  /*3aac0*/  LDL.64 R4, [R1+0x30] ;  /* 0x0000300001047983 */ /* 0x001ee80000100a00 */
[----:B------:R-:W3:Y:S04]  /*3aad0*/  LDL.LU R28, [R1+0x73f0] ;  /* 0x0073f000011c7983 */ /* 0x000ee80000300800 */
[----:B--2---:R4:W-:Y:S02]  /*3aae0*/  STL.64 [R1+0x7390], R16 ;  /* 0x0073901001007387 */ /* 0x0049e40000100a00 */
[----:B----4-:R-:W-:-:S02]  /*3aaf0*/  IMAD.MOV.U32 R16, RZ, RZ, R19 ;  /* 0x000000ffff107224 */ /* 0x010fc400078e0013 */
[----:B------:R-:W-:-:S05]  /*3ab00*/  IMAD.MOV.U32 R17, RZ, RZ, R18 ;  /* 0x000000ffff117224 */ /* 0x000fca00078e0012 */
[----:B------:R0:W-:Y:S04]  /*3ab10*/  STL.64 [R1+0x73b8], R16 ;  /* 0x0073b81001007387 */ /* 0x0001e80000100a00 */
[----:B0-----:R-:W2:Y:S04]  /*3ab20*/  LDL.LU.64 R16, [R1+0xf60] ;  /* 0x000f600001107983 */ /* 0x001ea80000300a00 */
[----:B------:R-:W4:Y:S04]  /*3ab30*/  LDL.LU.64 R18, [R1+0xf68] ;  /* 0x000f680001127983 */ /* 0x000f280000300a00 */
[----:B----4-:R-:W-:Y:S04]  /*3ab40*/  STL.64 [R1+0x73d0], R18 ;  /* 0x0073d01201007387 */ /* 0x010fe80000100a00 */
[----:B--2---:R0:W-:Y:S04]  /*3ab50*/  STL.64 [R1+0x73c8], R16 ;  /* 0x0073c81001007387 */ /* 0x0041e80000100a00 */
[----:B0-----:R-:W2:Y:S04]  /*3ab60*/  LDL.LU.64 R16, [R1+0xf70] ;  /* 0x000f700001107983 */ /* 0x001ea80000300a00 */
[----:B------:R-:W4:Y:S01]  /*3ab70*/  LDL.LU.64 R18, [R1+0xf78] ;  /* 0x000f780001127983 */ /* 0x000f220000300a00 */
[----:B------:R-:W-:-:S02]  /*3ab80*/  IMAD.MOV.U32 R24, RZ, RZ, R21 ;  /* 0x000000ffff187224 */ /* 0x000fc400078e0015 */
[----:B------:R-:W-:Y:S02]  /*3ab90*/  IMAD.MOV.U32 R25, RZ, RZ, R20 ;  /* 0x000000ffff197224 */ /* 0x000fe400078e0014 */
[----:B---3--:R-:W0:Y:S04]  /*3aba0*/  LDSM.16.MT88.4 R20, [R28+UR5+0x280] ;  /* 0x000280051c14783b */ /* 0x008e280008004200 */
[----:B----4-:R-:W-:Y:S04]  /*3abb0*/  STL.64 [R1+0x73e8], R18 ;  /* 0x0073e81201007387 */ /* 0x010fe80000100a00 */
[----:B--2---:R1:W-:Y:S04]  /*3abc0*/  STL.64 [R1+0x73e0], R16 ;  /* 0x0073e01001007387 */ /* 0x0043e80000100a00 */
[----:B-1----:R-:W2:Y:S04]  /*3abd0*/  LDL.LU.64 R16, [R1+0xf80] ;  /* 0x000f800001107983 */ /* 0x002ea80000300a00 */
[----:B------:R-:W2:Y:S04]  /*3abe0*/  LDL.LU.64 R18, [R1+0xf88] ;  /* 0x000f880001127983 */ /* 0x000ea80000300a00 */
[----:B------:R-:W3:Y:S01]  /*3abf0*/  LDL.64 R8, [R1+0xf0] ;  /* 0x0000f00001087983 */ /* 0x000ee20000100a00 */
[----:B--2---:R-:W-:Y:S03]  /*3ac00*/  HMMA.16816.F32 R16, R12, R4, R16 ;  /* 0x000000040c10723c */ /* 0x004fe60000001810 */
[----:B---3--:R1:W-:Y:S04]  /*3ac10*/  STL.64 [R1+0x7388], R8 ;  /* 0x0073880801007387 */ /* 0x0083e80000100a00 */
[----:B-1----:R-:W2:Y:S04]  /*3ac20*/  LDL.64 R8, [R1+0x130] ;  /* 0x0001300001087983 */ /* 0x002ea80000100a00 */
[----:B------:R1:W-:Y:S04]  /*3ac30*/  STL.64 [R1+0x7330], R24 ;  /* 0x0073301801007387 */ /* 0x0003e80000100a00 */
[----:B-1----:R-:W2:Y:S04]  /*3ac40*/  LDL.LU.64 R24, [R1+0xf50] ;  /* 0x000f500001187983 */ /* 0x002ea80000300a00 */
[----:B------:R-:W2:Y:S04]  /*3ac50*/  LDL.LU.64 R26, [R1+0xf58] ;  /* 0x000f5800011a7983 */ /* 0x000ea80000300a00 */
[----:B0-----:R0:W-:Y:S04]  /*3ac60*/  STL.64 [R1+0x7260], R22 ;  /* 0x0072601601007387 */ /* 0x0011e80000100a00 */
[----:B------:R1:W-:Y:S04]  /*3ac70*/  STL.64 [R1+0x7258], R20 ;  /* 0x0072581401007387 */ /* 0x0003e80000100a00 */
[----:B------:R-:W-:Y:S04]  /*3ac80*/  STL.64 [R1+0xd00], R16 ;  /* 0x000d001001007387 */ /* 0x000fe80000100a00 */
[----:B------:R3:W-:Y:S01]  /*3ac90*/  STL.64 [R1+0xd08], R18 ;  /* 0x000d081201007387 */ /* 0x0007e20000100a00 */
[----:B0-----:R-:W-:-:S02]  /*3aca0*/  IMAD.MOV.U32 R23, RZ, RZ, R5 ;  /* 0x000000ffff177224 */ /* 0x001fc400078e0005 */
[----:B-1----:R-:W-:Y:S02]  /*3acb0*/  IMAD.MOV.U32 R20, RZ, RZ, R29 ;  /* 0x000000ffff147224 */ /* 0x002fe400078e001d */
[----:B------:R-:W-:Y:S01]  /*3acc0*/  IMAD.MOV.U32 R29, RZ, RZ, R4 ;  /* 0x000000ffff1d7224 */ /* 0x000fe200078e0004 */
[----:B---3--:R-:W3:Y:S04]  /*3acd0*/  LDL.LU.64 R18, [R1+0x73e8] ;  /* 0x0073e80001127983 */ /* 0x008ee80000300a00 */
[----:B------:R-:W3:Y:S04]  /*3ace0*/  LDL.LU.64 R16, [R1+0x73e0] ;  /* 0x0073e00001107983 */ /* 0x000ee80000300a00 */
[----:B------:R-:W3:Y:S01]  /*3acf0*/  LDL.LU.64 R4, [R1+0x73d8] ;  /* 0x0073d80001047983 */ /* 0x000ee20000300a00 */
[----:B------:R-:W-:-:S02]  /*3ad00*/  IMAD.MOV.U32 R21, RZ, RZ, R7 ;  /* 0x000000ffff157224 */ /* 0x000fc400078e0007 */
[----:B---3--:R-:W-:Y:S01]  /*3ad10*/  HMMA.16816.F32 R4, R12, R4, R16 ;  /* 0x000000040c04723c */ /* 0x008fe20000001810 */
[----:B------:R-:W3:Y:S04]  /*3ad20*/  LDL.LU.64 R18, [R1+0x73d0] ;  /* 0x0073d00001127983 */ /* 0x000ee80000300a00 */
[----:B------:R-:W3:-:S14]  /*3ad30*/  LDL.LU.64 R16, [R1+0x73c8] ;  /* 0x0073c80001107983 */ /* 0x000edc0000300a00 */
[----:B------:R0:W-:Y:S04]  /*3ad40*/  STL.64 [R1+0xcf0], R4 ;  /* 0x000cf00401007387 */ /* 0x0001e80000100a00 */
[----:B------:R3:W-:Y:S04]  /*3ad50*/  STL.64 [R1+0xcf8], R6 ;  /* 0x000cf80601007387 */ /* 0x0007e80000100a00 */
[----:B0-----:R-:W3:Y:S01]  /*3ad60*/  LDL.LU.64 R4, [R1+0x73c0] ;  /* 0x0073c00001047983 */ /* 0x001ee20000300a00 */
[----:B--2---:R-:W-:Y:S01]  /*3ad70*/  HMMA.16816.F32 R24, R12, R8, R24 ;  /* 0x000000080c18723c */ /* 0x004fe20000001818 */
[----:B------:R-:W-:-:S07]  /*3ad80*/  IMAD.MOV.U32 R22, RZ, RZ, R8 ;  /* 0x000000ffff167224 */ /* 0x000fce00078e0008 */
[----:B---3--:R-:W-:Y:S01]  /*3ad90*/  HMMA.16816.F32 R4, R12, R4, R16 ;  /* 0x000000040c04723c */ /* 0x008fe20000001810 */
[----:B------:R-:W2:-:S15]  /*3ada0*/  LDL.LU.64 R16, [R1+0x73b8] ;  /* 0x0073b80001107983 */ /* 0x000e9e0000300a00 */
[----:B------:R-:W-:-:S03]  /*3adb0*/  NOP ;  /* 0x0000000000007918 */ /* 0x000fc60000000000 */
[----:B------:R-:W-:Y:S04]  /*3adc0*/  STL.64 [R1+0xce0], R4 ;  /* 0x000ce00401007387 */ /* 0x000fe80000100a00 */
[----:B------:R0:W-:Y:S04]  /*3add0*/  STL.64 [R1+0xce8], R6 ;  /* 0x000ce80601007387 */ /* 0x0001e80000100a00 */
[----:B0-----:R-:W3:Y:S04]  /*3ade0*/  LDL.LU R6, [R1+0x73b0] ;  /* 0x0073b00001067983 */ /* 0x001ee80000300800 */
[----:B------:R-:W4:Y:S04]  /*3adf0*/  LDL.LU.64 R4, [R1+0x73a8] ;  /* 0x0073a80001047983 */ /* 0x000f280000300a00 */
[----:B------:R-:W-:Y:S01]  /*3ae00*/  STL.64 [R1+0xcd0], R24 ;  /* 0x000cd01801007387 */ /* 0x000fe20000100a00 */
[----:B------:R-:W-:-:S03]  /*3ae10*/  IMAD.MOV.U32 R7, RZ, RZ, R9 ;  /* 0x000000ffff077224 */ /* 0x000fc600078e0009 */
[----:B------:R-:W-:Y:S04]  /*3ae20*/  STL.64 [R1+0xcd8], R26 ;  /* 0x000cd81a01007387 */ /* 0x000fe80000100a00 */
[----:B------:R-:W2:Y:S04]  /*3ae30*/  LDL.LU.64 R8, [R1+0xe70] ;  /* 0x000e700001087983 */ /* 0x000ea80000300a00 */
[----:B------:R-:W2:Y:S04]  /*3ae40*/  LDL.LU.64 R10, [R1+0xe78] ;  /* 0x000e7800010a7983 */ /* 0x000ea80000300a00 */
[----:B--2---:R-:W-:Y:S04]  /*3ae50*/  STL.64 [R1+0x73a0], R10 ;  /* 0x0073a00a01007387 */ /* 0x004fe80000100a00 */
[----:B------:R0:W-:Y:S04]  /*3ae60*/  STL.64 [R1+0x7398], R8 ;  /* 0x0073980801007387 */ /* 0x0001e80000100a00 */
[----:B0-----:R-:W2:Y:S04]  /*3ae70*/  LDL.LU.64 R8, [R1+0xe80] ;  /* 0x000e800001087983 */ /* 0x001ea80000300a00 */
[----:B------:R-:W2:Y:S04]  /*3ae80*/  LDL.LU.64 R10, [R1+0xe88] ;  /* 0x000e8800010a7983 */ /* 0x000ea80000300a00 */
[----:B------:R-:W2:Y:S04]  /*3ae90*/  LDL.LU.64 R24, [R1+0xe50] ;  /* 0x000e500001187983 */ /* 0x000ea80000300a00 */
[----:B------:R-:W2:Y:S04]  /*3aea0*/  LDL.LU.64 R26, [R1+0xe58] ;  /* 0x000e5800011a7983 */ /* 0x000ea80000300a00 */
[----:B------:R-:W-:Y:S04]  /*3aeb0*/  STL.64 [R1+0x7370], R22 ;  /* 0x0073701601007387 */ /* 0x000fe80000100a00 */
[----:B------:R-:W-:Y:S04]  /*3aec0*/  STL.64 [R1+0x7368], R20 ;  /* 0x0073681401007387 */ /* 0x000fe80000100a00 */
[----:B------:R-:W-:Y:S04]  /*3aed0*/  STL [R1+0x7340], R7 ;  /* 0x0073400701007387 */ /* 0x000fe80000100800 */
[----:B----4-:R0:W-:Y:S02]  /*3aee0*/  STL.64 [R1+0x7338], R4 ;  /* 0x0073380401007387 */ /* 0x0101e40000100a00 */
[----:B0-----:R-:W-:-:S02]  /*3aef0*/  IMAD.MOV.U32 R4, RZ, RZ, R2 ;  /* 0x000000ffff047224 */ /* 0x001fc400078e0002 */
[----:B------:R-:W-:Y:S02]  /*3af00*/  IMAD.MOV.U32 R5, RZ, RZ, R0 ;  /* 0x000000ffff057224 */ /* 0x000fe400078e0000 */
[----:B---3--:R-:W-:-:S03]  /*3af10*/  IMAD.MOV.U32 R20, RZ, RZ, R6 ;  /* 0x000000ffff147224 */ /* 0x008fc600078e0006 */
[----:B------:R0:W-:Y:S04]  /*3af20*/  STL.64 [R1+0x7378], R4 ;  /* 0x0073780401007387 */ /* 0x0001e80000100a00 */
[----:B0-----:R-:W3:Y:S04]  /*3af30*/  LDL.LU.64 R4, [R1+0xe60] ;  /* 0x000e600001047983 */ /* 0x001ee80000300a00 */
[----:B------:R-:W3:Y:S01]  /*3af40*/  LDL.LU.64 R6, [R1+0xe68] ;  /* 0x000e680001067983 */ /* 0x000ee20000300a00 */
[----:B--2---:R-:W-:Y:S03]  /*3af50*/  HMMA.16816.F32 R16, R12, R16, R8 ;  /* 0x000000100c10723c */ /* 0x004fe60000001808 */
[----:B------:R-:W2:Y:S04]  /*3af60*/  LDL.LU.64 R10, [R1+0x73a0] ;  /* 0x0073a000010a7983 */ /* 0x000ea80000300a00 */
[----:B------:R-:W2:-:S12]  /*3af70*/  LDL.LU.64 R8, [R1+0x7398] ;  /* 0x0073980001087983 */ /* 0x000e980000300a00 */
[----:B------:R0:W-:Y:S04]  /*3af80*/  STL.64 [R1+0xcc0], R16 ;  /* 0x000cc01001007387 */ /* 0x0001e80000100a00 */
[----:B------:R2:W-:Y:S04]  /*3af90*/  STL.64 [R1+0xcc8], R18 ;  /* 0x000cc81201007387 */ /* 0x0005e80000100a00 */
[----:B0-----:R-:W2:Y:S02]  /*3afa0*/  LDL.LU.64 R16, [R1+0x7390] ;  /* 0x0073900001107983 */ /* 0x001ea40000300a00 */
[----:B--2---:R-:W-:Y:S02]  /*3afb0*/  HMMA.16816.F32 R16, R12, R16, R8 ;  /* 0x000000100c10723c */ /* 0x004fe40000001808 */
[----:B------:R-:W2:-:S15]  /*3afc0*/  LDL.LU.64 R8, [R1+0x7388] ;  /* 0x0073880001087983 */ /* 0x000e9e0000300a00 */
[----:B------:R-:W-:Y:S02]  /*3afd0*/  NOP ;  /* 0x0000000000007918 */ /* 0x000fe40000000000 */
[----:B------:R0:W-:Y:S04]  /*3afe0*/  STL.64 [R1+0xcb0], R16 ;  /* 0x000cb01001007387 */ /* 0x0001e80000100a00 */
[----:B------:R3:W-:Y:S04]  /*3aff0*/  STL.64 [R1+0xcb8], R18 ;  /* 0x000cb81201007387 */ /* 0x0007e80000100a00 */
[----:B0-----:R-:W3:Y:S01]  /*3b000*/  LDL.LU.64 R16, [R1+0x7380] ;  /* 0x0073800001107983 */ /* 0x001ee20000300a00 */
[C---:B--2---:R-:W-:Y:S08]  /*3b010*/  HMMA.16816.F32 R24, R12.reuse, R8, R24 ;  /* 0x000000080c18723c */ /* 0x044ff00000001818 */
[----:B---3--:R-:W-:Y:S01]  /*3b020*/  HMMA.16816.F32 R16, R12, R16, R4 ;  /* 0x000000100c10723c */ /* 0x008fe20000001804 */
[----:B------:R-:W2:Y:S04]  /*3b030*/  LDL.LU.64 R4, [R1+0xe40] ;  /* 0x000e400001047983 */ /* 0x000ea80000300a00 */
[----:B------:R-:W2:-:S14]  /*3b040*/  LDL.LU.64 R6, [R1+0xe48] ;  /* 0x000e480001067983 */ /* 0x000e9c0000300a00 */
[----:B------:R0:W-:Y:S04]  /*3b050*/  STL.64 [R1+0xca0], R16 ;  /* 0x000ca01001007387 */ /* 0x0001e80000100a00 */
[----:B------:R1:W-:Y:S04]  /*3b060*/  STL.64 [R1+0xca8], R18 ;  /* 0x000ca81201007387 */ /* 0x0003e80000100a00 */
[----:B0-----:R-:W3:Y:S04]  /*3b070*/  LDL.LU.64 R16, [R1+0x620] ;  /* 0x0006200001107983 */ /* 0x001ee80000300a00 */
[----:B-1----:R-:W3:Y:S04]  /*3b080*/  LDL.LU.64 R18, [R1+0x628] ;  /* 0x0006280001127983 */ /* 0x002ee80000300a00 */
[----:B------:R0:W-:Y:S04]  /*3b090*/  STL.64 [R1+0xc90], R24 ;  /* 0x000c901801007387 */ /* 0x0001e80000100a00 */
[----:B------:R1:W-:Y:S04]  /*3b0a0*/  STL.64 [R1+0xc98], R26 ;  /* 0x000c981a01007387 */ /* 0x0003e80000100a00 */
[----:B0-----:R-:W4:Y:S04]  /*3b0b0*/  LDL.LU.64 R24, [R1+0x1a00] ;  /* 0x001a000001187983 */ /* 0x001f280000300a00 */
[----:B-1----:R-:W2:Y:S01]  /*3b0c0*/  LDL.LU.64 R26, [R1+0x1a08] ;  /* 0x001a0800011a7983 */ /* 0x002ea20000300a00 */
[----:B------:R-:W-:-:S02]  /*3b0d0*/  IMAD.MOV.U32 R2, RZ, RZ, R8 ;  /* 0x000000ffff027224 */ /* 0x000fc400078e0008 */
[----:B------:R-:W-:Y:S02]  /*3b0e0*/  IMAD.MOV.U32 R0, RZ, RZ, R9 ;  /* 0x000000ffff007224 */ /* 0x000fe400078e0009 */
[----:B------:R-:W-:Y:S01]  /*3b0f0*/  IMAD.MOV.U32 R21, RZ, RZ, R3 ;  /* 0x000000ffff157224 */ /* 0x000fe200078e0003 */
[----:B--2---:R-:W-:Y:S04]  /*3b100*/  STL.64 [R1+0x7350], R26 ;  /* 0x0073501a01007387 */ /* 0x004fe80000100a00 */
[----:B----4-:R0:W-:Y:S04]  /*3b110*/  STL.64 [R1+0x7348], R24 ;  /* 0x0073481801007387 */ /* 0x0101e80000100a00 */
[----:B0-----:R-:W2:Y:S04]  /*3b120*/  LDL.LU.64 R24, [R1+0x1b00] ;  /* 0x001b000001187983 */ /* 0x001ea80000300a00 */
[----:B------:R-:W2:Y:S04]  /*3b130*/  LDL.LU.64 R26, [R1+0x1b08] ;  /* 0x001b0800011a7983 */ /* 0x000ea80000300a00 */
[----:B------:R-:W4:Y:S04]  /*3b140*/  LDL.LU.64 R8, [R1+0x1800] ;  /* 0x0018000001087983 */ /* 0x000f280000300a00 */
[----:B------:R-:W2:Y:S01]  /*3b150*/  LDL.LU.64 R10, [R1+0x1808] ;  /* 0x00180800010a7983 */ /* 0x000ea20000300a00 */
[C---:B------:R-:W-:Y:S03]  /*3b160*/  HMMA.16816.F32 R20, R12.reuse, R20, R4 ;  /* 0x000000140c14723c */ /* 0x040fe60000001804 */
[----:B--2---:R-:W-:Y:S04]  /*3b170*/  STL.64 [R1+0x7328], R10 ;  /* 0x0073280a01007387 */ /* 0x004fe80000100a00 */
[----:B----4-:R0:W-:Y:S04]  /*3b180*/  STL.64 [R1+0x7320], R8 ;  /* 0x0073200801007387 */ /* 0x0101e80000100a00 */
[----:B0-----:R-:W2:Y:S04]  /*3b190*/  LDL.LU.64 R8, [R1+0x1900] ;  /* 0x0019000001087983 */ /* 0x001ea80000300a00 */
[----:B------:R-:W2:Y:S04]  /*3b1a0*/  LDL.LU.64 R10, [R1+0x1908] ;  /* 0x00190800010a7983 */ /* 0x000ea80000300a00 */
[----:B------:R-:W4:Y:S04]  /*3b1b0*/  LDL.LU.64 R4, [R1+0x7378] ;  /* 0x0073780001047983 */ /* 0x000f280000300a00 */
[----:B------:R-:W-:Y:S04]  /*3b1c0*/  STL.64 [R1+0xc80], R20 ;  /* 0x000c801401007387 */ /* 0x000fe80000100a00 */
[----:B------:R0:W-:Y:S04]  /*3b1d0*/  STL.64 [R1+0xc88], R22 ;  /* 0x000c881601007387 */ /* 0x0001e80000100a00 */
[----:B0-----:R-:W2:Y:S04]  /*3b1e0*/  LDL.LU.64 R22, [R1+0x7370] ;  /* 0x0073700001167983 */ /* 0x001ea80000300a00 */
[----:B------:R-:W3:Y:S02]  /*3b1f0*/  LDL.LU.64 R20, [R1+0x7368] ;  /* 0x0073680001147983 */ /* 0x000ee40000300a00 */
[----:B---3--:R-:W-:Y:S02]  /*3b200*/  HMMA.16816.F32 R12, R12, R20, R16 ;  /* 0x000000140c0c723c */ /* 0x008fe40000001810 */
[----:B------:R-:W4:Y:S04]  /*3b210*/  LDL.LU.64 R18, [R1+0x7360] ;  /* 0x0073600001127983 */ /* 0x000f280000300a00 */
[----:B------:R-:W4:-:S13]  /*3b220*/  LDL.LU.64 R16, [R1+0x7358] ;  /* 0x0073580001107983 */ /* 0x000f1a0000300a00 */
[----:B------:R0:W-:Y:S04]  /*3b230*/  STL.64 [R1+0x5a0], R12 ;  /* 0x0005a00c01007387 */ /* 0x0001e80000100a00 */
[----:B------:R-:W-:Y:S04]  /*3b240*/  STL.64 [R1+0x5a8], R14 ;  /* 0x0005a80e01007387 */ /* 0x000fe80000100a00 */
[----:B0-----:R-:W3:Y:S04]  /*3b250*/  LDL.64 R12, [R1+0x10] ;  /* 0x00001000010c7983 */ /* 0x001ee80000100a00 */
[----:B------:R-:W-:Y:S01]  /*3b260*/  STL.64 [R1+0x7278], R20 ;  /* 0x0072781401007387 */ /* 0x000fe20000100a00 */
[----:B----4-:R-:W-:Y:S03]  /*3b270*/  HMMA.16816.F32 R4, R16, R4, R24 ;  /* 0x000000041004723c */ /* 0x010fe60000001818 */
[----:B------:R-:W3:Y:S04]  /*3b280*/  LDL.LU.64 R26, [R1+0x7350] ;  /* 0x00735000011a7983 */ /* 0x000ee80000300a00 */
[----:B------:R-:W3:-:S12]  /*3b290*/  LDL.LU.64 R24, [R1+0x7348] ;  /* 0x0073480001187983 */ /* 0x000ed80000300a00 */
[----:B------:R-:W-:Y:S04]  /*3b2a0*/  STL.64 [R1+0x4a0], R4 ;  /* 0x0004a00401007387 */ /* 0x000fe80000100a00 */
[----:B------:R0:W-:Y:S04]  /*3b2b0*/  STL.64 [R1+0x4a8], R6 ;  /* 0x0004a80601007387 */ /* 0x0001e80000100a00 */
[----:B0-----:R-:W4:Y:S04]  /*3b2c0*/  LDL.LU R7, [R1+0x7340] ;  /* 0x0073400001077983 */ /* 0x001f280000300800 */
[----:B------:R-:W2:Y:S04]  /*3b2d0*/  LDL.LU.64 R4, [R1+0x7338] ;  /* 0x0073380001047983 */ /* 0x000ea80000300a00 */
[----:B------:R-:W2:Y:S04]  /*3b2e0*/  LDL.64 R20, [R1+0x140] ;  /* 0x0001400001147983 */ /* 0x000ea80000100a00 */
[----:B--2---:R0:W-:Y:S04]  /*3b2f0*/  STL.64 [R1+0x72d0], R20 ;  /* 0x0072d01401007387 */ /* 0x0041e80000100a00 */
[----:B0-----:R-:W2:Y:S01]  /*3b300*/  LDL.64 R20, [R1+0x150] ;  /* 0x0001500001147983 */ /* 0x001ea20000100a00 */
[----:B---3--:R-:W-:Y:S03]  /*3b310*/  HMMA.16816.F32 R24, R16, R12, R24 ;  /* 0x0000000c1018723c */ /* 0x008fe60000001818 */
[----:B--2---:R-:W-:-:S15]  /*3b320*/  STL.64 [R1+0x72e8], R20 ;  /* 0x0072e81401007387 */ /* 0x004fde0000100a00 */
[----:B------:R-:W-:Y:S01]  /*3b330*/  NOP ;  /* 0x0000000000007918 */ /* 0x000fe20000000000 */
[----:B------:R0:W-:Y:S04]  /*3b340*/  STL.64 [R1+0x490], R24 ;  /* 0x0004901801007387 */ /* 0x0001e80000100a00 */
[----:B------:R1:W-:Y:S04]  /*3b350*/  STL.64 [R1+0x498], R26 ;  /* 0x0004981a01007387 */ /* 0x0003e80000100a00 */
[----:B0-----:R-:W1:Y:S01]  /*3b360*/  LDL.LU.64 R24, [R1+0x7330] ;  /* 0x0073300001187983 */ /* 0x001e620000300a00 */
[----:B------:R-:W-:Y:S02]  /*3b370*/  IMAD.MOV.U32 R6, RZ, RZ, R12 ;  /* 0x000000ffff067224 */ /* 0x000fe400078e000c */
[----:B------:R-:W-:-:S02]  /*3b380*/  IMAD.MOV.U32 R3, RZ, RZ, R13 ;  /* 0x000000ffff037224 */ /* 0x000fc400078e000d */
[----:B------:R-:W2:Y:S04]  /*3b390*/  LDL.LU.64 R12, [R1+0x1600] ;  /* 0x00160000010c7983 */ /* 0x000ea80000300a00 */
[----:B------:R-:W2:Y:S01]  /*3b3a0*/  LDL.LU.64 R14, [R1+0x1608] ;  /* 0x00160800010e7983 */ /* 0x000ea20000300a00 */
[----:B-1----:R-:W-:Y:S03]  /*3b3b0*/  HMMA.16816.F32 R24, R16, R24, R8 ;  /* 0x000000181018723c */ /* 0x002fe60000001808 */
[----:B------:R-:W3:Y:S04]  /*3b3c0*/  LDL.LU.64 R10, [R1+0x7328] ;  /* 0x00732800010a7983 */ /* 0x000ee80000300a00 */
[----:B------:R-:W3:-:S12]  /*3b3d0*/  LDL.LU.64 R8, [R1+0x7320] ;  /* 0x0073200001087983 */ /* 0x000ed80000300a00 */
[----:B------:R-:W-:Y:S04]  /*3b3e0*/  STL.64 [R1+0x480], R24 ;  /* 0x0004801801007387 */ /* 0x000fe80000100a00 */
[----:B------:R0:W-:Y:S04]  /*3b3f0*/  STL.64 [R1+0x488], R26 ;  /* 0x0004881a01007387 */ /* 0x0001e80000100a00 */
[----:B0-----:R-:W2:Y:S04]  /*3b400*/  LDL.LU.64 R26, [R1+0x7318] ;  /* 0x00731800011a7983 */ /* 0x001ea80000300a00 */
[----:B------:R-:W3:Y:S02]  /*3b410*/  LDL.LU.64 R24, [R1+0x7310] ;  /* 0x0073100001187983 */ /* 0x000ee40000300a00 */
[----:B---3--:R-:W-:-:S15]  /*3b420*/  HMMA.16816.F32 R8, R16, R24, R8 ;  /* 0x000000181008723c */ /* 0x008fde0000001808 */
[----:B------:R-:W-:-:S04]  /*3b430*/  NOP ;  /* 0x0000000000007918 */ /* 0x000fc80000000000 */
[----:B------:R-:W-:Y:S04]  /*3b440*/  STL.64 [R1+0x470], R8 ;  /* 0x0004700801007387 */ /* 0x000fe80000100a00 */
[----:B------:R0:W-:Y:S04]  /*3b450*/  STL.64 [R1+0x478], R10 ;  /* 0x0004780a01007387 */ /* 0x0001e80000100a00 */
[----:B0-----:R-:W3:Y:S04]  /*3b460*/  LDL.LU.64 R10, [R1+0x7308] ;  /* 0x00730800010a7983 */ /* 0x001ee80000300a00 */
[----:B------:R-:W3:Y:S04]  /*3b470*/  LDL.LU.64 R8, [R1+0x7300] ;  /* 0x0073000001087983 */ /* 0x000ee80000300a00 */
[----:B--2---:R-:W-:Y:S04]  /*3b480*/  STL.64 [R1+0x7220], R26 ;  /* 0x0072201a01007387 */ /* 0x004fe80000100a00 */
[----:B------:R0:W-:Y:S04]  /*3b490*/  STL.64 [R1+0x7218], R24 ;  /* 0x0072181801007387 */ /* 0x0001e80000100a00 */
[----:B0-----:R-:W2:Y:S04]  /*3b4a0*/  LDL.64 R24, [R1+0x110] ;  /* 0x0001100001187983 */ /* 0x001ea80000100a00 */
[----:B--2---:R0:W-:Y:S02]  /*3b4b0*/  STL.64 [R1+0x72b0], R24 ;  /* 0x0072b01801007387 */ /* 0x0041e40000100a00 */
[----:B0-----:R-:W-:-:S02]  /*3b4c0*/  IMAD.MOV.U32 R24, RZ, RZ, R22 ;  /* 0x000000ffff187224 */ /* 0x001fc400078e0016 */
[----:B----4-:R-:W-:-:S05]  /*3b4d0*/  IMAD.MOV.U32 R25, RZ, RZ, R7 ;  /* 0x000000ffff197224 */ /* 0x010fca00078e0007 */
[----:B------:R0:W-:Y:S04]  /*3b4e0*/  STL.64 [R1+0x72c8], R24 ;  /* 0x0072c81801007387 */ /* 0x0001e80000100a00 */
[----:B0-----:R-:W2:Y:S04]  /*3b4f0*/  LDL.LU.64 R24, [R1+0x1700] ;  /* 0x0017000001187983 */ /* 0x001ea80000300a00 */
[----:B------:R-:W2:Y:S04]  /*3b500*/  LDL.LU.64 R26, [R1+0x1708] ;  /* 0x00170800011a7983 */ /* 0x000ea80000300a00 */
[----:B---3--:R-:W-:Y:S04]  /*3b510*/  STL.64 [R1+0x7210], R10 ;  /* 0x0072100a01007387 */ /* 0x008fe80000100a00 */
[----:B------:R-:W-:Y:S01]  /*3b520*/  STL.64 [R1+0x7208], R8 ;  /* 0x0072080801007387 */ /* 0x000fe20000100a00 */
[----:B--2---:R-:W-:-:S15]  /*3b530*/  HMMA.16816.F32 R24, R16, R8, R24 ;  /* 0x000000081018723c */ /* 0x004fde0000001818 */
[----:B------:R-:W-:-:S04]  /*3b540*/  NOP ;  /* 0x0000000000007918 */ /* 0x000fc80000000000 */
[----:B------:R0:W-:Y:S04]  /*3b550*/  STL.64 [R1+0x460], R24 ;  /* 0x0004601801007387 */ /* 0x0001e80000100a00 */
[----:B------:R1:W-:Y:S04]  /*3b560*/  STL.64 [R1+0x468], R26 ;  /* 0x0004681a01007387 */ /* 0x0003e80000100a00 */
[----:B0-----:R-:W2:Y:S04]  /*3b570*/  LDL.LU.64 R24, [R1+0xd50] ;  /* 0x000d500001187983 */ /* 0x001ea80000300a00 */
[----:B-1----:R-:W3:Y:S01]  /*3b580*/  LDL.LU.64 R26, [R1+0xd58] ;  /* 0x000d5800011a7983 */ /* 0x002ee20000300a00 */
[----:B------:R-:W-:Y:S03]  /*3b590*/  HMMA.16816.F32 R8, R16, R4, R12 ;  /* 0x000000041008723c */ /* 0x000fe6000000180c */
[----:B------:R-:W0:-:S15]  /*3b5a0*/  LDSM.16.MT88.4 R12, [R28+UR5+0x300] ;  /* 0x000300051c0c783b */ /* 0x000e1e0008004200 */
[----:B------:R-:W-:Y:S01]  /*3b5b0*/  NOP ;  /* 0x0000000000007918 */ /* 0x000fe20000000000 */
[----:B------:R-:W-:Y:S04]  /*3b5c0*/  STL.64 [R1+0x450], R8 ;  /* 0x0004500801007387 */ /* 0x000fe80000100a00 */
[----:B------:R-:W-:Y:S04]  /*3b5d0*/  STL.64 [R1+0x458], R10 ;  /* 0x0004580a01007387 */ /* 0x000fe80000100a00 */
[----:B---3--:R-:W-:Y:S04]  /*3b5e0*/  STL.64 [R1+0x72e0], R26 ;  /* 0x0072e01a01007387 */ /* 0x008fe80000100a00 */
[----:B--2---:R1:W-:Y:S04]  /*3b5f0*/  STL.64 [R1+0x72d8], R24 ;  /* 0x0072d81801007387 */ /* 0x0043e80000100a00 */
[----:B-1----:R-:W2:Y:S04]  /*3b600*/  LDL.LU.64 R24, [R1+0xd60] ;  /* 0x000d600001187983 */ /* 0x002ea80000300a00 */
[----:B------:R-:W3:Y:S01]  /*3b610*/  LDL.LU.64 R26, [R1+0xd68] ;  /* 0x000d6800011a7983 */ /* 0x000ee20000300a00 */
[----:B------:R-:W-:-:S02]  /*3b620*/  IMAD.MOV.U32 R20, RZ, RZ, R29 ;  /* 0x000000ffff147224 */ /* 0x000fc400078e001d */
[----:B------:R-:W-:Y:S01]  /*3b630*/  IMAD.MOV.U32 R21, RZ, RZ, R23 ;  /* 0x000000ffff157224 */ /* 0x000fe200078e0017 */
[----:B---3--:R-:W-:Y:S04]  /*3b640*/  STL.64 [R1+0x72f8], R26 ;  /* 0x0072f81a01007387 */ /* 0x008fe80000100a00 */
[----:B--2---:R1:W-:Y:S04]  /*3b650*/  STL.64 [R1+0x72f0], R24 ;  /* 0x0072f01801007387 */ /* 0x0043e80000100a00 */
[----:B-1----:R-:W2:Y:S04]  /*3b660*/  LDL.LU.64 R24, [R1+0xe30] ;  /* 0x000e300001187983 */ /* 0x002ea80000300a00 */
[----:B------:R-:W2:Y:S04]  /*3b670*/  LDL.LU.64 R26, [R1+0xe38] ;  /* 0x000e3800011a7983 */ /* 0x000ea80000300a00 */
[----:B------:R-:W3:Y:S04]  /*3b680*/  LDL.LU.64 R8, [R1+0xd20] ;  /* 0x000d200001087983 */ /* 0x000ee80000300a00 */
[----:B------:R-:W4:Y:S01]  /*3b690*/  LDL.LU.64 R10, [R1+0xd28] ;  /* 0x000d2800010a7983 */ /* 0x000f220000300a00 */
[C---:B--2---:R-:W-:Y:S03]  /*3b6a0*/  HMMA.16816.F32 R20, R16.reuse, R20, R24 ;  /* 0x000000141014723c */ /* 0x044fe60000001818 */
[----:B----4-:R-:W-:Y:S04]  /*3b6b0*/  STL.64 [R1+0x72c0], R10 ;  /* 0x0072c00a01007387 */ /* 0x010fe80000100a00 */
[----:B---3--:R1:W-:Y:S04]  /*3b6c0*/  STL.64 [R1+0x72b8], R8 ;  /* 0x0072b80801007387 */ /* 0x0083e80000100a00 */
[----:B-1----:R-:W2:Y:S04]  /*3b6d0*/  LDL.LU.64 R8, [R1+0xd40] ;  /* 0x000d400001087983 */ /* 0x002ea80000300a00 */
[----:B------:R-:W2:Y:S04]  /*3b6e0*/  LDL.LU.64 R10, [R1+0xd48] ;  /* 0x000d4800010a7983 */ /* 0x000ea80000300a00 */
[----:B------:R-:W-:Y:S04]  /*3b6f0*/  STL [R1+0x7200], R5 ;  /* 0x0072000501007387 */ /* 0x000fe80000100800 */
[----:B------:R-:W-:Y:S04]  /*3b700*/  STL [R1+0x71fc], R28 ;  /* 0x0071fc1c01007387 */ /* 0x000fe80000100800 */
[----:B0-----:R-:W-:Y:S04]  /*3b710*/  STL.64 [R1+0x7170], R14 ;  /* 0x0071700e01007387 */ /* 0x001fe80000100a00 */
[----:B------:R0:W-:Y:S04]  /*3b720*/  STL.64 [R1+0x7168], R12 ;  /* 0x0071680c01007387 */ /* 0x0001e80000100a00 */
[----:B0-----:R-:W3:Y:S04]  /*3b730*/  LDL.64 R12, [R1+0x120] ;  /* 0x00012000010c7983 */ /* 0x001ee80000100a00 */
[----:B------:R-:W4:Y:S04]  /*3b740*/  LDL.LU.64 R26, [R1+0x72f8] ;  /* 0x0072f800011a7983 */ /* 0x000f280000300a00 */
[----:B------:R-:W4:Y:S04]  /*3b750*/  LDL.LU.64 R24, [R1+0x72f0] ;  /* 0x0072f00001187983 */ /* 0x000f280000300a00 */
[----:B------:R0:W-:Y:S04]  /*3b760*/  STL.64 [R1+0xc60], R20 ;  /* 0x000c601401007387 */ /* 0x0001e80000100a00 */
[----:B------:R-:W-:Y:S04]  /*3b770*/  STL.64 [R1+0xc68], R22 ;  /* 0x000c681601007387 */ /* 0x000fe80000100a00 */
[----:B0-----:R-:W4:Y:S02]  /*3b780*/  LDL.LU.64 R20, [R1+0x72e8] ;  /* 0x0072e80001147983 */ /* 0x001f240000300a00 */
[----:B----4-:R-:W-:Y:S01]  /*3b790*/  HMMA.16816.F32 R24, R16, R20, R24 ;  /* 0x000000141018723c */ /* 0x010fe20000001818 */
[----:B------:R-:W-:-:S15]  /*3b7a0*/  IMAD.MOV.U32 R5, RZ, RZ, R20 ;  /* 0x000000ffff057224 */ /* 0x000fde00078e0014 */
[----:B------:R-:W-:-:S03]  /*3b7b0*/  NOP ;  /* 0x0000000000007918 */ /* 0x000fc60000000000 */
[----:B------:R-:W-:Y:S04]  /*3b7c0*/  STL.64 [R1+0xc50], R24 ;  /* 0x000c501801007387 */ /* 0x000fe80000100a00 */
[----:B------:R0:W-:Y:S04]  /*3b7d0*/  STL.64 [R1+0xc58], R26 ;  /* 0x000c581a01007387 */ /* 0x0001e80000100a00 */
[----:B0-----:R-:W4:Y:S04]  /*3b7e0*/  LDL.LU.64 R26, [R1+0x72e0] ;  /* 0x0072e000011a7983 */ /* 0x001f280000300a00 */
[----:B------:R-:W4:Y:S04]  /*3b7f0*/  LDL.LU.64 R24, [R1+0x72d8] ;  /* 0x0072d80001187983 */ /* 0x000f280000300a00 */
[----:B------:R-:W4:Y:S04]  /*3b800*/  LDL.LU.64 R20, [R1+0x72d0] ;  /* 0x0072d00001147983 */ /* 0x000f280000300a00 */
[----:B------:R-:W-:Y:S01]  /*3b810*/  STL.64 [R1+0x7250], R4 ;  /* 0x0072500401007387 */ /* 0x000fe20000100a00 */
[----:B----4-:R-:W-:Y:S01]  /*3b820*/  HMMA.16816.F32 R24, R16, R20, R24 ;  /* 0x000000141018723c */ /* 0x010fe20000001818 */
[----:B------:R-:W-:-:S15]  /*3b830*/  IMAD.MOV.U32 R28, RZ, RZ, R21 ;  /* 0x000000ffff1c7224 */ /* 0x000fde00078e0015 */
[----:B------:R-:W-:-:S03]  /*3b840*/  NOP ;  /* 0x0000000000007918 */ /* 0x000fc60000000000 */
[----:B------:R0:W-:Y:S04]  /*3b850*/  STL.64 [R1+0xc40], R24 ;  /* 0x000c401801007387 */ /* 0x0001e80000100a00 */
[----:B------:R2:W-:Y:S04]  /*3b860*/  STL.64 [R1+0xc48], R26 ;  /* 0x000c481a01007387 */ /* 0x0005e80000100a00 */
[----:B0-----:R-:W2:Y:S04]  /*3b870*/  LDL.LU.64 R24, [R1+0x72c8] ;  /* 0x0072c80001187983 */ /* 0x001ea80000300a00 */
[----:B------:R-:W4:Y:S01]  /*3b880*/  LDL.64 R20, [R1+0xe0] ;  /* 0x0000e00001147983 */ /* 0x000f220000100a00 */
[C---:B--2---:R-:W-:Y:S03]  /*3b890*/  HMMA.16816.F32 R24, R16.reuse, R24, R8 ;  /* 0x000000181018723c */ /* 0x044fe60000001808 */
[----:B----4-:R0:W-:Y:S04]  /*3b8a0*/  STL.64 [R1+0x7290], R20 ;  /* 0x0072901401007387 */ /* 0x0101e80000100a00 */
        /* <DEDUP_REMOVED lines=9> */
[----:B------:R0:W-:Y:S04]  /*3b940*/  STL.64 [R1+0xc20], R20 ;  /* 0x000c201401007387 */ /* 0x0001e80000100a00 */
[----:B------:R-:W-:Y:S01]  /*3b950*/  STL.64 [R1+0xc28], R22 ;  /* 0x000c281601007387 */ /* 0x000fe20000100a00 */
[----:B0-----:R-:W-:-:S02]  /*3b960*/  IMAD.MOV.U32 R20, RZ, RZ, R2 ;  /* 0x000000ffff147224 */ /* 0x001fc400078e0002 */
[----:B------:R-:W-:-:S05]  /*3b970*/  IMAD.MOV.U32 R21, RZ, RZ, R0 ;  /* 0x000000ffff157224 */ /* 0x000fca00078e0000 */
[----:B------:R0:W-:Y:S01]  /*3b980*/  STL.64 [R1+0x72a8], R20 ;  /* 0x0072a81401007387 */ /* 0x0001e20000100a00 */
[----:B------:R-:W-:Y:S02]  /*3b990*/  IMAD.MOV.U32 R2, RZ, RZ, R24 ;  /* 0x000000ffff027224 */ /* 0x000fe400078e0018 */
[----:B------:R-:W-:Y:S01]  /*3b9a0*/  IMAD.MOV.U32 R0, RZ, RZ, R25 ;  /* 0x000000ffff007224 */ /* 0x000fe200078e0019 */
[----:B0-----:R-:W2:Y:S04]  /*3b9b0*/  LDL.64 R20, [R1+0x100] ;  /* 0x0001000001147983 */ /* 0x001ea80000100a00 */
[----:B------:R0:W-:Y:S04]  /*3b9c0*/  STL.64 [R1+0x71c8], R12 ;  /* 0x0071c80c01007387 */ /* 0x0001e80000100a00 */
[----:B------:R-:W-:Y:S04]  /*3b9d0*/  STL.64 [R1+0xc10], R8 ;  /* 0x000c100801007387 */ /* 0x000fe80000100a00 */
[----:B------:R-:W-:Y:S04]  /*3b9e0*/  STL.64 [R1+0xc18], R10 ;  /* 0x000c180a01007387 */ /* 0x000fe80000100a00 */
[----:B0-----:R-:W2:Y:S04]  /*3b9f0*/  LDL.LU.64 R12, [R1+0xd10] ;  /* 0x000d1000010c7983 */ /* 0x001ea80000300a00 */
[----:B------:R-:W2:Y:S04]  /*3ba00*/  LDL.LU.64 R14, [R1+0xd18] ;  /* 0x000d1800010e7983 */ /* 0x000ea80000300a00 */
[----:B------:R-:W3:Y:S04]  /*3ba10*/  LDL.LU.64 R24, [R1+0x18f0] ;  /* 0x0018f00001187983 */ /* 0x000ee80000300a00 */
[----:B------:R-:W4:Y:S04]  /*3ba20*/  LDL.LU.64 R26, [R1+0x18f8] ;  /* 0x0018f800011a7983 */ /* 0x000f280000300a00 */
[----:B----4-:R-:W-:Y:S04]  /*3ba30*/  STL.64 [R1+0x7230], R26 ;  /* 0x0072301a01007387 */ /* 0x010fe80000100a00 */
[----:B---3--:R0:W-:Y:S04]  /*3ba40*/  STL.64 [R1+0x7228], R24 ;  /* 0x0072281801007387 */ /* 0x0081e80000100a00 */
[----:B------:R-:W3:Y:S01]  /*3ba50*/  LDL.LU.64 R4, [R1+0x1af0] ;  /* 0x001af00001047983 */ /* 0x000ee20000300a00 */
[----:B0-----:R-:W-:-:S03]  /*3ba60*/  IMAD.MOV.U32 R24, RZ, RZ, R6 ;  /* 0x000000ffff187224 */ /* 0x001fc600078e0006 */
[----:B------:R-:W4:Y:S04]  /*3ba70*/  LDL.LU.64 R6, [R1+0x1af8] ;  /* 0x001af80001067983 */ /* 0x000f280000300a00 */
[----:B----4-:R-:W-:Y:S04]  /*3ba80*/  STL.64 [R1+0x7270], R6 ;  /* 0x0072700601007387 */ /* 0x010fe80000100a00 */
[----:B---3--:R0:W-:Y:S04]  /*3ba90*/  STL.64 [R1+0x7268], R4 ;  /* 0x0072680401007387 */ /* 0x0081e80000100a00 */
[----:B0-----:R-:W3:Y:S04]  /*3baa0*/  LDL.LU.64 R4, [R1+0x4b0] ;  /* 0x0004b00001047983 */ /* 0x001ee80000300a00 */
[----:B------:R-:W4:Y:S04]  /*3bab0*/  LDL.LU.64 R6, [R1+0x4b8] ;  /* 0x0004b80001067983 */ /* 0x000f280000300a00 */
[----:B----4-:R-:W-:Y:S04]  /*3bac0*/  STL.64 [R1+0x7288], R6 ;  /* 0x0072880601007387 */ /* 0x010fe80000100a00 */
[----:B---3--:R0:W-:Y:S04]  /*3bad0*/  STL.64 [R1+0x7280], R4 ;  /* 0x0072800401007387 */ /* 0x0081e80000100a00 */
[----:B0-----:R-:W3:Y:S04]  /*3bae0*/  LDL.LU.64 R4, [R1+0x910] ;  /* 0x0009100001047983 */ /* 0x001ee80000300a00 */
[----:B------:R-:W4:Y:S01]  /*3baf0*/  LDL.LU.64 R6, [R1+0x918] ;  /* 0x0009180001067983 */ /* 0x000f220000300a00 */
[----:B------:R-:W-:Y:S01]  /*3bb00*/  IMAD.MOV.U32 R25, RZ, RZ, R3 ;  /* 0x000000ffff197224 */ /* 0x000fe200078e0003 */
[----:B--2---:R-:W-:Y:S02]  /*3bb10*/  HMMA.16816.F32 R12, R16, R20, R12 ;  /* 0x00000014100c723c */ /* 0x004fe4000000180c */
[----:B----4-:R-:W-:Y:S04]  /*3bb20*/  STL.64 [R1+0x72a0], R6 ;  /* 0x0072a00601007387 */ /* 0x010fe80000100a00 */
[----:B---3--:R0:W-:Y:S04]  /*3bb30*/  STL.64 [R1+0x7298], R4 ;  /* 0x0072980401007387 */ /* 0x0081e80000100a00 */
[----:B0-----:R-:W2:Y:S04]  /*3bb40*/  LDL.LU.64 R4, [R1+0xc70] ;  /* 0x000c700001047983 */ /* 0x001ea80000300a00 */
[----:B------:R-:W2:Y:S04]  /*3bb50*/  LDL.LU.64 R6, [R1+0xc78] ;  /* 0x000c780001067983 */ /* 0x000ea80000300a00 */
[----:B------:R0:W-:Y:S04]  /*3bb60*/  STL.64 [R1+0x7248], R24 ;  /* 0x0072481801007387 */ /* 0x0001e80000100a00 */
[----:B0-----:R-:W3:Y:S04]  /*3bb70*/  LDL.64 R24, [R1+0x20] ;  /* 0x0000200001187983 */ /* 0x001ee80000100a00 */
[----:B------:R-:W4:Y:S04]  /*3bb80*/  LDL.LU.64 R8, [R1+0x17f0] ;  /* 0x0017f00001087983 */ /* 0x000f280000300a00 */
[----:B------:R-:W2:Y:S01]  /*3bb90*/  LDL.LU.64 R10, [R1+0x17f8] ;  /* 0x0017f800010a7983 */ /* 0x000ea20000300a00 */
[----:B------:R-:W-:-:S03]  /*3bba0*/  IMAD.MOV.U32 R3, RZ, RZ, R21 ;  /* 0x000000ffff037224 */ /* 0x000fc600078e0015 */
[----:B--2---:R-:W-:Y:S04]  /*3bbb0*/  STL.64 [R1+0x7240], R10 ;  /* 0x0072400a01007387 */ /* 0x004fe80000100a00 */
[----:B----4-:R0:W-:Y:S04]  /*3bbc0*/  STL.64 [R1+0x7238], R8 ;  /* 0x0072380801007387 */ /* 0x0101e80000100a00 */
[----:B0-----:R-:W2:Y:S04]  /*3bbd0*/  LDL.LU.64 R8, [R1+0x19f0] ;  /* 0x0019f00001087983 */ /* 0x001ea80000300a00 */
[----:B------:R-:W2:Y:S04]  /*3bbe0*/  LDL.LU.64 R10, [R1+0x19f8] ;  /* 0x0019f800010a7983 */ /* 0x000ea80000300a00 */
[----:B------:R-:W-:Y:S04]  /*3bbf0*/  STL.64 [R1+0xc00], R12 ;  /* 0x000c000c01007387 */ /* 0x000fe80000100a00 */
[----:B------:R0:W-:Y:S02]  /*3bc00*/  STL.64 [R1+0xc08], R14 ;  /* 0x000c080e01007387 */ /* 0x0001e40000100a00 */
[----:B0-----:R-:W-:-:S02]  /*3bc10*/  IMAD.MOV.U32 R14, RZ, RZ, R20 ;  /* 0x000000ffff0e7224 */ /* 0x001fc400078e0014 */
[----:B------:R-:W4:Y:S02]  /*3bc20*/  LDL.LU.64 R20, [R1+0x72a8] ;  /* 0x0072a80001147983 */ /* 0x000f240000300a00 */
        /* <DEDUP_REMOVED lines=10> */
[----:B------:R-:W-:Y:S04]  /*3bcd0*/  STL.64 [R1+0xbe0], R4 ;  /* 0x000be00401007387 */ /* 0x000fe80000100a00 */
[----:B------:R0:W-:Y:S04]  /*3bce0*/  STL.64 [R1+0xbe8], R6 ;  /* 0x000be80601007387 */ /* 0x0001e80000100a00 */
[----:B0-----:R-:W4:Y:S04]  /*3bcf0*/  LDL.LU.64 R6, [R1+0x7288] ;  /* 0x0072880001067983 */ /* 0x001f280000300a00 */
[----:B------:R-:W4:Y:S04]  /*3bd00*/  LDL.LU.64 R4, [R1+0x7280] ;  /* 0x0072800001047983 */ /* 0x000f280000300a00 */
[----:B------:R-:W4:Y:S02]  /*3bd10*/  LDL.LU.64 R20, [R1+0x7278] ;  /* 0x0072780001147983 */ /* 0x000f240000300a00 */
[----:B----4-:R-:W-:Y:S02]  /*3bd20*/  HMMA.16816.F32 R16, R16, R20, R4 ;  /* 0x000000141010723c */ /* 0x010fe40000001804 */
[----:B------:R-:W3:Y:S04]  /*3bd30*/  LDL.LU.64 R6, [R1+0x7270] ;  /* 0x0072700001067983 */ /* 0x000ee80000300a00 */
[----:B------:R-:W3:Y:S04]  /*3bd40*/  LDL.LU.64 R4, [R1+0x7268] ;  /* 0x0072680001047983 */ /* 0x000ee80000300a00 */
[----:B------:R-:W3:Y:S04]  /*3bd50*/  LDL.LU.64 R22, [R1+0x7260] ;  /* 0x0072600001167983 */ /* 0x000ee80000300a00 */
[----:B------:R-:W3:Y:S05]  /*3bd60*/  LDL.LU.64 R20, [R1+0x7258] ;  /* 0x0072580001147983 */ /* 0x000eea0000300a00 */
[----:B------:R0:W-:Y:S04]  /*3bd70*/  STL.64 [R1+0x440], R16 ;  /* 0x0004401001007387 */ /* 0x0001e80000100a00 */
[----:B------:R-:W-:Y:S04]  /*3bd80*/  STL.64 [R1+0x448], R18 ;  /* 0x0004481201007387 */ /* 0x000fe80000100a00 */
[----:B0-----:R-:W4:Y:S04]  /*3bd90*/  LDL R16, [R1] ;  /* 0x0000000001107983 */ /* 0x001f280000100800 */
[----:B------:R-:W4:Y:S01]  /*3bda0*/  LDL R17, [R1+0x4] ;  /* 0x0000040001117983 */ /* 0x000f220000100800 */
[----:B---3--:R-:W-:-:S15]  /*3bdb0*/  HMMA.16816.F32 R4, R20, R24, R4 ;  /* 0x000000181404723c */ /* 0x008fde0000001804 */
[----:B------:R-:W-:-:S04]  /*3bdc0*/  NOP ;  /* 0x0000000000007918 */ /* 0x000fc80000000000 */
[----:B------:R0:W-:Y:S04]  /*3bdd0*/  STL.64 [R1+0x3a0], R4 ;  /* 0x0003a00401007387 */ /* 0x0001e80000100a00 */
[----:B------:R1:W-:Y:S04]  /*3bde0*/  STL.64 [R1+0x3a8], R6 ;  /* 0x0003a80601007387 */ /* 0x0003e80000100a00 */
[----:B0-----:R-:W3:Y:S01]  /*3bdf0*/  LDL.LU.64 R4, [R1+0x7250] ;  /* 0x0072500001047983 */ /* 0x001ee20000300a00 */
[----:B-1----:R-:W-:Y:S02]  /*3be00*/  IMAD.MOV.U32 R7, RZ, RZ, R24 ;  /* 0x000000ffff077224 */ /* 0x002fe400078e0018 */
[----:B------:R-:W-:-:S02]  /*3be10*/  IMAD.MOV.U32 R6, RZ, RZ, R25 ;  /* 0x000000ffff067224 */ /* 0x000fc400078e0019 */
[----:B------:R-:W2:Y:S02]  /*3be20*/  LDL.LU.64 R24, [R1+0x7248] ;  /* 0x0072480001187983 */ /* 0x000ea40000300a00 */
[----:B--2---:R-:W-:Y:S02]  /*3be30*/  HMMA.16816.F32 R24, R20, R24, R8 ;  /* 0x000000181418723c */ /* 0x004fe40000001808 */
[----:B------:R-:W2:Y:S04]  /*3be40*/  LDL.LU.64 R10, [R1+0x7240] ;  /* 0x00724000010a7983 */ /* 0x000ea80000300a00 */
[----:B------:R-:W2:-:S13]  /*3be50*/  LDL.LU.64 R8, [R1+0x7238] ;  /* 0x0072380001087983 */ /* 0x000e9a0000300a00 */
[----:B------:R-:W-:Y:S04]  /*3be60*/  STL.64 [R1+0x390], R24 ;  /* 0x0003901801007387 */ /* 0x000fe80000100a00 */
[----:B------:R0:W-:Y:S04]  /*3be70*/  STL.64 [R1+0x398], R26 ;  /* 0x0003981a01007387 */ /* 0x0001e80000100a00 */
[----:B0-----:R-:W4:Y:S04]  /*3be80*/  LDL.LU.64 R26, [R1+0x7230] ;  /* 0x00723000011a7983 */ /* 0x001f280000300a00 */
[----:B------:R-:W4:Y:S02]  /*3be90*/  LDL.LU.64 R24, [R1+0x7228] ;  /* 0x0072280001187983 */ /* 0x000f240000300a00 */
[----:B----4-:R-:W-:Y:S02]  /*3bea0*/  HMMA.16816.F32 R16, R20, R16, R24 ;  /* 0x000000101410723c */ /* 0x010fe40000001818 */
[----:B------:R-:W4:Y:S04]  /*3beb0*/  LDL.LU.64 R26, [R1+0x7220] ;  /* 0x00722000011a7983 */ /* 0x000f280000300a00 */
[----:B------:R-:W2:-:S13]  /*3bec0*/  LDL.LU.64 R24, [R1+0x7218] ;  /* 0x0072180001187983 */ /* 0x000e9a0000300a00 */
[----:B------:R0:W-:Y:S04]  /*3bed0*/  STL.64 [R1+0x380], R16 ;  /* 0x0003801001007387 */ /* 0x0001e80000100a00 */
[----:B------:R1:W-:Y:S04]  /*3bee0*/  STL.64 [R1+0x388], R18 ;  /* 0x0003881201007387 */ /* 0x0003e80000100a00 */
[----:B0-----:R-:W3:Y:S04]  /*3bef0*/  LDL.LU.64 R16, [R1+0x15f0] ;  /* 0x0015f00001107983 */ /* 0x001ee80000300a00 */
[----:B-1----:R-:W3:Y:S01]  /*3bf00*/  LDL.LU.64 R18, [R1+0x15f8] ;  /* 0x0015f80001127983 */ /* 0x002ee20000300a00 */
[----:B--2---:R-:W-:-:S15]  /*3bf10*/  HMMA.16816.F32 R8, R20, R24, R8 ;  /* 0x000000181408723c */ /* 0x004fde0000001808 */
[----:B------:R-:W-:-:S04]  /*3bf20*/  NOP ;  /* 0x0000000000007918 */ /* 0x000fc80000000000 */
[----:B------:R-:W-:Y:S04]  /*3bf30*/  STL.64 [R1+0x370], R8 ;  /* 0x0003700801007387 */ /* 0x000fe80000100a00 */
[----:B------:R0:W-:Y:S04]  /*3bf40*/  STL.64 [R1+0x378], R10 ;  /* 0x0003780a01007387 */ /* 0x0001e80000100a00 */
[----:B0-----:R-:W2:Y:S04]  /*3bf50*/  LDL.LU.64 R10, [R1+0x7210] ;  /* 0x00721000010a7983 */ /* 0x001ea80000300a00 */
[----:B------:R-:W2:Y:S04]  /*3bf60*/  LDL.LU.64 R8, [R1+0x7208] ;  /* 0x0072080001087983 */ /* 0x000ea80000300a00 */
[----:B----4-:R-:W-:Y:S04]  /*3bf70*/  STL.64 [R1+0x7120], R26 ;  /* 0x0071201a01007387 */ /* 0x010fe80000100a00 */
[----:B------:R0:W-:Y:S04]  /*3bf80*/  STL.64 [R1+0x7118], R24 ;  /* 0x0071181801007387 */ /* 0x0001e80000100a00 */
[----:B0-----:R-:W2:Y:S04]  /*3bf90*/  LDL.LU.64 R24, [R1+0x16f0] ;  /* 0x0016f00001187983 */ /* 0x001ea80000300a00 */
[----:B------:R-:W2:Y:S04]  /*3bfa0*/  LDL.LU.64 R26, [R1+0x16f8] ;  /* 0x0016f800011a7983 */ /* 0x000ea80000300a00 */
[----:B------:R-:W4:Y:S04]  /*3bfb0*/  LDL.64 R12, [R1+0x130] ;  /* 0x00013000010c7983 */ /* 0x000f280000100a00 */
[----:B------:R-:W-:Y:S01]  /*3bfc0*/  STL [R1+0x71e0], R14 ;  /* 0x0071e00e01007387 */ /* 0x000fe20000100800 */
[----:B--2---:R-:W-:-:S15]  /*3bfd0*/  HMMA.16816.F32 R24, R20, R8, R24 ;  /* 0x000000081418723c */ /* 0x004fde0000001818 */
[----:B------:R-:W-:-:S04]  /*3bfe0*/  NOP ;  /* 0x0000000000007918 */ /* 0x000fc80000000000 */
[----:B------:R-:W-:Y:S04]  /*3bff0*/  STL.64 [R1+0x360], R24 ;  /* 0x0003601801007387 */ /* 0x000fe80000100a00 */
[----:B------:R-:W-:Y:S04]  /*3c000*/  STL.64 [R1+0x368], R26 ;  /* 0x0003681a01007387 */ /* 0x000fe80000100a00 */
[----:B----4-:R3:W-:Y:S02]  /*3c010*/  STL.64 [R1+0x71d8], R12 ;  /* 0x0071d80c01007387 */ /* 0x0107e40000100a00 */
[----:B---3--:R-:W-:-:S02]  /*3c020*/  IMAD.MOV.U32 R12, RZ, RZ, R5 ;  /* 0x000000ffff0c7224 */ /* 0x008fc400078e0005 */
[----:B------:R-:W2:Y:S04]  /*3c030*/  LDL.LU R5, [R1+0x7200] ;  /* 0x0072000001057983 */ /* 0x000ea80000300800 */
[----:B------:R-:W3:Y:S04]  /*3c040*/  LDL R13, [R1+0x154] ;  /* 0x00015400010d7983 */ /* 0x000ee80000100800 */
[----:B------:R-:W-:Y:S04]  /*3c050*/  STL [R1+0x71f8], R15 ;  /* 0x0071f80f01007387 */ /* 0x000fe80000100800 */
[----:B---3--:R-:W-:Y:S04]  /*3c060*/  STL.64 [R1+0x71f0], R12 ;  /* 0x0071f00c01007387 */ /* 0x008fe80000100a00 */
[----:B------:R-:W-:Y:S04]  /*3c070*/  STL.64 [R1+0x7110], R10 ;  /* 0x0071100a01007387 */ /* 0x000fe80000100a00 */
[----:B------:R0:W-:Y:S04]  /*3c080*/  STL.64 [R1+0x7108], R8 ;  /* 0x0071080801007387 */ /* 0x0001e80000100a00 */
[----:B0-----:R-:W3:Y:S01]  /*3c090*/  LDL R8, [R1+0x140] ;  /* 0x0001400001087983 */ /* 0x001ee20000100800 */
[----:B------:R-:W-:-:S03]  /*3c0a0*/  IMAD.MOV.U32 R9, RZ, RZ, R28 ;  /* 0x000000ffff097224 */ /* 0x000fc600078e001c */
[----:B------:R-:W4:Y:S04]  /*3c0b0*/  LDL.LU R28, [R1+0x71fc] ;  /* 0x0071fc00011c7983 */ /* 0x000f280000300800 */
[----:B---3--:R2:W-:Y:S04]  /*3c0c0*/  STL.64 [R1+0x71e8], R8 ;  /* 0x0071e80801007387 */ /* 0x0085e80000100a00 */
[----:B------:R-:W3:Y:S04]  /*3c0d0*/  LDL.LU.64 R12, [R1+0x900] ;  /* 0x00090000010c7983 */ /* 0x000ee80000300a00 */
[----:B------:R-:W3:Y:S01]  /*3c0e0*/  LDL.LU.64 R14, [R1+0x908] ;  /* 0x00090800010e7983 */ /* 0x000ee20000300a00 */
[----:B--2---:R-:W-:Y:S03]  /*3c0f0*/  HMMA.16816.F32 R8, R20, R4, R16 ;  /* 0x000000041408723c */ /* 0x004fe60000001810 */
[----:B----4-:R-:W0:-:S15]  /*3c100*/  LDSM.16.MT88.4 R16, [R28+UR5+0x380] ;  /* 0x000380051c10783b */ /* 0x010e1e0008004200 */
[----:B------:R-:W-:Y:S01]  /*3c110*/  NOP ;  /* 0x0000000000007918 */ /* 0x000fe20000000000 */
[----:B------:R-:W-:Y:S04]  /*3c120*/  STL.64 [R1+0x350], R8 ;  /* 0x0003500801007387 */ /* 0x000fe80000100a00 */
[----:B------:R-:W-:Y:S04]  /*3c130*/  STL.64 [R1+0x358], R10 ;  /* 0x0003580a01007387 */ /* 0x000fe80000100a00 */
[----:B------:R-:W-:Y:S04]  /*3c140*/  STL.64 [R1+0x71d0], R4 ;  /* 0x0071d00401007387 */ /* 0x000fe80000100a00 */
[----:B------:R-:W2:Y:S04]  /*3c150*/  LDL.64 R24, [R1] ;  /* 0x0000000001187983 */ /* 0x000ea80000100a00 */
[----:B--2---:R1:W-:Y:S04]  /*3c160*/  STL.64 [R1+0x7138], R24 ;  /* 0x0071381801007387 */ /* 0x0043e80000100a00 */
[----:B-1----:R-:W2:Y:S04]  /*3c170*/  LDL.64 R24, [R1+0x10] ;  /* 0x0000100001187983 */ /* 0x002ea80000100a00 */
[----:B--2---:R1:W-:Y:S04]  /*3c180*/  STL.64 [R1+0x7150], R24 ;  /* 0x0071501801007387 */ /* 0x0043e80000100a00 */
[----:B------:R-:W2:Y:S04]  /*3c190*/  LDL.LU.64 R8, [R1+0x8f0] ;  /* 0x0008f00001087983 */ /* 0x000ea80000300a00 */
[----:B------:R-:W2:Y:S04]  /*3c1a0*/  LDL.LU.64 R10, [R1+0x8f8] ;  /* 0x0008f800010a7983 */ /* 0x000ea80000300a00 */
[----:B------:R-:W4:Y:S01]  /*3c1b0*/  LDL.LU.64 R4, [R1+0x8d0] ;  /* 0x0008d00001047983 */ /* 0x000f220000300a00 */
[----:B-1----:R-:W-:-:S02]  /*3c1c0*/  IMAD.MOV.U32 R24, RZ, RZ, R7 ;  /* 0x000000ffff187224 */ /* 0x002fc400078e0007 */
[----:B------:R-:W-:Y:S02]  /*3c1d0*/  IMAD.MOV.U32 R25, RZ, RZ, R6 ;  /* 0x000000ffff197224 */ /* 0x000fe400078e0006 */
[----:B------:R-:W4:Y:S04]  /*3c1e0*/  LDL.LU.64 R6, [R1+0x8d8] ;  /* 0x0008d80001067983 */ /* 0x000f280000300a00 */
[----:B------:R1:W-:Y:S04]  /*3c1f0*/  STL.64 [R1+0x7178], R24 ;  /* 0x0071781801007387 */ /* 0x0003e80000100a00 */
[----:B-1----:R-:W3:Y:S04]  /*3c200*/  LDL R24, [R1+0x30] ;  /* 0x0000300001187983 */ /* 0x002ee80000100800 */
[----:B------:R-:W3:Y:S04]  /*3c210*/  LDL R25, [R1+0x34] ;  /* 0x0000340001197983 */ /* 0x000ee80000100800 */
[----:B0-----:R-:W-:Y:S04]  /*3c220*/  STL.64 [R1+0x7088], R18 ;  /* 0x0070881201007387 */ /* 0x001fe80000100a00 */
[----:B------:R0:W-:Y:S04]  /*3c230*/  STL.64 [R1+0x7080], R16 ;  /* 0x0070801001007387 */ /* 0x0001e80000100a00 */
[----:B0-----:R-:W2:Y:S04]  /*3c240*/  LDL.64 R16, [R1+0xd0] ;  /* 0x0000d00001107983 */ /* 0x001ea80000100a00 */
[----:B------:R-:W-:Y:S01]  /*3c250*/  STL [R1+0x6ab0], R28 ;  /* 0x006ab01c01007387 */ /* 0x000fe20000100800 */
[----:B---3--:R-:W-:Y:S03]  /*3c260*/  HMMA.16816.F32 R24, R20, R24, R12 ;  /* 0x000000181418723c */ /* 0x008fe6000000180c */
[----:B------:R-:W3:Y:S04]  /*3c270*/  LDL.LU R15, [R1+0x71f8] ;  /* 0x0071f800010f7983 */ /* 0x000ee80000300800 */
[----:B------:R-:W2:-:S12]  /*3c280*/  LDL.LU.64 R12, [R1+0x71f0] ;  /* 0x0071f000010c7983 */ /* 0x000e980000300a00 */
[----:B------:R0:W-:Y:S04]  /*3c290*/  STL.64 [R1+0xb50], R24 ;  /* 0x000b501801007387 */ /* 0x0001e80000100a00 */
[----:B------:R-:W-:Y:S01]  /*3c2a0*/  STL.64 [R1+0xb58], R26 ;  /* 0x000b581a01007387 */ /* 0x000fe20000100a00 */
[----:B0-----:R-:W-:Y:S02]  /*3c2b0*/  IMAD.MOV.U32 R24, RZ, RZ, R29 ;  /* 0x000000ffff187224 */ /* 0x001fe400078e001d */
[----:B---3--:R-:W-:-:S05]  /*3c2c0*/  IMAD.MOV.U32 R25, RZ, RZ, R15 ;  /* 0x000000ffff197224 */ /* 0x008fca00078e000f */
[----:B------:R0:W-:Y:S04]  /*3c2d0*/  STL.64 [R1+0x7190], R24 ;  /* 0x0071901801007387 */ /* 0x0001e80000100a00 */
[----:B0-----:R-:W3:Y:S01]  /*3c2e0*/  LDL.64 R24, [R1+0xf0] ;  /* 0x0000f00001187983 */ /* 0x001ee20000100a00 */
[C---:B--2---:R-:W-:Y:S03]  /*3c2f0*/  HMMA.16816.F32 R12, R20.reuse, R12, R8 ;  /* 0x0000000c140c723c */ /* 0x044fe60000001808 */
[----:B---3--:R0:W-:Y:S04]  /*3c300*/  STL.64 [R1+0x71a8], R24 ;  /* 0x0071a81801007387 */ /* 0x0081e80000100a00 */
[----:B0-----:R-:W2:Y:S04]  /*3c310*/  LDL.LU.64 R24, [R1+0x8e0] ;  /* 0x0008e00001187983 */ /* 0x001ea80000300a00 */
[----:B------:R-:W2:Y:S04]  /*3c320*/  LDL.LU.64 R26, [R1+0x8e8] ;  /* 0x0008e800011a7983 */ /* 0x000ea80000300a00 */
[----:B------:R-:W3:Y:S04]  /*3c330*/  LDL R29, [R1+0x2fd8] ;  /* 0x002fd800011d7983 */ /* 0x000ee80000100800 */
[----:B------:R-:W2:Y:S04]  /*3c340*/  LDL.LU.64 R8, [R1+0x71e8] ;  /* 0x0071e80001087983 */ /* 0x000ea80000300a00 */
[----:B------:R-:W-:Y:S04]  /*3c350*/  STL.64 [R1+0xb40], R12 ;  /* 0x000b400c01007387 */ /* 0x000fe80000100a00 */
[----:B------:R0:W-:Y:S04]  /*3c360*/  STL.64 [R1+0xb48], R14 ;  /* 0x000b480e01007387 */ /* 0x0001e80000100a00 */
[----:B0-----:R-:W3:Y:S04]  /*3c370*/  LDL.LU R14, [R1+0x71e0] ;  /* 0x0071e000010e7983 */ /* 0x001ee80000300800 */
[----:B------:R-:W4:Y:S01]  /*3c380*/  LDL.LU.64 R12, [R1+0x71d8] ;  /* 0x0071d800010c7983 */ /* 0x000f220000300a00 */
[----:B--2---:R-:W-:Y:S01]  /*3c390*/  HMMA.16816.F32 R8, R20, R8, R24 ;  /* 0x000000081408723c */ /* 0x004fe20000001818 */
[----:B------:R-:W-:-:S07]  /*3c3a0*/  IMAD.MOV.U32 R25, RZ, RZ, R3 ;  /* 0x000000ffff197224 */ /* 0x000fce00078e0003 */
[----:B----4-:R-:W-:Y:S01]  /*3c3b0*/  HMMA.16816.F32 R4, R20, R12, R4 ;  /* 0x0000000c1404723c */ /* 0x010fe20000001804 */
[----:B---3--:R-:W-:-:S10]  /*3c3c0*/  IMAD.MOV.U32 R24, RZ, RZ, R14 ;  /* 0x000000ffff187224 */ /* 0x008fd400078e000e */
[----:B------:R-:W-:Y:S04]  /*3c3d0*/  STL.64 [R1+0xb30], R8 ;  /* 0x000b300801007387 */ /* 0x000fe80000100a00 */
[----:B------:R-:W-:Y:S04]  /*3c3e0*/  STL.64 [R1+0xb38], R10 ;  /* 0x000b380a01007387 */ /* 0x000fe80000100a00 */
[----:B------:R0:W-:Y:S04]  /*3c3f0*/  STL.64 [R1+0x71c0], R24 ;  /* 0x0071c01801007387 */ /* 0x0001e80000100a00 */
[----:B0-----:R-:W2:Y:S04]  /*3c400*/  LDL.LU.64 R24, [R1+0x830] ;  /* 0x0008300001187983 */ /* 0x001ea80000300a00 */
[----:B------:R-:W2:Y:S04]  /*3c410*/  LDL.LU.64 R26, [R1+0x838] ;  /* 0x00083800011a7983 */ /* 0x000ea80000300a00 */
[----:B------:R0:W-:Y:S04]  /*3c420*/  STL.64 [R1+0xb20], R4 ;  /* 0x000b200401007387 */ /* 0x0001e80000100a00 */
[----:B------:R1:W-:Y:S04]  /*3c430*/  STL.64 [R1+0xb28], R6 ;  /* 0x000b280601007387 */ /* 0x0003e80000100a00 */
[----:B0-----:R-:W3:Y:S01]  /*3c440*/  LDL.LU.64 R4, [R1+0x71d0] ;  /* 0x0071d00001047983 */ /* 0x001ee20000300a00 */
[----:B-1----:R-:W-:-:S02]  /*3c450*/  IMAD.MOV.U32 R7, RZ, RZ, R12 ;  /* 0x000000ffff077224 */ /* 0x002fc400078e000c */
[----:B------:R-:W-:Y:S02]  /*3c460*/  IMAD.MOV.U32 R6, RZ, RZ, R13 ;  /* 0x000000ffff067224 */ /* 0x000fe400078e000d */
[----:B------:R-:W2:Y:S04]  /*3c470*/  LDL.LU.64 R12, [R1+0x71c8] ;  /* 0x0071c800010c7983 */ /* 0x000ea80000300a00 */
[----:B------:R-:W-:Y:S04]  /*3c480*/  STL.64 [R1+0x7130], R6 ;  /* 0x0071300601007387 */ /* 0x000fe80000100a00 */
[----:B---3--:R2:W-:Y:S02]  /*3c490*/  STL.64 [R1+0x7128], R4 ;  /* 0x0071280401007387 */ /* 0x0085e40000100a00 */
[----:B--2---:R-:W-:Y:S01]  /*3c4a0*/  HMMA.16816.F32 R4, R20, R12, R24 ;  /* 0x0000000c1404723c */ /* 0x004fe20000001818 */
[----:B------:R-:W-:-:S15]  /*3c4b0*/  IMAD.MOV.U32 R19, RZ, RZ, R13 ;  /* 0x000000ffff137224 */ /* 0x000fde00078e000d */
[----:B------:R-:W-:-:S03]  /*3c4c0*/  NOP ;  /* 0x0000000000007918 */ /* 0x000fc60000000000 */
[----:B------:R-:W-:Y:S04]  /*3c4d0*/  STL.64 [R1+0xb10], R4 ;  /* 0x000b100401007387 */ /* 0x000fe80000100a00 */
[----:B------:R-:W-:Y:S04]  /*3c4e0*/  STL.64 [R1+0xb18], R6 ;  /* 0x000b180601007387 */ /* 0x000fe80000100a00 */
[----:B------:R-:W2:Y:S04]  /*3c4f0*/  LDL.LU.64 R24, [R1+0x820] ;  /* 0x0008200001187983 */ /* 0x000ea80000300a00 */
[----:B------:R-:W2:Y:S04]  /*3c500*/  LDL.LU.64 R26, [R1+0x828] ;  /* 0x00082800011a7983 */ /* 0x000ea80000300a00 */
[----:B------:R-:W-:Y:S04]  /*3c510*/  STL [R1+0x7188], R19 ;  /* 0x0071881301007387 */ /* 0x000fe80000100800 */
[----:B------:R0:W-:Y:S04]  /*3c520*/  STL.64 [R1+0x7180], R16 ;  /* 0x0071801001007387 */ /* 0x0001e80000100a00 */
[----:B0-----:R-:W3:Y:S04]  /*3c530*/  LDL.LU.64 R16, [R1+0x7f0] ;  /* 0x0007f00001107983 */ /* 0x001ee80000300a00 */
[----:B------:R-:W4:Y:S04]  /*3c540*/  LDL.LU.64 R18, [R1+0x7f8] ;  /* 0x0007f80001127983 */ /* 0x000f280000300a00 */
[----:B----4-:R-:W-:Y:S04]  /*3c550*/  STL.64 [R1+0x71a0], R18 ;  /* 0x0071a01201007387 */ /* 0x010fe80000100a00 */
[----:B---3--:R0:W-:Y:S04]  /*3c560*/  STL.64 [R1+0x7198], R16 ;  /* 0x0071981001007387 */ /* 0x0081e80000100a00 */
[----:B0-----:R-:W3:Y:S04]  /*3c570*/  LDL.LU.64 R16, [R1+0x800] ;  /* 0x0008000001107983 */ /* 0x001ee80000300a00 */
[----:B------:R-:W4:Y:S01]  /*3c580*/  LDL.LU.64 R18, [R1+0x808] ;  /* 0x0008080001127983 */ /* 0x000f220000300a00 */
[----:B------:R-:W-:-:S03]  /*3c590*/  IMAD.MOV.U32 R28, RZ, RZ, R12 ;  /* 0x000000ffff1c7224 */ /* 0x000fc600078e000c */
[----:B----4-:R-:W-:Y:S04]  /*3c5a0*/  STL.64 [R1+0x71b8], R18 ;  /* 0x0071b81201007387 */ /* 0x010fe80000100a00 */
[----:B---3--:R0:W-:Y:S04]  /*3c5b0*/  STL.64 [R1+0x71b0], R16 ;  /* 0x0071b01001007387 */ /* 0x0081e80000100a00 */
[----:B0-----:R-:W3:Y:S04]  /*3c5c0*/  LDL.LU.64 R16, [R1+0x810] ;  /* 0x0008100001107983 */ /* 0x001ee80000300a00 */
[----:B------:R-:W3:Y:S04]  /*3c5d0*/  LDL.LU.64 R18, [R1+0x818] ;  /* 0x0008180001127983 */ /* 0x000ee80000300a00 */
[----:B------:R-:W4:Y:S04]  /*3c5e0*/  LDL.LU.64 R12, [R1+0x3d0] ;  /* 0x0003d000010c7983 */ /* 0x000f280000300a00 */
[----:B------:R-:W4:Y:S04]  /*3c5f0*/  LDL.LU.64 R14, [R1+0x3d8] ;  /* 0x0003d800010e7983 */ /* 0x000f280000300a00 */
[----:B------:R-:W2:Y:S04]  /*3c600*/  LDL.LU.64 R4, [R1+0x18c0] ;  /* 0x0018c00001047983 */ /* 0x000ea80000300a00 */
[----:B------:R-:W2:Y:S01]  /*3c610*/  LDL.LU.64 R6, [R1+0x18c8] ;  /* 0x0018c80001067983 */ /* 0x000ea20000300a00 */
[----:B------:R-:W-:-:S03]  /*3c620*/  IMAD.MOV.U32 R8, RZ, RZ, R2 ;  /* 0x000000ffff087224 */ /* 0x000fc600078e0002 */
[----:B--2---:R-:W-:Y:S04]  /*3c630*/  STL.64 [R1+0x7148], R6 ;  /* 0x0071480601007387 */ /* 0x004fe80000100a00 */
[----:B------:R0:W-:Y:S04]  /*3c640*/  STL.64 [R1+0x7140], R4 ;  /* 0x0071400401007387 */ /* 0x0001e80000100a00 */
[----:B0-----:R-:W2:Y:S04]  /*3c650*/  LDL.LU.64 R4, [R1+0x19c0] ;  /* 0x0019c00001047983 */ /* 0x001ea80000300a00 */
[----:B------:R-:W2:Y:S01]  /*3c660*/  LDL.LU.64 R6, [R1+0x19c8] ;  /* 0x0019c80001067983 */ /* 0x000ea20000300a00 */
[----:B------:R-:W-:-:S07]  /*3c670*/  IMAD.MOV.U32 R9, RZ, RZ, R0 ;  /* 0x000000ffff097224 */ /* 0x000fce00078e0000 */
[C---:B------:R-:W-:Y:S01]  /*3c680*/  HMMA.16816.F32 R8, R20.reuse, R8, R24 ;  /* 0x000000081408723c */ /* 0x040fe20000001818 */
[----:B--2---:R-:W-:Y:S04]  /*3c690*/  STL.64 [R1+0x7160], R6 ;  /* 0x0071600601007387 */ /* 0x004fe80000100a00 */
[----:B------:R0:W-:Y:S04]  /*3c6a0*/  STL.64 [R1+0x7158], R4 ;  /* 0x0071580401007387 */ /* 0x0001e80000100a00 */
[----:B0-----:R-:W2:Y:S04]  /*3c6b0*/  LDL.LU.64 R4, [R1+0x1ac0] ;  /* 0x001ac00001047983 */ /* 0x001ea80000300a00 */
[----:B------:R-:W2:Y:S04]  /*3c6c0*/  LDL.LU.64 R6, [R1+0x1ac8] ;  /* 0x001ac80001067983 */ /* 0x000ea80000300a00 */
[----:B------:R-:W3:Y:S04]  /*3c6d0*/  LDL.LU.64 R24, [R1+0x71c0] ;  /* 0x0071c00001187983 */ /* 0x000ee80000300a00 */
[----:B------:R0:W-:Y:S04]  /*3c6e0*/  STL.64 [R1+0xb00], R8 ;  /* 0x000b000801007387 */ /* 0x0001e80000100a00 */
[----:B------:R1:W-:Y:S04]  /*3c6f0*/  STL.64 [R1+0xb08], R10 ;  /* 0x000b080a01007387 */ /* 0x0003e80000100a00 */
[----:B0-----:R-:W2:Y:S04]  /*3c700*/  LDL.LU.64 R8, [R1+0x17c0] ;  /* 0x0017c00001087983 */ /* 0x001ea80000300a00 */
[----:B-1----:R-:W2:Y:S01]  /*3c710*/  LDL.LU.64 R10, [R1+0x17c8] ;  /* 0x0017c800010a7983 */ /* 0x002ea20000300a00 */
[----:B---3--:R-:W-:Y:S03]  /*3c720*/  HMMA.16816.F32 R24, R20, R24, R16 ;  /* 0x000000181418723c */ /* 0x008fe60000001810 */
[----:B------:R-:W3:Y:S04]  /*3c730*/  LDL.LU.64 R18, [R1+0x71b8] ;  /* 0x0071b80001127983 */ /* 0x000ee80000300a00 */
[----:B------:R-:W3:-:S12]  /*3c740*/  LDL.LU.64 R16, [R1+0x71b0] ;  /* 0x0071b00001107983 */ /* 0x000ed80000300a00 */
[----:B------:R0:W-:Y:S04]  /*3c750*/  STL.64 [R1+0xaf0], R24 ;  /* 0x000af01801007387 */ /* 0x0001e80000100a00 */
[----:B------:R-:W-:Y:S04]  /*3c760*/  STL.64 [R1+0xaf8], R26 ;  /* 0x000af81a01007387 */ /* 0x000fe80000100a00 */
[----:B0-----:R-:W3:Y:S02]  /*3c770*/  LDL.LU.64 R24, [R1+0x71a8] ;  /* 0x0071a80001187983 */ /* 0x001ee40000300a00 */
[----:B---3--:R-:W-:Y:S01]  /*3c780*/  HMMA.16816.F32 R16, R20, R24, R16 ;  /* 0x000000181410723c */ /* 0x008fe20000001810 */
[----:B------:R-:W-:-:S02]  /*3c790*/  IMAD.MOV.U32 R2, RZ, RZ, R24 ;  /* 0x000000ffff027224 */ /* 0x000fc400078e0018 */
[----:B------:R-:W-:-:S15]  /*3c7a0*/  IMAD.MOV.U32 R0, RZ, RZ, R25 ;  /* 0x000000ffff007224 */ /* 0x000fde00078e0019 */
[----:B------:R-:W-:Y:S01]  /*3c7b0*/  NOP ;  /* 0x0000000000007918 */ /* 0x000fe20000000000 */
[----:B------:R-:W-:Y:S04]  /*3c7c0*/  STL.64 [R1+0xae0], R16 ;  /* 0x000ae01001007387 */ /* 0x000fe80000100a00 */
[----:B------:R0:W-:Y:S04]  /*3c7d0*/  STL.64 [R1+0xae8], R18 ;  /* 0x000ae81201007387 */ /* 0x0001e80000100a00 */
[----:B0-----:R-:W3:Y:S04]  /*3c7e0*/  LDL.LU.64 R18, [R1+0x71a0] ;  /* 0x0071a00001127983 */ /* 0x001ee80000300a00 */
[----:B------:R-:W3:Y:S04]  /*3c7f0*/  LDL.LU.64 R16, [R1+0x7198] ;  /* 0x0071980001107983 */ /* 0x000ee80000300a00 */
[----:B------:R-:W3:Y:S02]  /*3c800*/  LDL.LU.64 R24, [R1+0x7190] ;  /* 0x0071900001187983 */ /* 0x000ee40000300a00 */
[----:B---3--:R-:W-:Y:S02]  /*3c810*/  HMMA.16816.F32 R24, R20, R24, R16 ;  /* 0x000000181418723c */ /* 0x008fe40000001810 */
[----:B------:R-:W3:Y:S04]  /*3c820*/  LDL.LU R19, [R1+0x7188] ;  /* 0x0071880001137983 */ /* 0x000ee80000300800 */
[----:B------:R-:W4:-:S13]  /*3c830*/  LDL.LU.64 R16, [R1+0x7180] ;  /* 0x0071800001107983 */ /* 0x000f1a0000300a00 */
[----:B------:R0:W-:Y:S04]  /*3c840*/  STL.64 [R1+0xad0], R24 ;  /* 0x000ad01801007387 */ /* 0x0001e80000100a00 */
[----:B------:R-:W-:Y:S04]  /*3c850*/  STL.64 [R1+0xad8], R26 ;  /* 0x000ad81a01007387 */ /* 0x000fe80000100a00 */
[----:B0-----:R-:W2:Y:S01]  /*3c860*/  LDL.LU.64 R24, [R1+0x7178] ;  /* 0x0071780001187983 */ /* 0x001ea20000300a00 */
[----:B----4-:R-:W-:Y:S03]  /*3c870*/  HMMA.16816.F32 R20, R20, R16, R12 ;  /* 0x000000101414723c */ /* 0x010fe6000000180c */
[----:B------:R-:W2:Y:S04]  /*3c880*/  LDL.LU.64 R14, [R1+0x7170] ;  /* 0x00717000010e7983 */ /* 0x000ea80000300a00 */
[----:B------:R-:W2:-:S12]  /*3c890*/  LDL.LU.64 R12, [R1+0x7168] ;  /* 0x00716800010c7983 */ /* 0x000e980000300a00 */
[----:B------:R0:W-:Y:S04]  /*3c8a0*/  STL.64 [R1+0x340], R20 ;  /* 0x0003401401007387 */ /* 0x0001e80000100a00 */
[----:B------:R1:W-:Y:S04]  /*3c8b0*/  STL.64 [R1+0x348], R22 ;  /* 0x0003481601007387 */ /* 0x0003e80000100a00 */
[----:B0-----:R-:W4:Y:S04]  /*3c8c0*/  LDL.LU.64 R20, [R1+0x15c0] ;  /* 0x0015c00001147983 */ /* 0x001f280000300a00 */
[----:B-1----:R-:W4:Y:S04]  /*3c8d0*/  LDL.LU.64 R22, [R1+0x15c8] ;  /* 0x0015c80001167983 */ /* 0x002f280000300a00 */
[----:B------:R-:W-:Y:S01]  /*3c8e0*/  STL.64 [R1+0x7090], R16 ;  /* 0x0070901001007387 */ /* 0x000fe20000100a00 */
[----:B--2---:R-:W-:Y:S03]  /*3c8f0*/  HMMA.16816.F32 R24, R12, R24, R4 ;  /* 0x000000180c18723c */ /* 0x004fe60000001804 */
[----:B------:R-:W2:Y:S04]  /*3c900*/  LDL.LU.64 R6, [R1+0x7160] ;  /* 0x0071600001067983 */ /* 0x000ea80000300a00 */
[----:B------:R-:W2:-:S12]  /*3c910*/  LDL.LU.64 R4, [R1+0x7158] ;  /* 0x0071580001047983 */ /* 0x000e980000300a00 */
[----:B------:R0:W-:Y:S04]  /*3c920*/  STL.64 [R1+0x320], R24 ;  /* 0x0003201801007387 */ /* 0x0001e80000100a00 */
[----:B------:R-:W-:Y:S04]  /*3c930*/  STL.64 [R1+0x328], R26 ;  /* 0x0003281a01007387 */ /* 0x000fe80000100a00 */
[----:B0-----:R-:W2:Y:S02]  /*3c940*/  LDL.LU.64 R24, [R1+0x7150] ;  /* 0x0071500001187983 */ /* 0x001ea40000300a00 */
        /* <DEDUP_REMOVED lines=9> */
[----:B--2---:R-:W-:Y:S01]  /*3c9e0*/  HMMA.16816.F32 R4, R12, R24, R4 ;  /* 0x000000180c04723c */ /* 0x004fe20000001804 */
[----:B------:R-:W-:-:S02]  /*3c9f0*/  IMAD.MOV.U32 R18, RZ, RZ, R24 ;  /* 0x000000ffff127224 */ /* 0x000fc400078e0018 */
[----:B------:R-:W-:-:S15]  /*3ca00*/  IMAD.MOV.U32 R17, RZ, RZ, R25 ;  /* 0x000000ffff117224 */ /* 0x000fde00078e0019 */
[----:B------:R-:W-:Y:S01]  /*3ca10*/  NOP ;  /* 0x0000000000007918 */ /* 0x000fe20000000000 */
[----:B------:R-:W-:Y:S04]  /*3ca20*/  STL.64 [R1+0x300], R4 ;  /* 0x0003000401007387 */ /* 0x000fe80000100a00 */
[----:B------:R0:W-:Y:S04]  /*3ca30*/  STL.64 [R1+0x308], R6 ;  /* 0x0003080601007387 */ /* 0x0001e80000100a00 */
[----:B0-----:R-:W2:Y:S04]  /*3ca40*/  LDL.LU.64 R6, [R1+0x7130] ;  /* 0x0071300001067983 */ /* 0x001ea80000300a00 */
[----:B------:R-:W4:Y:S04]  /*3ca50*/  LDL.LU.64 R4, [R1+0x7128] ;  /* 0x0071280001047983 */ /* 0x000f280000300a00 */
[----:B------:R-:W2:Y:S04]  /*3ca60*/  LDL.LU.64 R26, [R1+0x7120] ;  /* 0x00712000011a7983 */ /* 0x000ea80000300a00 */
[----:B------:R-:W2:Y:S02]  /*3ca70*/  LDL.LU.64 R24, [R1+0x7118] ;  /* 0x0071180001187983 */ /* 0x000ea40000300a00 */
[----:B--2---:R-:W-:-:S15]  /*3ca80*/  HMMA.16816.F32 R8, R12, R24, R8 ;  /* 0x000000180c08723c */ /* 0x004fde0000001808 */
[----:B------:R-:W-:-:S04]  /*3ca90*/  NOP ;  /* 0x0000000000007918 */ /* 0x000fc80000000000 */
[----:B------:R-:W-:Y:S04]  /*3caa0*/  STL.64 [R1+0x2f0], R8 ;  /* 0x0002f00801007387 */ /* 0x000fe80000100a00 */
[----:B------:R0:W-:Y:S04]  /*3cab0*/  STL.64 [R1+0x2f8], R10 ;  /* 0x0002f80a01007387 */ /* 0x0001e80000100a00 */
[----:B0-----:R-:W2:Y:S04]  /*3cac0*/  LDL.LU.64 R10, [R1+0x7110] ;  /* 0x00711000010a7983 */ /* 0x001ea80000300a00 */
[----:B------:R-:W2:Y:S04]  /*3cad0*/  LDL.LU.64 R8, [R1+0x7108] ;  /* 0x0071080001087983 */ /* 0x000ea80000300a00 */
[----:B------:R-:W-:Y:S04]  /*3cae0*/  STL.64 [R1+0x7038], R26 ;  /* 0x0070381a01007387 */ /* 0x000fe80000100a00 */
[----:B------:R0:W-:Y:S04]  /*3caf0*/  STL.64 [R1+0x7030], R24 ;  /* 0x0070301801007387 */ /* 0x0001e80000100a00 */
[----:B0-----:R-:W2:Y:S04]  /*3cb00*/  LDL.LU.64 R24, [R1+0x16c0] ;  /* 0x0016c00001187983 */ /* 0x001ea80000300a00 */
[----:B------:R-:W2:Y:S02]  /*3cb10*/  LDL.LU.64 R26, [R1+0x16c8] ;  /* 0x0016c800011a7983 */ /* 0x000ea40000300a00 */
[----:B--2---:R-:W-:Y:S02]  /*3cb20*/  HMMA.16816.F32 R24, R12, R8, R24 ;  /* 0x000000080c18723c */ /* 0x004fe40000001818 */
[----:B------:R-:W-:Y:S04]  /*3cb30*/  STL.64 [R1+0x7028], R10 ;  /* 0x0070280a01007387 */ /* 0x000fe80000100a00 */
[----:B------:R0:W-:-:S13]  /*3cb40*/  STL.64 [R1+0x7020], R8 ;  /* 0x0070200801007387 */ /* 0x0001da0000100a00 */
[----:B------:R-:W-:Y:S04]  /*3cb50*/  STL.64 [R1+0x2e0], R24 ;  /* 0x0002e01801007387 */ /* 0x000fe80000100a00 */
[----:B------:R-:W-:Y:S04]  /*3cb60*/  STL.64 [R1+0x2e8], R26 ;  /* 0x0002e81a01007387 */ /* 0x000fe80000100a00 */
[----:B0-----:R-:W2:Y:S04]  /*3cb70*/  LDL.64 R8, [R1+0x100] ;  /* 0x0001000001087983 */ /* 0x001ea80000100a00 */
[----:B--2---:R4:W-:Y:S02]  /*3cb80*/  STL.64 [R1+0x70b8], R8 ;  /* 0x0070b80801007387 */ /* 0x0049e40000100a00 */
[----:B----4-:R-:W-:Y:S02]  /*3cb90*/  HMMA.16816.F32 R8, R12, R4, R20 ;  /* 0x000000040c08723c */ /* 0x010fe40000001814 */
[----:B------:R0:W-:Y:S04]  /*3cba0*/  STL.64 [R1+0x7100], R4 ;  /* 0x0071000401007387 */ /* 0x0001e80000100a00 */
[----:B------:R-:W1:Y:S04]  /*3cbb0*/  LDSM.16.MT88.4 R20, [R29+UR5] ;  /* 0x000000051d14783b */ /* 0x000e680008004200 */
[----:B0-----:R-:W2:Y:S09]  /*3cbc0*/  LDL R4, [R1+0x30] ;  /* 0x0000300001047983 */ /* 0x001eb20000100800 */
[----:B------:R0:W-:Y:S04]  /*3cbd0*/  STL.64 [R1+0x2d0], R8 ;  /* 0x0002d00801007387 */ /* 0x0001e80000100a00 */
[----:B------:R-:W-:Y:S04]  /*3cbe0*/  STL.64 [R1+0x2d8], R10 ;  /* 0x0002d80a01007387 */ /* 0x000fe80000100a00 */
[----:B------:R-:W2:Y:S01]  /*3cbf0*/  LDL R5, [R1+0x34] ;  /* 0x0000340001057983 */ /* 0x000ea20000100800 */
[----:B0-----:R-:W-:-:S02]  /*3cc00*/  IMAD.MOV.U32 R8, RZ, RZ, R28 ;  /* 0x000000ffff087224 */ /* 0x001fc400078e001c */
[----:B---3--:R-:W-:-:S05]  /*3cc10*/  IMAD.MOV.U32 R9, RZ, RZ, R19 ;  /* 0x000000ffff097224 */ /* 0x008fca00078e0013 */
[----:B------:R0:W-:Y:S02]  /*3cc20*/  STL.64 [R1+0x70c8], R8 ;  /* 0x0070c80801007387 */ /* 0x0001e40000100a00 */
[----:B0-----:R-:W-:Y:S02]  /*3cc30*/  IMAD.MOV.U32 R8, RZ, RZ, R7 ;  /* 0x000000ffff087224 */ /* 0x001fe400078e0007 */
[----:B------:R-:W-:-:S05]  /*3cc40*/  IMAD.MOV.U32 R9, RZ, RZ, R6 ;  /* 0x000000ffff097224 */ /* 0x000fca00078e0006 */
[----:B------:R0:W-:Y:S04]  /*3cc50*/  STL.64 [R1+0x70e0], R8 ;  /* 0x0070e00801007387 */ /* 0x0001e80000100a00 */
[----:B0-----:R-:W3:Y:S01]  /*3cc60*/  LDL.64 R8, [R1+0x140] ;  /* 0x0001400001087983 */ /* 0x001ee20000100a00 */
[----:B------:R-:W-:Y:S02]  /*3cc70*/  IMAD.MOV.U32 R24, RZ, RZ, R18 ;  /* 0x000000ffff187224 */ /* 0x000fe400078e0012 */
[----:B------:R-:W-:Y:S01]  /*3cc80*/  IMAD.MOV.U32 R25, RZ, RZ, R17 ;  /* 0x000000ffff197224 */ /* 0x000fe200078e0011 */
[----:B---3--:R0:W-:Y:S04]  /*3cc90*/  STL.64 [R1+0x70f8], R8 ;  /* 0x0070f80801007387 */ /* 0x0081e80000100a00 */
[----:B0-----:R-:W3:Y:S04]  /*3cca0*/  LDL.64 R8, [R1+0x150] ;  /* 0x0001500001087983 */ /* 0x001ee80000100a00 */
[----:B------:R0:W-:Y:S04]  /*3ccb0*/  STL.64 [R1+0x7050], R24 ;  /* 0x0070501801007387 */ /* 0x0001e80000100a00 */
[----:B0-----:R-:W2:Y:S04]  /*3ccc0*/  LDL.LU.64 R24, [R1+0x750] ;  /* 0x0007500001187983 */ /* 0x001ea80000300a00 */
[----:B------:R-:W2:Y:S04]  /*3ccd0*/  LDL.LU.64 R26, [R1+0x758] ;  /* 0x00075800011a7983 */ /* 0x000ea80000300a00 */
[----:B------:R-:W-:Y:S04]  /*3cce0*/  STL [R1+0x7018], R29 ;  /* 0x0070181d01007387 */ /* 0x000fe80000100800 */
[----:B-1----:R-:W-:Y:S04]  /*3ccf0*/  STL.64 [R1+0x6f80], R22 ;  /* 0x006f801601007387 */ /* 0x002fe80000100a00 */
[----:B------:R0:W-:Y:S04]  /*3cd00*/  STL.64 [R1+0x6f78], R20 ;  /* 0x006f781401007387 */ /* 0x0001e80000100a00 */
[----:B0-----:R-:W4:Y:S04]  /*3cd10*/  LDL.64 R20, [R1+0x110] ;  /* 0x0001100001147983 */ /* 0x001f280000100a00 */
[----:B----4-:R2:W-:Y:S02]  /*3cd20*/  STL.64 [R1+0x70c0], R20 ;  /* 0x0070c01401007387 */ /* 0x0105e40000100a00 */
[----:B--2---:R-:W-:Y:S02]  /*3cd30*/  HMMA.16816.F32 R20, R12, R4, R24 ;  /* 0x000000040c14723c */ /* 0x004fe40000001818 */
[----:B------:R-:W3:Y:S04]  /*3cd40*/  LDL.LU.64 R4, [R1+0x740] ;  /* 0x0007400001047983 */ /* 0x000ee80000300a00 */
[----:B------:R-:W3:-:S13]  /*3cd50*/  LDL.LU.64 R6, [R1+0x748] ;  /* 0x0007480001067983 */ /* 0x000eda0000300a00 */
[----:B------:R0:W-:Y:S04]  /*3cd60*/  STL.64 [R1+0x9d0], R20 ;  /* 0x0009d01401007387 */ /* 0x0001e80000100a00 */
[----:B------:R1:W-:Y:S04]  /*3cd70*/  STL.64 [R1+0x9d8], R22 ;  /* 0x0009d81601007387 */ /* 0x0003e80000100a00 */
[----:B0-----:R-:W2:Y:S04]  /*3cd80*/  LDL.LU.64 R20, [R1+0x710] ;  /* 0x0007100001147983 */ /* 0x001ea80000300a00 */
[----:B-1----:R-:W4:Y:S04]  /*3cd90*/  LDL.LU.64 R22, [R1+0x718] ;  /* 0x0007180001167983 */ /* 0x002f280000300a00 */
[----:B----4-:R-:W-:Y:S04]  /*3cda0*/  STL.64 [R1+0x70d8], R22 ;  /* 0x0070d81601007387 */ /* 0x010fe80000100a00 */
[----:B--2---:R0:W-:Y:S04]  /*3cdb0*/  STL.64 [R1+0x70d0], R20 ;  /* 0x0070d01401007387 */ /* 0x0041e80000100a00 */
[----:B0-----:R-:W2:Y:S04]  /*3cdc0*/  LDL.LU.64 R20, [R1+0x720] ;  /* 0x0007200001147983 */ /* 0x001ea80000300a00 */
[----:B------:R-:W4:Y:S01]  /*3cdd0*/  LDL.LU.64 R22, [R1+0x728] ;  /* 0x0007280001167983 */ /* 0x000f220000300a00 */
[----:B------:R-:W-:-:S03]  /*3cde0*/  IMAD.MOV.U32 R24, RZ, RZ, R16 ;  /* 0x000000ffff187224 */ /* 0x000fc600078e0010 */
[----:B----4-:R-:W-:Y:S04]  /*3cdf0*/  STL.64 [R1+0x70f0], R22 ;  /* 0x0070f01601007387 */ /* 0x010fe80000100a00 */
[----:B--2---:R0:W-:Y:S04]  /*3ce00*/  STL.64 [R1+0x70e8], R20 ;  /* 0x0070e81401007387 */ /* 0x0041e80000100a00 */
[----:B0-----:R-:W2:Y:S04]  /*3ce10*/  LDL.LU.64 R20, [R1+0x730] ;  /* 0x0007300001147983 */ /* 0x001ea80000300a00 */
[----:B------:R-:W2:Y:S04]  /*3ce20*/  LDL.LU.64 R22, [R1+0x738] ;  /* 0x0007380001167983 */ /* 0x000ea80000300a00 */
[----:B------:R-:W4:Y:S01]  /*3ce30*/  LDL.64 R16, [R1+0xe0] ;  /* 0x0000e00001107983 */ /* 0x000f220000100a00 */
[----:B------:R-:W-:Y:S01]  /*3ce40*/  IMAD.MOV.U32 R25, RZ, RZ, R3 ;  /* 0x000000ffff197224 */ /* 0x000fe200078e0003 */
[----:B---3--:R-:W-:Y:S02]  /*3ce50*/  HMMA.16816.F32 R4, R12, R8, R4 ;  /* 0x000000080c04723c */ /* 0x008fe40000001804 */
[----:B----4-:R-:W-:Y:S04]  /*3ce60*/  STL.64 [R1+0x70a0], R16 ;  /* 0x0070a01001007387 */ /* 0x010fe80000100a00 */
[----:B------:R0:W-:Y:S04]  /*3ce70*/  STL.64 [R1+0x7068], R24 ;  /* 0x0070681801007387 */ /* 0x0001e80000100a00 */
[----:B0-----:R-:W3:Y:S04]  /*3ce80*/  LDL.64 R24, [R1+0x20] ;  /* 0x0000200001187983 */ /* 0x001ee80000100a00 */
[----:B---3--:R0:W-:Y:S04]  /*3ce90*/  STL.64 [R1+0x7098], R24 ;  /* 0x0070981801007387 */ /* 0x0081e80000100a00 */
[----:B0-----:R-:W3:Y:S04]  /*3cea0*/  LDL.LU.64 R24, [R1+0x660] ;  /* 0x0006600001187983 */ /* 0x001ee80000300a00 */
[----:B------:R-:W3:Y:S04]  /*3ceb0*/  LDL.LU.64 R26, [R1+0x668] ;  /* 0x00066800011a7983 */ /* 0x000ee80000300a00 */
[----:B------:R0:W-:Y:S04]  /*3cec0*/  STL.64 [R1+0x9c0], R4 ;  /* 0x0009c00401007387 */ /* 0x0001e80000100a00 */
[----:B------:R1:W-:Y:S04]  /*3ced0*/  STL.64 [R1+0x9c8], R6 ;  /* 0x0009c80601007387 */ /* 0x0003e80000100a00 */
[----:B0-----:R-:W4:Y:S01]  /*3cee0*/  LDL.LU.64 R4, [R1+0x7100] ;  /* 0x0071000001047983 */ /* 0x001f220000300a00 */
[----:B-1----:R-:W-:-:S02]  /*3cef0*/  IMAD.MOV.U32 R7, RZ, RZ, R8 ;  /* 0x000000ffff077224 */ /* 0x002fc400078e0008 */
[----:B------:R-:W-:Y:S02]  /*3cf00*/  IMAD.MOV.U32 R6, RZ, RZ, R9 ;  /* 0x000000ffff067224 */ /* 0x000fe400078e0009 */
[----:B------:R-:W2:Y:S04]  /*3cf10*/  LDL.LU.64 R8, [R1+0x70f8] ;  /* 0x0070f80001087983 */ /* 0x000ea80000300a00 */
[----:B------:R-:W-:Y:S01]  /*3cf20*/  STL.64 [R1+0x7048], R6 ;  /* 0x0070480601007387 */ /* 0x000fe20000100a00 */
[----:B--2---:R-:W-:Y:S03]  /*3cf30*/  HMMA.16816.F32 R20, R12, R8, R20 ;  /* 0x000000080c14723c */ /* 0x004fe60000001814 */
[----:B----4-:R0:W-:Y:S01]  /*3cf40*/  STL.64 [R1+0x7040], R4 ;  /* 0x0070400401007387 */ /* 0x0101e20000100a00 */
[----:B------:R-:W-:-:S03]  /*3cf50*/  IMAD.MOV.U32 R29, RZ, RZ, R9 ;  /* 0x000000ffff1d7224 */ /* 0x000fc600078e0009 */
[----:B0-----:R-:W2:Y:S04]  /*3cf60*/  LDL.LU.64 R4, [R1+0x670] ;  /* 0x0006700001047983 */ /* 0x001ea80000300a00 */
[----:B------:R-:W2:Y:S08]  /*3cf70*/  LDL.LU.64 R6, [R1+0x678] ;  /* 0x0006780001067983 */ /* 0x000eb00000300a00 */
[----:B------:R-:W-:Y:S04]  /*3cf80*/  STL.64 [R1+0x9b0], R20 ;  /* 0x0009b01401007387 */ /* 0x000fe80000100a00 */
[----:B------:R0:W-:Y:S04]  /*3cf90*/  STL.64 [R1+0x9b8], R22 ;  /* 0x0009b81601007387 */ /* 0x0001e80000100a00 */
[----:B0-----:R-:W4:Y:S04]  /*3cfa0*/  LDL.LU.64 R22, [R1+0x70f0] ;  /* 0x0070f00001167983 */ /* 0x001f280000300a00 */
[----:B------:R-:W4:Y:S04]  /*3cfb0*/  LDL.LU.64 R20, [R1+0x70e8] ;  /* 0x0070e80001147983 */ /* 0x000f280000300a00 */
[----:B------:R-:W4:Y:S02]  /*3cfc0*/  LDL.LU.64 R8, [R1+0x70e0] ;  /* 0x0070e00001087983 */ /* 0x000f240000300a00 */
[----:B----4-:R-:W-:Y:S02]  /*3cfd0*/  HMMA.16816.F32 R8, R12, R8, R20 ;  /* 0x000000080c08723c */ /* 0x010fe40000001814 */
[----:B------:R-:W4:Y:S04]  /*3cfe0*/  LDL.LU.64 R22, [R1+0x70d8] ;  /* 0x0070d80001167983 */ /* 0x000f280000300a00 */
[----:B------:R-:W4:-:S13]  /*3cff0*/  LDL.LU.64 R20, [R1+0x70d0] ;  /* 0x0070d00001147983 */ /* 0x000f1a0000300a00 */
[----:B------:R0:W-:Y:S04]  /*3d000*/  STL.64 [R1+0x9a0], R8 ;  /* 0x0009a00801007387 */ /* 0x0001e80000100a00 */
[----:B------:R4:W-:Y:S04]  /*3d010*/  STL.64 [R1+0x9a8], R10 ;  /* 0x0009a80a01007387 */ /* 0x0009e80000100a00 */
[----:B0-----:R-:W4:Y:S02]  /*3d020*/  LDL.LU.64 R8, [R1+0x70c8] ;  /* 0x0070c80001087983 */ /* 0x001f240000300a00 */
[----:B----4-:R-:W-:Y:S02]  /*3d030*/  HMMA.16816.F32 R8, R12, R8, R20 ;  /* 0x000000080c08723c */ /* 0x010fe40000001814 */
[----:B------:R-:W2:-:S15]  /*3d040*/  LDL.LU.64 R20, [R1+0x70c0] ;  /* 0x0070c00001147983 */ /* 0x000e9e0000300a00 */
[----:B------:R-:W-:Y:S02]  /*3d050*/  NOP ;  /* 0x0000000000007918 */ /* 0x000fe40000000000 */
[----:B------:R0:W-:Y:S04]  /*3d060*/  STL.64 [R1+0x990], R8 ;  /* 0x0009900801007387 */ /* 0x0001e80000100a00 */
[----:B------:R-:W-:Y:S04]  /*3d070*/  STL.64 [R1+0x998], R10 ;  /* 0x0009980a01007387 */ /* 0x000fe80000100a00 */
[----:B0-----:R-:W3:Y:S01]  /*3d080*/  LDL.LU.64 R8, [R1+0x70b8] ;  /* 0x0070b80001087983 */ /* 0x001ee20000300a00 */
[----:B--2---:R-:W-:Y:S03]  /*3d090*/  HMMA.16816.F32 R4, R12, R20, R4 ;  /* 0x000000140c04723c */ /* 0x004fe60000001804 */
[----:B------:R-:W-:-:S15]  /*3d0a0*/  STL.64 [R1+0x6fc0], R20 ;  /* 0x006fc01401007387 */ /* 0x000fde0000100a00 */
[----:B------:R-:W-:Y:S01]  /*3d0b0*/  NOP ;  /* 0x0000000000007918 */ /* 0x000fe20000000000 */
[----:B------:R-:W-:Y:S04]  /*3d0c0*/  STL.64 [R1+0x980], R4 ;  /* 0x0009800401007387 */ /* 0x000fe80000100a00 */
[----:B------:R3:W-:Y:S02]  /*3d0d0*/  STL.64 [R1+0x988], R6 ;  /* 0x0009880601007387 */ /* 0x0007e40000100a00 */
[----:B---3--:R-:W-:-:S15]  /*3d0e0*/  HMMA.16816.F32 R4, R12, R8, R24 ;  /* 0x000000080c04723c */ /* 0x008fde0000001818 */
[----:B------:R-:W-:-:S04]  /*3d0f0*/  NOP ;  /* 0x0000000000007918 */ /* 0x000fc80000000000 */
[----:B------:R-:W-:Y:S04]  /*3d100*/  STL.64 [R1+0x970], R4 ;  /* 0x0009700401007387 */ /* 0x000fe80000100a00 */
[----:B------:R-:W-:Y:S04]  /*3d110*/  STL.64 [R1+0x978], R6 ;  /* 0x0009780601007387 */ /* 0x000fe80000100a00 */
        /* <DEDUP_REMOVED lines=8> */
[----:B------:R-:W4:Y:S04]  /*3d1a0*/  LDL.LU.64 R4, [R1+0x18b0] ;  /* 0x0018b00001047983 */ /* 0x000f280000300a00 */
[----:B------:R-:W2:Y:S01]  /*3d1b0*/  LDL.LU.64 R6, [R1+0x18b8] ;  /* 0x0018b80001067983 */ /* 0x000ea20000300a00 */
[----:B------:R-:W-:-:S02]  /*3d1c0*/  IMAD.MOV.U32 R16, RZ, RZ, R2 ;  /* 0x000000ffff107224 */ /* 0x000fc400078e0002 */
[----:B------:R-:W-:Y:S01]  /*3d1d0*/  IMAD.MOV.U32 R17, RZ, RZ, R0 ;  /* 0x000000ffff117224 */ /* 0x000fe200078e0000 */
[----:B--2---:R-:W-:Y:S04]  /*3d1e0*/  STL.64 [R1+0x7060], R6 ;  /* 0x0070600601007387 */ /* 0x004fe80000100a00 */
[----:B----4-:R0:W-:Y:S04]  /*3d1f0*/  STL.64 [R1+0x7058], R4 ;  /* 0x0070580401007387 */ /* 0x0101e80000100a00 */
[----:B0-----:R-:W2:Y:S04]  /*3d200*/  LDL.LU.64 R4, [R1+0x19b0] ;  /* 0x0019b00001047983 */ /* 0x001ea80000300a00 */
[----:B------:R-:W4:Y:S01]  /*3d210*/  LDL.LU.64 R6, [R1+0x19b8] ;  /* 0x0019b80001067983 */ /* 0x000f220000300a00 */
[----:B------:R-:W-:Y:S01]  /*3d220*/  HMMA.16816.F32 R16, R12, R16, R24 ;  /* 0x000000100c10723c */ /* 0x000fe20000001818 */
[----:B------:R-:W-:-:S02]  /*3d230*/  IMAD.MOV.U32 R2, RZ, RZ, R8 ;  /* 0x000000ffff027224 */ /* 0x000fc400078e0008 */
[----:B------:R-:W-:Y:S01]  /*3d240*/  IMAD.MOV.U32 R0, RZ, RZ, R9 ;  /* 0x000000ffff007224 */ /* 0x000fe200078e0009 */
[----:B----4-:R-:W-:Y:S04]  /*3d250*/  STL.64 [R1+0x7078], R6 ;  /* 0x0070780601007387 */ /* 0x010fe80000100a00 */
[----:B--2---:R0:W-:Y:S04]  /*3d260*/  STL.64 [R1+0x7070], R4 ;  /* 0x0070700401007387 */ /* 0x0041e80000100a00 */
[----:B0-----:R-:W2:Y:S04]  /*3d270*/  LDL.LU.64 R4, [R1+0x1ab0] ;  /* 0x001ab00001047983 */ /* 0x001ea80000300a00 */
[----:B------:R-:W2:Y:S04]  /*3d280*/  LDL.LU.64 R6, [R1+0x1ab8] ;  /* 0x001ab80001067983 */ /* 0x000ea80000300a00 */
[----:B------:R-:W4:Y:S04]  /*3d290*/  LDL.LU.64 R8, [R1+0x17b0] ;  /* 0x0017b00001087983 */ /* 0x000f280000300a00 */
[----:B------:R-:W4:Y:S04]  /*3d2a0*/  LDL.LU.64 R10, [R1+0x17b8] ;  /* 0x0017b800010a7983 */ /* 0x000f280000300a00 */
[----:B------:R-:W2:Y:S04]  /*3d2b0*/  LDL.LU.64 R26, [R1+0x70b0] ;  /* 0x0070b000011a7983 */ /* 0x000ea80000300a00 */
[----:B------:R-:W2:Y:S04]  /*3d2c0*/  LDL.LU.64 R24, [R1+0x70a8] ;  /* 0x0070a80001187983 */ /* 0x000ea80000300a00 */
[----:B------:R0:W-:Y:S04]  /*3d2d0*/  STL.64 [R1+0x960], R16 ;  /* 0x0009601001007387 */ /* 0x0001e80000100a00 */
[----:B------:R-:W-:Y:S04]  /*3d2e0*/  STL.64 [R1+0x968], R18 ;  /* 0x0009681201007387 */ /* 0x000fe80000100a00 */
[----:B0-----:R-:W2:Y:S02]  /*3d2f0*/  LDL.LU.64 R16, [R1+0x70a0] ;  /* 0x0070a00001107983 */ /* 0x001ea40000300a00 */
[----:B--2---:R-:W-:Y:S01]  /*3d300*/  HMMA.16816.F32 R24, R12, R16, R24 ;  /* 0x000000100c18723c */ /* 0x004fe20000001818 */
[----:B------:R-:W-:-:S02]  /*3d310*/  IMAD.MOV.U32 R28, RZ, RZ, R16 ;  /* 0x000000ffff1c7224 */ /* 0x000fc400078e0010 */
[----:B------:R-:W-:-:S15]  /*3d320*/  IMAD.MOV.U32 R3, RZ, RZ, R17 ;  /* 0x000000ffff037224 */ /* 0x000fde00078e0011 */
[----:B------:R-:W-:Y:S01]  /*3d330*/  NOP ;  /* 0x0000000000007918 */ /* 0x000fe20000000000 */
[----:B------:R0:W-:Y:S04]  /*3d340*/  STL.64 [R1+0x950], R24 ;  /* 0x0009501801007387 */ /* 0x0001e80000100a00 */
[----:B------:R-:W-:Y:S04]  /*3d350*/  STL.64 [R1+0x958], R26 ;  /* 0x0009581a01007387 */ /* 0x000fe80000100a00 */
[----:B0-----:R-:W2:Y:S04]  /*3d360*/  LDL.LU.64 R24, [R1+0x7098] ;  /* 0x0070980001187983 */ /* 0x001ea80000300a00 */
[----:B------:R-:W3:Y:S02]  /*3d370*/  LDL.LU.64 R16, [R1+0x7090] ;  /* 0x0070900001107983 */ /* 0x000ee40000300a00 */
[----:B---3--:R-:W-:Y:S01]  /*3d380*/  HMMA.16816.F32 R12, R12, R16, R20 ;  /* 0x000000100c0c723c */ /* 0x008fe20000001814 */
[----:B------:R-:W-:-:S02]  /*3d390*/  IMAD.MOV.U32 R23, RZ, RZ, R16 ;  /* 0x000000ffff177224 */ /* 0x000fc400078e0010 */
[----:B------:R-:W-:-:S15]  /*3d3a0*/  IMAD.MOV.U32 R22, RZ, RZ, R17 ;  /* 0x000000ffff167224 */ /* 0x000fde00078e0011 */
[----:B------:R-:W-:Y:S01]  /*3d3b0*/  NOP ;  /* 0x0000000000007918 */ /* 0x000fe20000000000 */
[----:B------:R0:W-:Y:S04]  /*3d3c0*/  STL.64 [R1+0x2c0], R12 ;  /* 0x0002c00c01007387 */ /* 0x0001e80000100a00 */
[----:B------:R1:W-:Y:S04]  /*3d3d0*/  STL.64 [R1+0x2c8], R14 ;  /* 0x0002c80e01007387 */ /* 0x0003e80000100a00 */
[----:B------:R-:W3:Y:S04]  /*3d3e0*/  LDL.LU.64 R18, [R1+0x7088] ;  /* 0x0070880001127983 */ /* 0x000ee80000300a00 */
[----:B------:R-:W3:Y:S01]  /*3d3f0*/  LDL.LU.64 R16, [R1+0x7080] ;  /* 0x0070800001107983 */ /* 0x000ee20000300a00 */
[----:B--2---:R-:W-:-:S02]  /*3d400*/  IMAD.MOV.U32 R21, RZ, RZ, R24 ;  /* 0x000000ffff157224 */ /* 0x004fc400078e0018 */
[----:B------:R-:W-:Y:S01]  /*3d410*/  IMAD.MOV.U32 R20, RZ, RZ, R25 ;  /* 0x000000ffff147224 */ /* 0x000fe200078e0019 */
[----:B0-----:R-:W2:Y:S04]  /*3d420*/  LDL.LU.64 R12, [R1+0x15b0] ;  /* 0x0015b000010c7983 */ /* 0x001ea80000300a00 */
[----:B-1----:R-:W2:Y:S01]  /*3d430*/  LDL.LU.64 R14, [R1+0x15b8] ;  /* 0x0015b800010e7983 */ /* 0x002ea20000300a00 */
[----:B---3--:R-:W-:-:S15]  /*3d440*/  HMMA.16816.F32 R4, R16, R24, R4 ;  /* 0x000000181004723c */ /* 0x008fde0000001804 */
[----:B------:R-:W-:-:S04]  /*3d450*/  NOP ;  /* 0x0000000000007918 */ /* 0x000fc80000000000 */
[----:B------:R-:W-:Y:S04]  /*3d460*/  STL.64 [R1+0x1b0], R4 ;  /* 0x0001b00401007387 */ /* 0x000fe80000100a00 */
[----:B------:R0:W-:Y:S04]  /*3d470*/  STL.64 [R1+0x1b8], R6 ;  /* 0x0001b80601007387 */ /* 0x0001e80000100a00 */
[----:B0-----:R-:W3:Y:S04]  /*3d480*/  LDL.LU.64 R6, [R1+0x7078] ;  /* 0x0070780001067983 */ /* 0x001ee80000300a00 */
[----:B------:R-:W3:Y:S04]  /*3d490*/  LDL.LU.64 R4, [R1+0x7070] ;  /* 0x0070700001047983 */ /* 0x000ee80000300a00 */
[----:B------:R-:W3:Y:S02]  /*3d4a0*/  LDL.LU.64 R24, [R1+0x7068] ;  /* 0x0070680001187983 */ /* 0x000ee40000300a00 */
[----:B---3--:R-:W-:Y:S02]  /*3d4b0*/  HMMA.16816.F32 R24, R16, R24, R4 ;  /* 0x000000181018723c */ /* 0x008fe40000001804 */
[----:B------:R-:W3:Y:S04]  /*3d4c0*/  LDL.LU.64 R6, [R1+0x7060] ;  /* 0x0070600001067983 */ /* 0x000ee80000300a00 */
[----:B------:R-:W3:-:S13]  /*3d4d0*/  LDL.LU.64 R4, [R1+0x7058] ;  /* 0x0070580001047983 */ /* 0x000eda0000300a00 */
[----:B------:R0:W-:Y:S04]  /*3d4e0*/  STL.64 [R1+0x1a0], R24 ;  /* 0x0001a01801007387 */ /* 0x0001e80000100a00 */
[----:B------:R3:W-:Y:S04]  /*3d4f0*/  STL.64 [R1+0x1a8], R26 ;  /* 0x0001a81a01007387 */ /* 0x0007e80000100a00 */
[----:B0-----:R-:W3:Y:S02]  /*3d500*/  LDL.LU.64 R24, [R1+0x7050] ;  /* 0x0070500001187983 */ /* 0x001ee40000300a00 */
[----:B---3--:R-:W-:Y:S02]  /*3d510*/  HMMA.16816.F32 R24, R16, R24, R4 ;  /* 0x000000181018723c */ /* 0x008fe40000001804 */
[----:B------:R-:W3:Y:S04]  /*3d520*/  LDL.LU.64 R6, [R1+0x7048] ;  /* 0x0070480001067983 */ /* 0x000ee80000300a00 */
[----:B------:R-:W2:-:S13]  /*3d530*/  LDL.LU.64 R4, [R1+0x7040] ;  /* 0x0070400001047983 */ /* 0x000e9a0000300a00 */
[----:B------:R-:W-:Y:S04]  /*3d540*/  STL.64 [R1+0x190], R24 ;  /* 0x0001901801007387 */ /* 0x000fe80000100a00 */
[----:B------:R0:W-:Y:S04]  /*3d550*/  STL.64 [R1+0x198], R26 ;  /* 0x0001981a01007387 */ /* 0x0001e80000100a00 */
[----:B0-----:R-:W2:Y:S04]  /*3d560*/  LDL.LU.64 R26, [R1+0x7038] ;  /* 0x00703800011a7983 */ /* 0x001ea80000300a00 */
[----:B------:R-:W4:Y:S02]  /*3d570*/  LDL.LU.64 R24, [R1+0x7030] ;  /* 0x0070300001187983 */ /* 0x000f240000300a00 */
[----:B----4-:R-:W-:-:S15]  /*3d580*/  HMMA.16816.F32 R8, R16, R24, R8 ;  /* 0x000000181008723c */ /* 0x010fde0000001808 */
[----:B------:R-:W-:-:S04]  /*3d590*/  NOP ;  /* 0x0000000000007918 */ /* 0x000fc80000000000 */
[----:B------:R-:W-:Y:S04]  /*3d5a0*/  STL.64 [R1+0x180], R8 ;  /* 0x0001800801007387 */ /* 0x000fe80000100a00 */
[----:B------:R0:W-:Y:S04]  /*3d5b0*/  STL.64 [R1+0x188], R10 ;  /* 0x0001880a01007387 */ /* 0x0001e80000100a00 */
[----:B0-----:R-:W4:Y:S04]  /*3d5c0*/  LDL.LU.64 R10, [R1+0x7028] ;  /* 0x00702800010a7983 */ /* 0x001f280000300a00 */
[----:B------:R-:W3:Y:S04]  /*3d5d0*/  LDL.LU.64 R8, [R1+0x7020] ;  /* 0x0070200001087983 */ /* 0x000ee80000300a00 */
[----:B--2---:R-:W-:Y:S04]  /*3d5e0*/  STL.64 [R1+0x6f40], R26 ;  /* 0x006f401a01007387 */ /* 0x004fe80000100a00 */
[----:B------:R0:W-:Y:S04]  /*3d5f0*/  STL.64 [R1+0x6f38], R24 ;  /* 0x006f381801007387 */ /* 0x0001e80000100a00 */
[----:B0-----:R-:W2:Y:S04]  /*3d600*/  LDL.LU.64 R24, [R1+0x16b0] ;  /* 0x0016b00001187983 */ /* 0x001ea80000300a00 */
[----:B------:R-:W2:Y:S04]  /*3d610*/  LDL.LU.64 R26, [R1+0x16b8] ;  /* 0x0016b800011a7983 */ /* 0x000ea80000300a00 */
[----:B----4-:R-:W-:Y:S04]  /*3d620*/  STL.64 [R1+0x6f30], R10 ;  /* 0x006f300a01007387 */ /* 0x010fe80000100a00 */
[----:B---3--:R0:W-:Y:S01]  /*3d630*/  STL.64 [R1+0x6f28], R8 ;  /* 0x006f280801007387 */ /* 0x0081e20000100a00 */
[C---:B--2---:R-:W-:Y:S08]  /*3d640*/  HMMA.16816.F32 R24, R16.reuse, R8, R24 ;  /* 0x000000081018723c */ /* 0x044ff00000001818 */
[----:B0-----:R-:W-:Y:S11]  /*3d650*/  HMMA.16816.F32 R8, R16, R4, R12 ;  /* 0x000000041008723c */ /* 0x001ff6000000180c */
[----:B------:R-:W-:Y:S04]  /*3d660*/  STL.64 [R1+0x170], R24 ;  /* 0x0001701801007387 */ /* 0x000fe80000100a00 */
[----:B------:R-:W-:Y:S04]  /*3d670*/  STL.64 [R1+0x178], R26 ;  /* 0x0001781a01007387 */ /* 0x000fe80000100a00 */
[----:B------:R0:W-:Y:S04]  /*3d680*/  STL.64 [R1+0x6fc8], R4 ;  /* 0x006fc80401007387 */ /* 0x0001e80000100a00 */
[----:B0-----:R-:W2:Y:S04]  /*3d690*/  LDL R4, [R1+0x130] ;  /* 0x0001300001047983 */ /* 0x001ea80000100800 */
[----:B------:R-:W-:Y:S04]  /*3d6a0*/  STL.64 [R1+0x160], R8 ;  /* 0x0001600801007387 */ /* 0x000fe80000100a00 */
[----:B------:R-:W-:Y:S04]  /*3d6b0*/  STL.64 [R1+0x168], R10 ;  /* 0x0001680a01007387 */ /* 0x000fe80000100a00 */
[----:B------:R-:W2:Y:S04]  /*3d6c0*/  LDL R5, [R1+0x134] ;  /* 0x0001340001057983 */ /* 0x000ea80000100800 */
[----:B--2---:R0:W-:Y:S04]  /*3d6d0*/  STL.64 [R1+0x6fe0], R4 ;  /* 0x006fe00401007387 */ /* 0x0041e80000100a00 */
[----:B0-----:R-:W2:Y:S01]  /*3d6e0*/  LDL R4, [R1+0x140] ;  /* 0x0001400001047983 */ /* 0x001ea20000100800 */
[----:B------:R-:W-:-:S03]  /*3d6f0*/  IMAD.MOV.U32 R5, RZ, RZ, R29 ;  /* 0x000000ffff057224 */ /* 0x000fc600078e001d */
[----:B------:R-:W3:Y:S04]  /*3d700*/  LDL.LU R29, [R1+0x7018] ;  /* 0x00701800011d7983 */ /* 0x000ee80000300800 */
[----:B--2---:R0:W-:Y:S04]  /*3d710*/  STL.64 [R1+0x6ff8], R4 ;  /* 0x006ff80401007387 */ /* 0x0041e80000100a00 */
[----:B---3--:R-:W1:Y:S01]  /*3d720*/  LDSM.16.MT88.4 R12, [R29+UR5+0x80] ;  /* 0x000080051d0c783b */ /* 0x008e620008004200 */
[----:B0-----:R-:W-:Y:S02]  /*3d730*/  IMAD.MOV.U32 R4, RZ, RZ, R7 ;  /* 0x000000ffff047224 */ /* 0x001fe400078e0007 */
[----:B------:R-:W-:-:S05]  /*3d740*/  IMAD.MOV.U32 R5, RZ, RZ, R6 ;  /* 0x000000ffff057224 */ /* 0x000fca00078e0006 */
[----:B------:R0:W-:Y:S04]  /*3d750*/  STL.64 [R1+0x7010], R4 ;  /* 0x0070100401007387 */ /* 0x0001e80000100a00 */
[----:B0-----:R-:W2:Y:S04]  /*3d760*/  LDL.LU.64 R4, [R1+0x630] ;  /* 0x0006300001047983 */ /* 0x001ea80000300a00 */
[----:B------:R-:W2:Y:S04]  /*3d770*/  LDL.LU.64 R6, [R1+0x638] ;  /* 0x0006380001067983 */ /* 0x000ea80000300a00 */
[----:B------:R-:W3:Y:S04]  /*3d780*/  LDL.64 R24, [R1] ;  /* 0x0000000001187983 */ /* 0x000ee80000100a00 */
[----:B------:R-:W2:Y:S04]  /*3d790*/  LDL.64 R8, [R1+0x30] ;  /* 0x0000300001087983 */ /* 0x000ea80000100a00 */
[----:B---3--:R0:W-:Y:S04]  /*3d7a0*/  STL.64 [R1+0x6f48], R24 ;  /* 0x006f481801007387 */ /* 0x0081e80000100a00 */
[----:B0-----:R-:W3:Y:S04]  /*3d7b0*/  LDL.64 R24, [R1+0x10] ;  /* 0x0000100001187983 */ /* 0x001ee80000100a00 */
[----:B---3--:R0:W-:Y:S04]  /*3d7c0*/  STL.64 [R1+0x6f60], R24 ;  /* 0x006f601801007387 */ /* 0x0081e80000100a00 */
[----:B-1----:R-:W-:Y:S04]  /*3d7d0*/  STL.64 [R1+0x6ea0], R14 ;  /* 0x006ea00e01007387 */ /* 0x002fe80000100a00 */
[----:B------:R1:W-:Y:S01]  /*3d7e0*/  STL.64 [R1+0x6e98], R12 ;  /* 0x006e980c01007387 */ /* 0x0003e20000100a00 */
[----:B0-----:R-:W-:-:S02]  /*3d7f0*/  IMAD.MOV.U32 R24, RZ, RZ, R21 ;  /* 0x000000ffff187224 */ /* 0x001fc400078e0015 */
[----:B------:R-:W-:Y:S02]  /*3d800*/  IMAD.MOV.U32 R25, RZ, RZ, R20 ;  /* 0x000000ffff197224 */ /* 0x000fe400078e0014 */
[----:B-1----:R-:W-:Y:S02]  /*3d810*/  IMAD.MOV.U32 R12, RZ, RZ, R23 ;  /* 0x000000ffff0c7224 */ /* 0x002fe400078e0017 */
[----:B------:R-:W-:Y:S01]  /*3d820*/  IMAD.MOV.U32 R13, RZ, RZ, R22 ;  /* 0x000000ffff0d7224 */ /* 0x000fe200078e0016 */
[----:B------:R-:W3:Y:S04]  /*3d830*/  LDL.LU.64 R20, [R1+0x4e0] ;  /* 0x0004e00001147983 */ /* 0x000ee80000300a00 */
[----:B------:R-:W4:Y:S04]  /*3d840*/  LDL.LU.64 R22, [R1+0x4e8] ;  /* 0x0004e80001167983 */ /* 0x000f280000300a00 */
[----:B----4-:R-:W-:Y:S04]  /*3d850*/  STL.64 [R1+0x6fd8], R22 ;  /* 0x006fd81601007387 */ /* 0x010fe80000100a00 */
[----:B---3--:R0:W-:Y:S04]  /*3d860*/  STL.64 [R1+0x6fd0], R20 ;  /* 0x006fd01401007387 */ /* 0x0081e80000100a00 */
[----:B0-----:R-:W3:Y:S04]  /*3d870*/  LDL.LU.64 R20, [R1+0x4f0] ;  /* 0x0004f00001147983 */ /* 0x001ee80000300a00 */
[----:B------:R-:W4:Y:S01]  /*3d880*/  LDL.LU.64 R22, [R1+0x4f8] ;  /* 0x0004f80001167983 */ /* 0x000f220000300a00 */
[----:B--2---:R-:W-:Y:S03]  /*3d890*/  HMMA.16816.F32 R4, R16, R8, R4 ;  /* 0x000000081004723c */ /* 0x004fe60000001804 */
[----:B----4-:R-:W-:Y:S04]  /*3d8a0*/  STL.64 [R1+0x6ff0], R22 ;  /* 0x006ff01601007387 */ /* 0x010fe80000100a00 */
[----:B---3--:R0:W-:Y:S04]  /*3d8b0*/  STL.64 [R1+0x6fe8], R20 ;  /* 0x006fe81401007387 */ /* 0x0081e80000100a00 */
[----:B0-----:R-:W2:Y:S04]  /*3d8c0*/  LDL.LU.64 R20, [R1+0x500] ;  /* 0x0005000001147983 */ /* 0x001ea80000300a00 */
[----:B------:R-:W3:Y:S04]  /*3d8d0*/  LDL.LU.64 R22, [R1+0x508] ;  /* 0x0005080001167983 */ /* 0x000ee80000300a00 */
[----:B---3--:R-:W-:Y:S04]  /*3d8e0*/  STL.64 [R1+0x7008], R22 ;  /* 0x0070081601007387 */ /* 0x008fe80000100a00 */
[----:B--2---:R0:W-:Y:S04]  /*3d8f0*/  STL.64 [R1+0x7000], R20 ;  /* 0x0070001401007387 */ /* 0x0041e80000100a00 */
[----:B0-----:R-:W2:Y:S04]  /*3d900*/  LDL.LU.64 R20, [R1+0x510] ;  /* 0x0005100001147983 */ /* 0x001ea80000300a00 */
[----:B------:R-:W2:Y:S04]  /*3d910*/  LDL.LU.64 R22, [R1+0x518] ;  /* 0x0005180001167983 */ /* 0x000ea80000300a00 */
[----:B------:R0:W-:Y:S02]  /*3d920*/  STL.64 [R1+0x6f88], R24 ;  /* 0x006f881801007387 */ /* 0x0001e40000100a00 */
[----:B0-----:R-:W-:-:S02]  /*3d930*/  IMAD.MOV.U32 R24, RZ, RZ, R28 ;  /* 0x000000ffff187224 */ /* 0x001fc400078e001c */
[----:B------:R-:W-:-:S05]  /*3d940*/  IMAD.MOV.U32 R25, RZ, RZ, R3 ;  /* 0x000000ffff197224 */ /* 0x000fca00078e0003 */
[----:B------:R0:W-:Y:S04]  /*3d950*/  STL.64 [R1+0x6fa0], R24 ;  /* 0x006fa01801007387 */ /* 0x0001e80000100a00 */
[----:B0-----:R-:W3:Y:S04]  /*3d960*/  LDL.64 R24, [R1+0x120] ;  /* 0x0001200001187983 */ /* 0x001ee80000100a00 */
[----:B------:R0:W-:Y:S04]  /*3d970*/  STL.64 [R1+0x940], R4 ;  /* 0x0009400401007387 */ /* 0x0001e80000100a00 */
[----:B------:R2:W-:Y:S04]  /*3d980*/  STL.64 [R1+0x948], R6 ;  /* 0x0009480601007387 */ /* 0x0005e80000100a00 */
[----:B0-----:R-:W2:Y:S01]  /*3d990*/  LDL.LU.64 R4, [R1+0x7010] ;  /* 0x0070100001047983 */ /* 0x001ea20000300a00 */
[----:B------:R-:W-:-:S02]  /*3d9a0*/  IMAD.MOV.U32 R15, RZ, RZ, R9 ;  /* 0x000000ffff0f7224 */ /* 0x000fc400078e0009 */
[----:B------:R-:W-:Y:S02]  /*3d9b0*/  IMAD.MOV.U32 R28, RZ, RZ, R8 ;  /* 0x000000ffff1c7224 */ /* 0x000fe400078e0008 */
[----:B------:R-:W4:Y:S04]  /*3d9c0*/  LDL.LU.64 R8, [R1+0x4d0] ;  /* 0x0004d00001087983 */ /* 0x000f280000300a00 */
[----:B------:R-:W4:Y:S04]  /*3d9d0*/  LDL.LU.64 R10, [R1+0x4d8] ;  /* 0x0004d800010a7983 */ /* 0x000f280000300a00 */
[----:B------:R-:W-:Y:S04]  /*3d9e0*/  STL [R1+0x6fb0], R15 ;  /* 0x006fb00f01007387 */ /* 0x000fe80000100800 */
[----:B------:R-:W-:Y:S01]  /*3d9f0*/  STL.64 [R1+0x6fa8], R12 ;  /* 0x006fa80c01007387 */ /* 0x000fe20000100a00 */
        /* <DEDUP_REMOVED lines=17> */
[----:B0-----:R-:W4:Y:S01]  /*3db10*/  LDL.LU.64 R4, [R1+0x6fc8] ;  /* 0x006fc80001047983 */ /* 0x001f220000300a00 */
[----:B---3--:R-:W-:Y:S02]  /*3db20*/  IMAD.MOV.U32 R7, RZ, RZ, R24 ;  /* 0x000000ffff077224 */ /* 0x008fe400078e0018 */
[----:B------:R-:W-:Y:S01]  /*3db30*/  IMAD.MOV.U32 R6, RZ, RZ, R25 ;  /* 0x000000ffff067224 */ /* 0x000fe200078e0019 */
[----:B--2---:R-:W-:-:S15]  /*3db40*/  HMMA.16816.F32 R20, R16, R24, R20 ;  /* 0x000000181014723c */ /* 0x004fde0000001814 */
[----:B------:R-:W-:-:S04]  /*3db50*/  NOP ;  /* 0x0000000000007918 */ /* 0x000fc80000000000 */
[----:B------:R0:W-:Y:S04]  /*3db60*/  STL.64 [R1+0x900], R20 ;  /* 0x0009001401007387 */ /* 0x0001e80000100a00 */
[----:B------:R-:W-:Y:S04]  /*3db70*/  STL.64 [R1+0x908], R22 ;  /* 0x0009081601007387 */ /* 0x000fe80000100a00 */
[----:B0-----:R-:W2:Y:S04]  /*3db80*/  LDL.LU.64 R20, [R1+0x6fc0] ;  /* 0x006fc00001147983 */ /* 0x001ea80000300a00 */
[----:B------:R-:W-:Y:S04]  /*3db90*/  STL.64 [R1+0x6f20], R6 ;  /* 0x006f200601007387 */ /* 0x000fe80000100a00 */
[----:B----4-:R0:W-:Y:S04]  /*3dba0*/  STL.64 [R1+0x6f18], R4 ;  /* 0x006f180401007387 */ /* 0x0101e80000100a00 */
[----:B0-----:R-:W3:Y:S01]  /*3dbb0*/  LDL.64 R4, [R1+0xf0] ;  /* 0x0000f00001047983 */ /* 0x001ee20000100a00 */
[----:B------:R-:W-:-:S02]  /*3dbc0*/  IMAD.MOV.U32 R12, RZ, RZ, R2 ;  /* 0x000000ffff0c7224 */ /* 0x000fc400078e0002 */
[----:B------:R-:W-:Y:S01]  /*3dbd0*/  IMAD.MOV.U32 R13, RZ, RZ, R0 ;  /* 0x000000ffff0d7224 */ /* 0x000fe200078e0000 */
[----:B---3--:R2:W-:Y:S02]  /*3dbe0*/  STL.64 [R1+0x6fb8], R4 ;  /* 0x006fb80401007387 */ /* 0x0085e40000100a00 */
[----:B--2---:R-:W-:Y:S01]  /*3dbf0*/  HMMA.16816.F32 R4, R16, R20, R8 ;  /* 0x000000141004723c */ /* 0x004fe20000001808 */
[----:B------:R-:W-:Y:S02]  /*3dc00*/  IMAD.MOV.U32 R2, RZ, RZ, R20 ;  /* 0x000000ffff027224 */ /* 0x000fe400078e0014 */
[----:B------:R-:W-:-:S15]  /*3dc10*/  IMAD.MOV.U32 R0, RZ, RZ, R21 ;  /* 0x000000ffff007224 */ /* 0x000fde00078e0015 */
[----:B------:R-:W-:Y:S01]  /*3dc20*/  NOP ;  /* 0x0000000000007918 */ /* 0x000fe20000000000 */
[----:B------:R0:W-:Y:S04]  /*3dc30*/  STL.64 [R1+0x8f0], R4 ;  /* 0x0008f00401007387 */ /* 0x0001e80000100a00 */
[----:B------:R1:W-:Y:S04]  /*3dc40*/  STL.64 [R1+0x8f8], R6 ;  /* 0x0008f80601007387 */ /* 0x0003e80000100a00 */
[----:B0-----:R-:W2:Y:S04]  /*3dc50*/  LDL.LU.64 R4, [R1+0x4c0] ;  /* 0x0004c00001047983 */ /* 0x001ea80000300a00 */
[----:B-1----:R-:W2:Y:S04]  /*3dc60*/  LDL.LU.64 R6, [R1+0x4c8] ;  /* 0x0004c80001067983 */ /* 0x002ea80000300a00 */
[----:B------:R-:W3:Y:S04]  /*3dc70*/  LDL.LU.64 R24, [R1+0x420] ;  /* 0x0004200001187983 */ /* 0x000ee80000300a00 */
[----:B------:R-:W3:Y:S04]  /*3dc80*/  LDL.LU.64 R26, [R1+0x428] ;  /* 0x00042800011a7983 */ /* 0x000ee80000300a00 */
[----:B------:R-:W4:Y:S04]  /*3dc90*/  LDL.LU.64 R20, [R1+0x1e0] ;  /* 0x0001e00001147983 */ /* 0x000f280000300a00 */
[----:B------:R-:W2:Y:S04]  /*3dca0*/  LDL.LU.64 R22, [R1+0x1e8] ;  /* 0x0001e80001167983 */ /* 0x000ea80000300a00 */
[----:B--2---:R-:W-:Y:S04]  /*3dcb0*/  STL.64 [R1+0x6f98], R22 ;  /* 0x006f981601007387 */ /* 0x004fe80000100a00 */
[----:B----4-:R0:W-:Y:S04]  /*3dcc0*/  STL.64 [R1+0x6f90], R20 ;  /* 0x006f901401007387 */ /* 0x0101e80000100a00 */
[----:B0-----:R-:W2:Y:S04]  /*3dcd0*/  LDL.LU.64 R20, [R1+0x400] ;  /* 0x0004000001147983 */ /* 0x001ea80000300a00 */
[----:B------:R-:W2:Y:S04]  /*3dce0*/  LDL.LU.64 R22, [R1+0x408] ;  /* 0x0004080001167983 */ /* 0x000ea80000300a00 */
[----:B------:R-:W4:Y:S04]  /*3dcf0*/  LDL.LU.64 R8, [R1+0x1860] ;  /* 0x0018600001087983 */ /* 0x000f280000300a00 */
[----:B------:R-:W2:Y:S04]  /*3dd00*/  LDL.LU.64 R10, [R1+0x1868] ;  /* 0x00186800010a7983 */ /* 0x000ea80000300a00 */
[----:B--2---:R-:W-:Y:S04]  /*3dd10*/  STL.64 [R1+0x6f58], R10 ;  /* 0x006f580a01007387 */ /* 0x004fe80000100a00 */
[----:B----4-:R0:W-:Y:S04]  /*3dd20*/  STL.64 [R1+0x6f50], R8 ;  /* 0x006f500801007387 */ /* 0x0101e80000100a00 */
[----:B0-----:R-:W2:Y:S04]  /*3dd30*/  LDL.LU.64 R8, [R1+0x1a60] ;  /* 0x001a600001087983 */ /* 0x001ea80000300a00 */
[----:B------:R-:W4:Y:S01]  /*3dd40*/  LDL.LU.64 R10, [R1+0x1a68] ;  /* 0x001a6800010a7983 */ /* 0x000f220000300a00 */
[C---:B------:R-:W-:Y:S03]  /*3dd50*/  HMMA.16816.F32 R12, R16.reuse, R12, R4 ;  /* 0x0000000c100c723c */ /* 0x040fe60000001804 */
[----:B----4-:R-:W-:Y:S04]  /*3dd60*/  STL.64 [R1+0x6f70], R10 ;  /* 0x006f700a01007387 */ /* 0x010fe80000100a00 */
[----:B--2---:R0:W-:Y:S04]  /*3dd70*/  STL.64 [R1+0x6f68], R8 ;  /* 0x006f680801007387 */ /* 0x0041e80000100a00 */
[----:B0-----:R-:W2:Y:S04]  /*3dd80*/  LDL.LU.64 R8, [R1+0x1b70] ;  /* 0x001b700001087983 */ /* 0x001ea80000300a00 */
[----:B------:R-:W2:Y:S04]  /*3dd90*/  LDL.LU.64 R10, [R1+0x1b78] ;  /* 0x001b7800010a7983 */ /* 0x000ea80000300a00 */
[----:B------:R-:W3:Y:S04]  /*3dda0*/  LDL.LU.64 R4, [R1+0x6fb8] ;  /* 0x006fb80001047983 */ /* 0x000ee80000300a00 */
[----:B------:R-:W-:Y:S04]  /*3ddb0*/  STL.64 [R1+0x8e0], R12 ;  /* 0x0008e00c01007387 */ /* 0x000fe80000100a00 */
[----:B------:R0:W-:Y:S04]  /*3ddc0*/  STL.64 [R1+0x8e8], R14 ;  /* 0x0008e80e01007387 */ /* 0x0001e80000100a00 */
[----:B0-----:R-:W4:Y:S04]  /*3ddd0*/  LDL.LU R15, [R1+0x6fb0] ;  /* 0x006fb000010f7983 */ /* 0x001f280000300800 */
[----:B------:R-:W2:Y:S01]  /*3dde0*/  LDL.LU.64 R12, [R1+0x6fa8] ;  /* 0x006fa800010c7983 */ /* 0x000ea20000300a00 */
[----:B---3--:R-:W-:-:S15]  /*3ddf0*/  HMMA.16816.F32 R24, R16, R4, R24 ;  /* 0x000000041018723c */ /* 0x008fde0000001818 */
[----:B------:R-:W-:-:S04]  /*3de00*/  NOP ;  /* 0x0000000000007918 */ /* 0x000fc80000000000 */
[----:B------:R0:W-:Y:S04]  /*3de10*/  STL.64 [R1+0x8d0], R24 ;  /* 0x0008d01801007387 */ /* 0x0001e80000100a00 */
[----:B------:R1:W-:Y:S04]  /*3de20*/  STL.64 [R1+0x8d8], R26 ;  /* 0x0008d81a01007387 */ /* 0x0003e80000100a00 */
[----:B0-----:R-:W1:Y:S01]  /*3de30*/  LDL.LU.64 R24, [R1+0x6fa0] ;  /* 0x006fa00001187983 */ /* 0x001e620000300a00 */
[----:B------:R-:W-:Y:S02]  /*3de40*/  IMAD.MOV.U32 R14, RZ, RZ, R4 ;  /* 0x000000ffff0e7224 */ /* 0x000fe400078e0004 */
[----:B------:R-:W-:-:S02]  /*3de50*/  IMAD.MOV.U32 R3, RZ, RZ, R5 ;  /* 0x000000ffff037224 */ /* 0x000fc400078e0005 */
[----:B------:R-:W3:Y:S04]  /*3de60*/  LDL.LU.64 R4, [R1+0x1760] ;  /* 0x0017600001047983 */ /* 0x000ee80000300a00 */
[----:B------:R-:W3:Y:S01]  /*3de70*/  LDL.LU.64 R6, [R1+0x1768] ;  /* 0x0017680001067983 */ /* 0x000ee20000300a00 */
[----:B-1----:R-:W-:Y:S03]  /*3de80*/  HMMA.16816.F32 R24, R16, R24, R20 ;  /* 0x000000181018723c */ /* 0x002fe60000001814 */
[----:B------:R-:W2:Y:S04]  /*3de90*/  LDL.LU.64 R22, [R1+0x6f98] ;  /* 0x006f980001167983 */ /* 0x000ea80000300a00 */
[----:B------:R-:W2:-:S12]  /*3dea0*/  LDL.LU.64 R20, [R1+0x6f90] ;  /* 0x006f900001147983 */ /* 0x000e980000300a00 */
[----:B------:R0:W-:Y:S04]  /*3deb0*/  STL.64 [R1+0x8c0], R24 ;  /* 0x0008c01801007387 */ /* 0x0001e80000100a00 */
[----:B------:R-:W-:Y:S04]  /*3dec0*/  STL.64 [R1+0x8c8], R26 ;  /* 0x0008c81a01007387 */ /* 0x000fe80000100a00 */
[----:B0-----:R-:W3:Y:S01]  /*3ded0*/  LDL.LU.64 R24, [R1+0x6f88] ;  /* 0x006f880001187983 */ /* 0x001ee20000300a00 */
[----:B--2---:R-:W-:Y:S03]  /*3dee0*/  HMMA.16816.F32 R16, R16, R12, R20 ;  /* 0x0000000c1010723c */ /* 0x004fe60000001814 */
[----:B------:R-:W3:Y:S04]  /*3def0*/  LDL.LU.64 R22, [R1+0x6f80] ;  /* 0x006f800001167983 */ /* 0x000ee80000300a00 */
[----:B------:R-:W3:-:S12]  /*3df00*/  LDL.LU.64 R20, [R1+0x6f78] ;  /* 0x006f780001147983 */ /* 0x000ed80000300a00 */
[----:B------:R0:W-:Y:S04]  /*3df10*/  STL.64 [R1+0xc0], R16 ;  /* 0x0000c01001007387 */ /* 0x0001e80000100a00 */
[----:B------:R1:W-:Y:S04]  /*3df20*/  STL.64 [R1+0xc8], R18 ;  /* 0x0000c81201007387 */ /* 0x0003e80000100a00 */
[----:B0-----:R-:W2:Y:S04]  /*3df30*/  LDL.LU.64 R16, [R1+0x1960] ;  /* 0x0019600001107983 */ /* 0x001ea80000300a00 */
[----:B-1----:R-:W2:Y:S04]  /*3df40*/  LDL.LU.64 R18, [R1+0x1968] ;  /* 0x0019680001127983 */ /* 0x002ea80000300a00 */
[----:B------:R-:W-:Y:S01]  /*3df50*/  STL.64 [R1+0x6eb0], R12 ;  /* 0x006eb00c01007387 */ /* 0x000fe20000100a00 */
        /* <DEDUP_REMOVED lines=14> */
[----:B------:R-:W2:Y:S02]  /*3e040*/  LDL.LU.64 R24, [R1+0x6f48] ;  /* 0x006f480001187983 */ /* 0x000ea40000300a00 */
[----:B--2---:R-:W-:-:S15]  /*3e050*/  HMMA.16816.F32 R16, R20, R24, R16 ;  /* 0x000000181410723c */ /* 0x004fde0000001810 */
[----:B------:R-:W-:-:S04]  /*3e060*/  NOP ;  /* 0x0000000000007918 */ /* 0x000fc80000000000 */
[----:B------:R0:W-:Y:S04]  /*3e070*/  STL.64 [R1+0x820], R16 ;  /* 0x0008201001007387 */ /* 0x0001e80000100a00 */
[----:B------:R-:W-:Y:S04]  /*3e080*/  STL.64 [R1+0x828], R18 ;  /* 0x0008281201007387 */ /* 0x000fe80000100a00 */
[----:B------:R-:W2:Y:S01]  /*3e090*/  LDL.LU.64 R26, [R1+0x6f40] ;  /* 0x006f4000011a7983 */ /* 0x000ea20000300a00 */
[----:B0-----:R-:W-:Y:S02]  /*3e0a0*/  IMAD.MOV.U32 R17, RZ, RZ, R24 ;  /* 0x000000ffff117224 */ /* 0x001fe400078e0018 */
[----:B------:R-:W-:-:S02]  /*3e0b0*/  IMAD.MOV.U32 R16, RZ, RZ, R25 ;  /* 0x000000ffff107224 */ /* 0x000fc400078e0019 */
        /* <DEDUP_REMOVED lines=9> */
[----:B0-----:R-:W2:Y:S04]  /*3e150*/  LDL.LU.64 R24, [R1+0x1670] ;  /* 0x0016700001187983 */ /* 0x001ea80000300a00 */
[----:B------:R-:W2:Y:S01]  /*3e160*/  LDL.LU.64 R26, [R1+0x1678] ;  /* 0x00167800011a7983 */ /* 0x000ea20000300a00 */
[----:B---3--:R-:W-:-:S15]  /*3e170*/  HMMA.16816.F32 R4, R20, R8, R4 ;  /* 0x000000081404723c */ /* 0x008fde0000001804 */
[----:B------:R-:W-:-:S04]  /*3e180*/  NOP ;  /* 0x0000000000007918 */ /* 0x000fc80000000000 */
[----:B------:R-:W-:Y:S04]  /*3e190*/  STL.64 [R1+0x800], R4 ;  /* 0x0008000401007387 */ /* 0x000fe80000100a00 */
[----:B------:R0:W-:Y:S04]  /*3e1a0*/  STL.64 [R1+0x808], R6 ;  /* 0x0008080601007387 */ /* 0x0001e80000100a00 */
[----:B0-----:R-:W3:Y:S04]  /*3e1b0*/  LDL.LU.64 R6, [R1+0x6f20] ;  /* 0x006f200001067983 */ /* 0x001ee80000300a00 */
[----:B------:R-:W2:Y:S04]  /*3e1c0*/  LDL.LU.64 R4, [R1+0x6f18] ;  /* 0x006f180001047983 */ /* 0x000ea80000300a00 */
[----:B------:R-:W-:Y:S04]  /*3e1d0*/  STL.64 [R1+0x6e40], R10 ;  /* 0x006e400a01007387 */ /* 0x000fe80000100a00 */
[----:B------:R2:W-:Y:S02]  /*3e1e0*/  STL.64 [R1+0x6e38], R8 ;  /* 0x006e380801007387 */ /* 0x0005e40000100a00 */
[----:B--2---:R-:W-:Y:S01]  /*3e1f0*/  HMMA.16816.F32 R8, R20, R4, R24 ;  /* 0x000000041408723c */ /* 0x004fe20000001818 */
[----:B------:R-:W-:-:S02]  /*3e200*/  IMAD.MOV.U32 R24, RZ, RZ, R17 ;  /* 0x000000ffff187224 */ /* 0x000fc400078e0011 */
[----:B------:R-:W-:Y:S02]  /*3e210*/  IMAD.MOV.U32 R25, RZ, RZ, R16 ;  /* 0x000000ffff197224 */ /* 0x000fe400078e0010 */
[----:B------:R-:W0:Y:S04]  /*3e220*/  LDSM.16.MT88.4 R16, [R29+UR5+0x100] ;  /* 0x000100051d10783b */ /* 0x000e280008004200 */
[----:B------:R1:W-:Y:S10]  /*3e230*/  STL.64 [R1+0x6f10], R4 ;  /* 0x006f100401007387 */ /* 0x0003f40000100a00 */
[----:B------:R3:W-:Y:S04]  /*3e240*/  STL.64 [R1+0x7f0], R8 ;  /* 0x0007f00801007387 */ /* 0x0007e80000100a00 */
[----:B------:R-:W-:Y:S04]  /*3e250*/  STL.64 [R1+0x7f8], R10 ;  /* 0x0007f80a01007387 */ /* 0x000fe80000100a00 */
[----:B-1----:R-:W2:Y:S01]  /*3e260*/  LDL.LU.64 R4, [R1+0x14f0] ;  /* 0x0014f00001047983 */ /* 0x002ea20000300a00 */
[----:B---3--:R-:W-:-:S02]  /*3e270*/  IMAD.MOV.U32 R8, RZ, RZ, R7 ;  /* 0x000000ffff087224 */ /* 0x008fc400078e0007 */
[----:B------:R-:W-:Y:S02]  /*3e280*/  IMAD.MOV.U32 R9, RZ, RZ, R6 ;  /* 0x000000ffff097224 */ /* 0x000fe400078e0006 */
[----:B------:R-:W2:Y:S04]  /*3e290*/  LDL.LU.64 R6, [R1+0x14f8] ;  /* 0x0014f80001067983 */ /* 0x000ea80000300a00 */
[----:B------:R1:W-:Y:S04]  /*3e2a0*/  STL.64 [R1+0x6f00], R8 ;  /* 0x006f000801007387 */ /* 0x0003e80000100a00 */
[----:B-1----:R-:W3:Y:S04]  /*3e2b0*/  LDL.64 R8, [R1+0x140] ;  /* 0x0001400001087983 */ /* 0x002ee80000100a00 */
[----:B------:R1:W-:Y:S02]  /*3e2c0*/  STL.64 [R1+0x6e68], R24 ;  /* 0x006e681801007387 */ /* 0x0003e40000100a00 */
[----:B-1----:R-:W-:-:S02]  /*3e2d0*/  IMAD.MOV.U32 R24, RZ, RZ, R13 ;  /* 0x000000ffff187224 */ /* 0x002fc400078e000d */
[----:B------:R-:W-:-:S05]  /*3e2e0*/  IMAD.MOV.U32 R25, RZ, RZ, R12 ;  /* 0x000000ffff197224 */ /* 0x000fca00078e000c */
[----:B------:R-:W-:Y:S04]  /*3e2f0*/  STL.64 [R1+0x6e80], R24 ;  /* 0x006e801801007387 */ /* 0x000fe80000100a00 */
[----:B0-----:R-:W-:Y:S04]  /*3e300*/  STL.64 [R1+0x6da0], R18 ;  /* 0x006da01201007387 */ /* 0x001fe80000100a00 */
[----:B------:R0:W-:Y:S04]  /*3e310*/  STL.64 [R1+0x6d98], R16 ;  /* 0x006d981001007387 */ /* 0x0001e80000100a00 */
[----:B0-----:R-:W2:Y:S01]  /*3e320*/  LDL.64 R16, [R1+0x130] ;  /* 0x0001300001107983 */ /* 0x001ea20000100a00 */
[----:B------:R-:W-:-:S02]  /*3e330*/  IMAD.MOV.U32 R24, RZ, RZ, R28 ;  /* 0x000000ffff187224 */ /* 0x000fc400078e001c */
[----:B----4-:R-:W-:Y:S01]  /*3e340*/  IMAD.MOV.U32 R25, RZ, RZ, R15 ;  /* 0x000000ffff197224 */ /* 0x010fe200078e000f */
[----:B--2---:R0:W-:Y:S04]  /*3e350*/  STL.64 [R1+0x6f08], R16 ;  /* 0x006f081001007387 */ /* 0x0041e80000100a00 */
[----:B0-----:R-:W2:Y:S04]  /*3e360*/  LDL.LU.64 R16, [R1+0x1500] ;  /* 0x0015000001107983 */ /* 0x001ea80000300a00 */
[----:B------:R-:W2:Y:S02]  /*3e370*/  LDL.LU.64 R18, [R1+0x1508] ;  /* 0x0015080001127983 */ /* 0x000ea40000300a00 */
[----:B--2---:R-:W-:Y:S02]  /*3e380*/  HMMA.16816.F32 R24, R20, R24, R16 ;  /* 0x000000181418723c */ /* 0x004fe40000001810 */
[----:B------:R-:W3:Y:S04]  /*3e390*/  LDL.LU.64 R16, [R1+0x14e0] ;  /* 0x0014e00001107983 */ /* 0x000ee80000300a00 */
[----:B------:R-:W3:-:S13]  /*3e3a0*/  LDL.LU.64 R18, [R1+0x14e8] ;  /* 0x0014e80001127983 */ /* 0x000eda0000300a00 */
[----:B------:R0:W-:Y:S04]  /*3e3b0*/  STL.64 [R1+0xfd0], R24 ;  /* 0x000fd01801007387 */ /* 0x0001e80000100a00 */
[----:B------:R-:W-:Y:S04]  /*3e3c0*/  STL.64 [R1+0xfd8], R26 ;  /* 0x000fd81a01007387 */ /* 0x000fe80000100a00 */
[----:B------:R-:W2:Y:S04]  /*3e3d0*/  LDL.64 R12, [R1+0xe0] ;  /* 0x0000e000010c7983 */ /* 0x000ea80000100a00 */
[----:B--2---:R-:W-:Y:S04]  /*3e3e0*/  STL.64 [R1+0x6ec8], R12 ;  /* 0x006ec80c01007387 */ /* 0x004fe80000100a00 */
[----:B0-----:R-:W2:Y:S04]  /*3e3f0*/  LDL.64 R24, [R1+0x20] ;  /* 0x0000200001187983 */ /* 0x001ea80000100a00 */
[----:B--2---:R0:W-:Y:S04]  /*3e400*/  STL.64 [R1+0x6ea8], R24 ;  /* 0x006ea81801007387 */ /* 0x0041e80000100a00 */
[----:B0-----:R-:W2:Y:S01]  /*3e410*/  LDL.64 R24, [R1+0x150] ;  /* 0x0001500001187983 */ /* 0x001ea20000100a00 */
[----:B------:R-:W-:-:S02]  /*3e420*/  IMAD.MOV.U32 R12, RZ, RZ, R14 ;  /* 0x000000ffff0c7224 */ /* 0x000fc400078e000e */
[----:B------:R-:W-:Y:S01]  /*3e430*/  IMAD.MOV.U32 R13, RZ, RZ, R3 ;  /* 0x000000ffff0d7224 */ /* 0x000fe200078e0003 */
[----:B--2---:R-:W-:-:S15]  /*3e440*/  HMMA.16816.F32 R4, R20, R24, R4 ;  /* 0x000000181404723c */ /* 0x004fde0000001804 */
[----:B------:R-:W-:-:S04]  /*3e450*/  NOP ;  /* 0x0000000000007918 */ /* 0x000fc80000000000 */
[----:B------:R0:W-:Y:S04]  /*3e460*/  STL.64 [R1+0xfc0], R4 ;  /* 0x000fc00401007387 */ /* 0x0001e80000100a00 */
[----:B------:R1:W-:Y:S04]  /*3e470*/  STL.64 [R1+0xfc8], R6 ;  /* 0x000fc80601007387 */ /* 0x0003e80000100a00 */
[----:B0-----:R-:W2:Y:S01]  /*3e480*/  LDL.LU.64 R4, [R1+0x6f10] ;  /* 0x006f100001047983 */ /* 0x001ea20000300a00 */
[----:B-1----:R-:W-:Y:S02]  /*3e490*/  IMAD.MOV.U32 R7, RZ, RZ, R24 ;  /* 0x000000ffff077224 */ /* 0x002fe400078e0018 */
[----:B------:R-:W-:-:S02]  /*3e4a0*/  IMAD.MOV.U32 R6, RZ, RZ, R25 ;  /* 0x000000ffff067224 */ /* 0x000fc400078e0019 */
[----:B------:R-:W4:Y:S04]  /*3e4b0*/  LDL.LU.64 R24, [R1+0x14c0] ;  /* 0x0014c00001187983 */ /* 0x000f280000300a00 */
[----:B------:R-:W4:Y:S04]  /*3e4c0*/  LDL.LU.64 R26, [R1+0x14c8] ;  /* 0x0014c800011a7983 */ /* 0x000f280000300a00 */
[----:B------:R0:W-:Y:S04]  /*3e4d0*/  STL.64 [R1+0x6ee0], R12 ;  /* 0x006ee00c01007387 */ /* 0x0001e80000100a00 */
[----:B0-----:R-:W2:Y:S01]  /*3e4e0*/  LDL.64 R12, [R1+0x100] ;  /* 0x00010000010c7983 */ /* 0x001ea20000100a00 */
[----:B---3--:R-:W-:Y:S03]  /*3e4f0*/  HMMA.16816.F32 R16, R20, R8, R16 ;  /* 0x000000081410723c */ /* 0x008fe60000001810 */
[----:B--2---:R-:W-:Y:S04]  /*3e500*/  STL.64 [R1+0x6ee8], R12 ;  /* 0x006ee80c01007387 */ /* 0x004fe80000100a00 */
[----:B------:R-:W-:Y:S04]  /*3e510*/  STL.64 [R1+0x6e60], R6 ;  /* 0x006e600601007387 */ /* 0x000fe80000100a00 */
[----:B------:R0:W-:Y:S04]  /*3e520*/  STL.64 [R1+0x6e58], R4 ;  /* 0x006e580401007387 */ /* 0x0001e80000100a00 */
[----:B0-----:R-:W2:Y:S04]  /*3e530*/  LDL.LU.64 R4, [R1+0x14d0] ;  /* 0x0014d00001047983 */ /* 0x001ea80000300a00 */
[----:B------:R-:W2:Y:S04]  /*3e540*/  LDL.LU.64 R6, [R1+0x14d8] ;  /* 0x0014d80001067983 */ /* 0x000ea80000300a00 */
[----:B------:R0:W-:Y:S04]  /*3e550*/  STL.64 [R1+0xfb0], R16 ;  /* 0x000fb01001007387 */ /* 0x0001e80000100a00 */
[----:B------:R-:W-:Y:S04]  /*3e560*/  STL.64 [R1+0xfb8], R18 ;  /* 0x000fb81201007387 */ /* 0x000fe80000100a00 */
[----:B0-----:R-:W2:Y:S01]  /*3e570*/  LDL.LU.64 R16, [R1+0x6f08] ;  /* 0x006f080001107983 */ /* 0x001ea20000300a00 */
[----:B------:R-:W-:-:S02]  /*3e580*/  IMAD.MOV.U32 R12, RZ, RZ, R2 ;  /* 0x000000ffff0c7224 */ /* 0x000fc400078e0002 */
[----:B------:R-:W-:Y:S02]  /*3e590*/  IMAD.MOV.U32 R13, RZ, RZ, R0 ;  /* 0x000000ffff0d7224 */ /* 0x000fe400078e0000 */
[----:B------:R-:W-:Y:S02]  /*3e5a0*/  IMAD.MOV.U32 R2, RZ, RZ, R8 ;  /* 0x000000ffff027224 */ /* 0x000fe400078e0008 */
[----:B------:R-:W-:Y:S02]  /*3e5b0*/  IMAD.MOV.U32 R0, RZ, RZ, R9 ;  /* 0x000000ffff007224 */ /* 0x000fe400078e0009 */
[----:B------:R-:W4:Y:S01]  /*3e5c0*/  LDL.LU.64 R8, [R1+0x6f00] ;  /* 0x006f000001087983 */ /* 0x000f220000300a00 */
[----:B--2---:R-:W-:Y:S03]  /*3e5d0*/  HMMA.16816.F32 R4, R20, R16, R4 ;  /* 0x000000101404723c */ /* 0x004fe60000001804 */
[----:B------:R0:W-:-:S15]  /*3e5e0*/  STL.64 [R1+0x6e10], R16 ;  /* 0x006e101001007387 */ /* 0x0001de0000100a00 */
[----:B------:R-:W-:Y:S01]  /*3e5f0*/  NOP ;  /* 0x0000000000007918 */ /* 0x000fe20000000000 */
[----:B------:R-:W-:Y:S04]  /*3e600*/  STL.64 [R1+0xfa0], R4 ;  /* 0x000fa00401007387 */ /* 0x000fe80000100a00 */
[----:B------:R4:W-:Y:S04]  /*3e610*/  STL.64 [R1+0xfa8], R6 ;  /* 0x000fa80601007387 */ /* 0x0009e80000100a00 */
[----:B0-----:R-:W2:Y:S04]  /*3e620*/  LDL.LU.64 R16, [R1+0x14a0] ;  /* 0x0014a00001107983 */ /* 0x001ea80000300a00 */
[----:B------:R-:W3:Y:S01]  /*3e630*/  LDL.LU.64 R18, [R1+0x14a8] ;  /* 0x0014a80001127983 */ /* 0x000ee20000300a00 */
[----:B----4-:R-:W-:-:S15]  /*3e640*/  HMMA.16816.F32 R4, R20, R8, R24 ;  /* 0x000000081404723c */ /* 0x010fde0000001818 */
[----:B------:R-:W-:-:S04]  /*3e650*/  NOP ;  /* 0x0000000000007918 */ /* 0x000fc80000000000 */
[----:B------:R-:W-:Y:S04]  /*3e660*/  STL.64 [R1+0xf90], R4 ;  /* 0x000f900401007387 */ /* 0x000fe80000100a00 */
[----:B------:R-:W-:Y:S04]  /*3e670*/  STL.64 [R1+0xf98], R6 ;  /* 0x000f980601007387 */ /* 0x000fe80000100a00 */
[----:B---3--:R-:W-:Y:S04]  /*3e680*/  STL.64 [R1+0x6ef8], R18 ;  /* 0x006ef81201007387 */ /* 0x008fe80000100a00 */
[----:B--2---:R0:W-:Y:S04]  /*3e690*/  STL.64 [R1+0x6ef0], R16 ;  /* 0x006ef01001007387 */ /* 0x0041e80000100a00 */
[----:B0-----:R-:W2:Y:S04]  /*3e6a0*/  LDL.LU.64 R16, [R1+0x14b0] ;  /* 0x0014b00001107983 */ /* 0x001ea80000300a00 */
[----:B------:R-:W2:Y:S04]  /*3e6b0*/  LDL.LU.64 R18, [R1+0x14b8] ;  /* 0x0014b80001127983 */ /* 0x000ea80000300a00 */
[----:B------:R-:W3:Y:S04]  /*3e6c0*/  LDL.LU.64 R24, [R1+0x3f0] ;  /* 0x0003f00001187983 */ /* 0x000ee80000300a00 */
        /* <DEDUP_REMOVED lines=8> */
[----:B------:R-:W3:Y:S04]  /*3e750*/  LDL.LU.64 R26, [R1+0x1498] ;  /* 0x00149800011a7983 */ /* 0x000ee80000300a00 */
[----:B------:R-:W4:Y:S04]  /*3e760*/  LDL.LU.64 R4, [R1+0x1950] ;  /* 0x0019500001047983 */ /* 0x000f280000300a00 */
[----:B------:R-:W3:Y:S01]  /*3e770*/  LDL.LU.64 R6, [R1+0x1958] ;  /* 0x0019580001067983 */ /* 0x000ee20000300a00 */
[C---:B--2---:R-:W-:Y:S03]  /*3e780*/  HMMA.16816.F32 R12, R20.reuse, R12, R16 ;  /* 0x0000000c140c723c */ /* 0x044fe60000001810 */
[----:B---3--:R-:W-:Y:S04]  /*3e790*/  STL.64 [R1+0x6e78], R6 ;  /* 0x006e780601007387 */ /* 0x008fe80000100a00 */
[----:B----4-:R0:W-:Y:S04]  /*3e7a0*/  STL.64 [R1+0x6e70], R4 ;  /* 0x006e700401007387 */ /* 0x0101e80000100a00 */
[----:B0-----:R-:W2:Y:S04]  /*3e7b0*/  LDL.LU.64 R4, [R1+0x1a50] ;  /* 0x001a500001047983 */ /* 0x001ea80000300a00 */
        /* <DEDUP_REMOVED lines=8> */
[----:B------:R-:W4:Y:S04]  /*3e840*/  LDL.LU.64 R16, [R1+0x6ef0] ;  /* 0x006ef00001107983 */ /* 0x000f280000300a00 */
[----:B------:R0:W-:Y:S04]  /*3e850*/  STL.64 [R1+0xf80], R12 ;  /* 0x000f800c01007387 */ /* 0x0001e80000100a00 */
[----:B------:R-:W-:Y:S04]  /*3e860*/  STL.64 [R1+0xf88], R14 ;  /* 0x000f880e01007387 */ /* 0x000fe80000100a00 */
[----:B0-----:R-:W4:Y:S02]  /*3e870*/  LDL.LU.64 R12, [R1+0x6ee8] ;  /* 0x006ee800010c7983 */ /* 0x001f240000300a00 */
[----:B----4-:R-:W-:-:S15]  /*3e880*/  HMMA.16816.F32 R16, R20, R12, R16 ;  /* 0x0000000c1410723c */ /* 0x010fde0000001810 */
[----:B------:R-:W-:-:S04]  /*3e890*/  NOP ;  /* 0x0000000000007918 */ /* 0x000fc80000000000 */
[----:B------:R0:W-:Y:S04]  /*3e8a0*/  STL.64 [R1+0xf70], R16 ;  /* 0x000f701001007387 */ /* 0x0001e80000100a00 */
[----:B------:R-:W-:Y:S01]  /*3e8b0*/  STL.64 [R1+0xf78], R18 ;  /* 0x000f781201007387 */ /* 0x000fe20000100a00 */
[----:B0-----:R-:W-:Y:S02]  /*3e8c0*/  IMAD.MOV.U32 R17, RZ, RZ, R12 ;  /* 0x000000ffff117224 */ /* 0x001fe400078e000c */
[----:B------:R-:W-:Y:S02]  /*3e8d0*/  IMAD.MOV.U32 R16, RZ, RZ, R13 ;  /* 0x000000ffff107224 */ /* 0x000fe400078e000d */
        /* <DEDUP_REMOVED lines=17> */
[----:B------:R-:W2:Y:S04]  /*3e9f0*/  LDL.LU.64 R24, [R1+0x6ea8] ;  /* 0x006ea80001187983 */ /* 0x000ea80000300a00 */
[----:B------:R-:W2:Y:S04]  /*3ea00*/  LDL.LU.64 R14, [R1+0x6ea0] ;  /* 0x006ea000010e7983 */ /* 0x000ea80000300a00 */
[----:B------:R-:W2:Y:S09]  /*3ea10*/  LDL.LU.64 R12, [R1+0x6e98] ;  /* 0x006e9800010c7983 */ /* 0x000eb20000300a00 */
[----:B------:R0:W-:Y:S04]  /*3ea20*/  STL.64 [R1+0x7e0], R20 ;  /* 0x0007e01401007387 */ /* 0x0001e80000100a00 */
[----:B------:R1:W-:Y:S04]  /*3ea30*/  STL.64 [R1+0x7e8], R22 ;  /* 0x0007e81601007387 */ /* 0x0003e80000100a00 */
[----:B0-----:R-:W4:Y:S04]  /*3ea40*/  LDL.LU.64 R20, [R1+0x1660] ;  /* 0x0016600001147983 */ /* 0x001f280000300a00 */
[----:B-1----:R-:W4:Y:S01]  /*3ea50*/  LDL.LU.64 R22, [R1+0x1668] ;  /* 0x0016680001167983 */ /* 0x002f220000300a00 */
        /* <DEDUP_REMOVED lines=17> */
[----:B------:R-:W4:-:S13]  /*3eb70*/  LDL.LU.64 R4, [R1+0x6e58] ;  /* 0x006e580001047983 */ /* 0x000f1a0000300a00 */
        /* <DEDUP_REMOVED lines=12> */
[----:B0-----:R-:W3:Y:S04]  /*3ec40*/  LDL.LU.64 R24, [R1+0x1750] ;  /* 0x0017500001187983 */ /* 0x001ee80000300a00 */
[----:B------:R-:W3:Y:S01]  /*3ec50*/  LDL.LU.64 R26, [R1+0x1758] ;  /* 0x00175800011a7983 */ /* 0x000ee20000300a00 */
[C---:B----4-:R-:W-:Y:S08]  /*3ec60*/  HMMA.16816.F32 R20, R12.reuse, R4, R20 ;  /* 0x000000040c14723c */ /* 0x050ff00000001814 */
[----:B---3--:R-:W-:-:S15]  /*3ec70*/  HMMA.16816.F32 R24, R12, R8, R24 ;  /* 0x000000080c18723c */ /* 0x008fde0000001818 */
[----:B------:R-:W-:-:S04]  /*3ec80*/  NOP ;  /* 0x0000000000007918 */ /* 0x000fc80000000000 */
[----:B------:R0:W-:Y:S04]  /*3ec90*/  STL.64 [R1+0x720], R24 ;  /* 0x0007201801007387 */ /* 0x0001e80000100a00 */
[----:B------:R-:W-:Y:S04]  /*3eca0*/  STL.64 [R1+0x728], R26 ;  /* 0x0007281a01007387 */ /* 0x000fe80000100a00 */
[----:B0-----:R-:W2:Y:S04]  /*3ecb0*/  LDL R24, [R1+0x30] ;  /* 0x0000300001187983 */ /* 0x001ea80000100800 */
[----:B------:R-:W2:Y:S04]  /*3ecc0*/  LDL R25, [R1+0x34] ;  /* 0x0000340001197983 */ /* 0x000ea80000100800 */
[----:B------:R-:W-:Y:S04]  /*3ecd0*/  STL.64 [R1+0x6d70], R10 ;  /* 0x006d700a01007387 */ /* 0x000fe80000100a00 */
[----:B------:R0:W-:Y:S04]  /*3ece0*/  STL.64 [R1+0x6d68], R8 ;  /* 0x006d680801007387 */ /* 0x0001e80000100a00 */
[----:B------:R-:W-:Y:S04]  /*3ecf0*/  STL.64 [R1+0x710], R20 ;  /* 0x0007101401007387 */ /* 0x000fe80000100a00 */
[----:B------:R-:W-:Y:S04]  /*3ed00*/  STL.64 [R1+0x718], R22 ;  /* 0x0007181601007387 */ /* 0x000fe80000100a00 */
[----:B------:R-:W1:Y:S01]  /*3ed10*/  LDSM.16.MT88.4 R20, [R29+UR5+0x180] ;  /* 0x000180051d14783b */ /* 0x000e620008004200 */
[----:B0-----:R-:W-:-:S02]  /*3ed20*/  IMAD.MOV.U32 R8, RZ, RZ, R19 ;  /* 0x000000ffff087224 */ /* 0x001fc400078e0013 */
[----:B------:R-:W-:-:S05]  /*3ed30*/  IMAD.MOV.U32 R9, RZ, RZ, R18 ;  /* 0x000000ffff097224 */ /* 0x000fca00078e0012 */
[----:B------:R0:W-:Y:S04]  /*3ed40*/  STL.64 [R1+0x6db0], R8 ;  /* 0x006db00801007387 */ /* 0x0001e80000100a00 */
[----:B0-----:R-:W3:Y:S04]  /*3ed50*/  LDL.64 R8, [R1+0xf0] ;  /* 0x0000f00001087983 */ /* 0x001ee80000100a00 */
[----:B---3--:R0:W-:Y:S02]  /*3ed60*/  STL.64 [R1+0x6dc8], R8 ;  /* 0x006dc80801007387 */ /* 0x0081e40000100a00 */
[----:B0-----:R-:W-:-:S02]  /*3ed70*/  IMAD.MOV.U32 R8, RZ, RZ, R17 ;  /* 0x000000ffff087224 */ /* 0x001fc400078e0011 */
[----:B------:R-:W-:Y:S02]  /*3ed80*/  IMAD.MOV.U32 R9, RZ, RZ, R16 ;  /* 0x000000ffff097224 */ /* 0x000fe400078e0010 */
[----:B------:R-:W3:Y:S04]  /*3ed90*/  LDL.LU.64 R16, [R1+0x13c0] ;  /* 0x0013c00001107983 */ /* 0x000ee80000300a00 */
[----:B------:R-:W4:Y:S04]  /*3eda0*/  LDL.LU.64 R18, [R1+0x13c8] ;  /* 0x0013c80001127983 */ /* 0x000f280000300a00 */
[----:B----4-:R-:W-:Y:S04]  /*3edb0*/  STL.64 [R1+0x6e20], R18 ;  /* 0x006e201201007387 */ /* 0x010fe80000100a00 */
[----:B---3--:R-:W-:Y:S04]  /*3edc0*/  STL.64 [R1+0x6e18], R16 ;  /* 0x006e181001007387 */ /* 0x008fe80000100a00 */
[----:B------:R0:W-:Y:S04]  /*3edd0*/  STL.64 [R1+0x6de0], R8 ;  /* 0x006de00801007387 */ /* 0x0001e80000100a00 */
[----:B0-----:R-:W3:Y:S01]  /*3ede0*/  LDL.64 R8, [R1+0x110] ;  /* 0x0001100001087983 */ /* 0x001ee20000100a00 */
[----:B------:R-:W-:-:S02]  /*3edf0*/  IMAD.MOV.U32 R16, RZ, RZ, R7 ;  /* 0x000000ffff107224 */ /* 0x000fc400078e0007 */
[----:B------:R-:W-:Y:S01]  /*3ee00*/  IMAD.MOV.U32 R17, RZ, RZ, R6 ;  /* 0x000000ffff117224 */ /* 0x000fe200078e0006 */
[----:B---3--:R0:W-:Y:S04]  /*3ee10*/  STL.64 [R1+0x6df8], R8 ;  /* 0x006df80801007387 */ /* 0x0081e80000100a00 */
[----:B0-----:R-:W2:Y:S04]  /*3ee20*/  LDL.LU.64 R8, [R1+0x13e0] ;  /* 0x0013e00001087983 */ /* 0x001ea80000300a00 */
[----:B------:R-:W2:Y:S04]  /*3ee30*/  LDL.LU.64 R10, [R1+0x13e8] ;  /* 0x0013e800010a7983 */ /* 0x000ea80000300a00 */
[----:B------:R0:W-:Y:S04]  /*3ee40*/  STL.64 [R1+0x6d78], R4 ;  /* 0x006d780401007387 */ /* 0x0001e80000100a00 */
[----:B0-----:R-:W3:Y:S04]  /*3ee50*/  LDL.LU.64 R4, [R1+0x13b0] ;  /* 0x0013b00001047983 */ /* 0x001ee80000300a00 */
[----:B------:R-:W4:Y:S01]  /*3ee60*/  LDL.LU.64 R6, [R1+0x13b8] ;  /* 0x0013b80001067983 */ /* 0x000f220000300a00 */
[C---:B--2---:R-:W-:Y:S03]  /*3ee70*/  HMMA.16816.F32 R24, R12.reuse, R24, R8 ;  /* 0x000000180c18723c */ /* 0x044fe60000001808 */
[----:B----4-:R-:W-:Y:S04]  /*3ee80*/  STL.64 [R1+0x6e30], R6 ;  /* 0x006e300601007387 */ /* 0x010fe80000100a00 */
[----:B---3--:R0:W-:Y:S04]  /*3ee90*/  STL.64 [R1+0x6e28], R4 ;  /* 0x006e280401007387 */ /* 0x0081e80000100a00 */
[----:B0-----:R-:W2:Y:S04]  /*3eea0*/  LDL.LU.64 R4, [R1+0x13d0] ;  /* 0x0013d00001047983 */ /* 0x001ea80000300a00 */
[----:B------:R-:W2:Y:S04]  /*3eeb0*/  LDL.LU.64 R6, [R1+0x13d8] ;  /* 0x0013d80001067983 */ /* 0x000ea80000300a00 */
[----:B-1----:R-:W-:Y:S04]  /*3eec0*/  STL.64 [R1+0x6cd8], R22 ;  /* 0x006cd81601007387 */ /* 0x002fe80000100a00 */
[----:B------:R0:W-:Y:S04]  /*3eed0*/  STL.64 [R1+0x6cd0], R20 ;  /* 0x006cd01401007387 */ /* 0x0001e80000100a00 */
[----:B------:R-:W3:Y:S04]  /*3eee0*/  LDL R8, [R1+0x120] ;  /* 0x0001200001087983 */ /* 0x000ee80000100800 */
[----:B0-----:R-:W4:Y:S04]  /*3eef0*/  LDL.64 R20, [R1+0xd0] ;  /* 0x0000d00001147983 */ /* 0x001f280000100a00 */
[----:B------:R0:W-:Y:S04]  /*3ef00*/  STL.64 [R1+0xeb0], R24 ;  /* 0x000eb01801007387 */ /* 0x0001e80000100a00 */
[----:B------:R-:W-:Y:S04]  /*3ef10*/  STL.64 [R1+0xeb8], R26 ;  /* 0x000eb81a01007387 */ /* 0x000fe80000100a00 */
[----:B------:R-:W3:Y:S04]  /*3ef20*/  LDL R9, [R1+0x124] ;  /* 0x0001240001097983 */ /* 0x000ee80000100800 */
[----:B0-----:R-:W3:Y:S01]  /*3ef30*/  LDL.64 R24, [R1] ;  /* 0x0000000001187983 */ /* 0x001ee20000100a00 */
[----:B--2---:R-:W-:Y:S03]  /*3ef40*/  HMMA.16816.F32 R16, R12, R16, R4 ;  /* 0x000000100c10723c */ /* 0x004fe60000001804 */
[----:B---3--:R0:W-:Y:S02]  /*3ef50*/  STL.64 [R1+0x6d80], R24 ;  /* 0x006d801801007387 */ /* 0x0081e40000100a00 */
[----:B0-----:R-:W-:-:S02]  /*3ef60*/  IMAD.MOV.U32 R24, RZ, RZ, R28 ;  /* 0x000000ffff187224 */ /* 0x001fc400078e001c */
[----:B------:R-:W-:-:S05]  /*3ef70*/  IMAD.MOV.U32 R25, RZ, RZ, R3 ;  /* 0x000000ffff197224 */ /* 0x000fca00078e0003 */
[----:B------:R-:W-:Y:S04]  /*3ef80*/  STL.64 [R1+0x6da8], R24 ;  /* 0x006da81801007387 */ /* 0x000fe80000100a00 */
[----:B------:R-:W2:Y:S04]  /*3ef90*/  LDL.LU.64 R6, [R1+0x6e30] ;  /* 0x006e300001067983 */ /* 0x000ea80000300a00 */
[----:B------:R-:W2:Y:S04]  /*3efa0*/  LDL.LU.64 R4, [R1+0x6e28] ;  /* 0x006e280001047983 */ /* 0x000ea80000300a00 */
[----:B------:R-:W-:Y:S04]  /*3efb0*/  STL.64 [R1+0xea0], R16 ;  /* 0x000ea01001007387 */ /* 0x000fe80000100a00 */
[----:B------:R0:W-:Y:S04]  /*3efc0*/  STL.64 [R1+0xea8], R18 ;  /* 0x000ea81201007387 */ /* 0x0001e80000100a00 */
[----:B0-----:R-:W3:Y:S04]  /*3efd0*/  LDL.LU.64 R18, [R1+0x6e20] ;  /* 0x006e200001127983 */ /* 0x001ee80000300a00 */
[----:B------:R-:W3:Y:S01]  /*3efe0*/  LDL.LU.64 R16, [R1+0x6e18] ;  /* 0x006e180001107983 */ /* 0x000ee20000300a00 */
[----:B------:R-:W-:-:S02]  /*3eff0*/  IMAD.MOV.U32 R24, RZ, RZ, R2 ;  /* 0x000000ffff187224 */ /* 0x000fc400078e0002 */
[----:B------:R-:W-:-:S07]  /*3f000*/  IMAD.MOV.U32 R25, RZ, RZ, R0 ;  /* 0x000000ffff197224 */ /* 0x000fce00078e0000 */
[----:B---3--:R-:W-:Y:S01]  /*3f010*/  HMMA.16816.F32 R24, R12, R24, R16 ;  /* 0x000000180c18723c */ /* 0x008fe20000001810 */
[----:B------:R-:W2:-:S15]  /*3f020*/  LDL.LU.64 R16, [R1+0x6e10] ;  /* 0x006e100001107983 */ /* 0x000e9e0000300a00 */
[----:B------:R-:W-:-:S03]  /*3f030*/  NOP ;  /* 0x0000000000007918 */ /* 0x000fc60000000000 */
[----:B------:R-:W-:Y:S04]  /*3f040*/  STL.64 [R1+0xe90], R24 ;  /* 0x000e901801007387 */ /* 0x000fe80000100a00 */
[----:B------:R-:W-:Y:S01]  /*3f050*/  STL.64 [R1+0xe98], R26 ;  /* 0x000e981a01007387 */ /* 0x000fe20000100a00 */
[----:B--2---:R-:W-:Y:S01]  /*3f060*/  HMMA.16816.F32 R4, R12, R16, R4 ;  /* 0x000000100c04723c */ /* 0x004fe20000001804 */
[----:B------:R-:W-:-:S15]  /*3f070*/  IMAD.MOV.U32 R23, RZ, RZ, R17 ;  /* 0x000000ffff177224 */ /* 0x000fde00078e0011 */
[----:B------:R-:W-:-:S03]  /*3f080*/  NOP ;  /* 0x0000000000007918 */ /* 0x000fc60000000000 */
[----:B------:R-:W-:Y:S04]  /*3f090*/  STL.64 [R1+0xe80], R4 ;  /* 0x000e800401007387 */ /* 0x000fe80000100a00 */
[----:B------:R-:W-:Y:S04]  /*3f0a0*/  STL.64 [R1+0xe88], R6 ;  /* 0x000e880601007387 */ /* 0x000fe80000100a00 */
[----:B------:R-:W-:Y:S04]  /*3f0b0*/  STL [R1+0x6dc0], R23 ;  /* 0x006dc01701007387 */ /* 0x000fe80000100800 */
[----:B----4-:R0:W-:Y:S04]  /*3f0c0*/  STL.64 [R1+0x6db8], R20 ;  /* 0x006db81401007387 */ /* 0x0101e80000100a00 */
        /* <DEDUP_REMOVED lines=10> */
[----:B------:R-:W-:-:S03]  /*3f170*/  IMAD.MOV.U32 R28, RZ, RZ, R16 ;  /* 0x000000ffff1c7224 */ /* 0x000fc600078e0010 */
        /* <DEDUP_REMOVED lines=8> */
[----:B------:R-:W3:Y:S04]  /*3f200*/  LDL.LU.64 R4, [R1+0x1a20] ;  /* 0x001a200001047983 */ /* 0x000ee80000300a00 */
[----:B------:R-:W3:Y:S01]  /*3f210*/  LDL.LU.64 R6, [R1+0x1a28] ;  /* 0x001a280001067983 */ /* 0x000ee20000300a00 */
[C---:B--2---:R-:W-:Y:S03]  /*3f220*/  HMMA.16816.F32 R8, R12.reuse, R8, R20 ;  /* 0x000000080c08723c */ /* 0x044fe60000001814 */
[----:B---3--:R-:W-:Y:S04]  /*3f230*/  STL.64 [R1+0x6d90], R6 ;  /* 0x006d900601007387 */ /* 0x008fe80000100a00 */
[----:B------:R0:W-:Y:S04]  /*3f240*/  STL.64 [R1+0x6d88], R4 ;  /* 0x006d880401007387 */ /* 0x0001e80000100a00 */
[----:B0-----:R-:W2:Y:S04]  /*3f250*/  LDL.LU.64 R4, [R1+0x1b20] ;  /* 0x001b200001047983 */ /* 0x001ea80000300a00 */
[----:B------:R-:W2:Y:S04]  /*3f260*/  LDL.LU.64 R6, [R1+0x1b28] ;  /* 0x001b280001067983 */ /* 0x000ea80000300a00 */
[----:B------:R-:W3:Y:S04]  /*3f270*/  LDL.LU.64 R22, [R1+0x6e08] ;  /* 0x006e080001167983 */ /* 0x000ee80000300a00 */
[----:B------:R-:W3:Y:S04]  /*3f280*/  LDL.LU.64 R20, [R1+0x6e00] ;  /* 0x006e000001147983 */ /* 0x000ee80000300a00 */
        /* <DEDUP_REMOVED lines=16> */
[----:B------:R-:W-:Y:S04]  /*3f390*/  STL.64 [R1+0xe58], R10 ;  /* 0x000e580a01007387 */ /* 0x000fe80000100a00 */
[----:B0-----:R-:W3:Y:S02]  /*3f3a0*/  LDL.LU.64 R8, [R1+0x6dc8] ;  /* 0x006dc80001087983 */ /* 0x001ee40000300a00 */
[----:B---3--:R-:W-:Y:S01]  /*3f3b0*/  HMMA.16816.F32 R20, R12, R8, R20 ;  /* 0x000000080c14723c */ /* 0x008fe20000001814 */
[----:B------:R-:W-:-:S15]  /*3f3c0*/  IMAD.MOV.U32 R3, RZ, RZ, R9 ;  /* 0x000000ffff037224 */ /* 0x000fde00078e0009 */
[----:B------:R-:W-:-:S03]  /*3f3d0*/  NOP ;  /* 0x0000000000007918 */ /* 0x000fc60000000000 */
[----:B------:R-:W-:Y:S04]  /*3f3e0*/  STL.64 [R1+0xe40], R20 ;  /* 0x000e401401007387 */ /* 0x000fe80000100a00 */
[----:B------:R0:W-:Y:S04]  /*3f3f0*/  STL.64 [R1+0xe48], R22 ;  /* 0x000e481601007387 */ /* 0x0001e80000100a00 */
[----:B0-----:R-:W3:Y:S04]  /*3f400*/  LDL.LU R23, [R1+0x6dc0] ;  /* 0x006dc00001177983 */ /* 0x001ee80000300800 */
[----:B------:R-:W4:Y:S01]  /*3f410*/  LDL.LU.64 R20, [R1+0x6db8] ;  /* 0x006db80001147983 */ /* 0x000f220000300a00 */
[----:B------:R-:W-:-:S03]  /*3f420*/  IMAD.MOV.U32 R22, RZ, RZ, R8 ;  /* 0x000000ffff167224 */ /* 0x000fc600078e0008 */
[----:B------:R-:W2:Y:S02]  /*3f430*/  LDL.LU.64 R8, [R1+0x6db0] ;  /* 0x006db00001087983 */ /* 0x000ea40000300a00 */
[C---:B--2---:R-:W-:Y:S02]  /*3f440*/  HMMA.16816.F32 R8, R12.reuse, R8, R24 ;  /* 0x000000080c08723c */ /* 0x044fe40000001818 */
[----:B------:R-:W2:Y:S06]  /*3f450*/  LDL.LU.64 R24, [R1+0x6da8] ;  /* 0x006da80001187983 */ /* 0x000eac0000300a00 */
[----:B----4-:R-:W-:Y:S11]  /*3f460*/  HMMA.16816.F32 R12, R12, R20, R16 ;  /* 0x000000140c0c723c */ /* 0x010ff60000001810 */
[----:B------:R0:W-:Y:S04]  /*3f470*/  STL.64 [R1+0xe30], R8 ;  /* 0x000e300801007387 */ /* 0x0001e80000100a00 */
[----:B------:R1:W-:Y:S04]  /*3f480*/  STL.64 [R1+0xe38], R10 ;  /* 0x000e380a01007387 */ /* 0x0003e80000100a00 */
[----:B0-----:R-:W4:Y:S04]  /*3f490*/  LDL.LU.64 R8, [R1+0x1920] ;  /* 0x0019200001087983 */ /* 0x001f280000300a00 */
[----:B-1----:R-:W4:Y:S04]  /*3f4a0*/  LDL.LU.64 R10, [R1+0x1928] ;  /* 0x00192800010a7983 */ /* 0x002f280000300a00 */
[----:B------:R-:W2:Y:S04]  /*3f4b0*/  LDL.LU.64 R18, [R1+0x6da0] ;  /* 0x006da00001127983 */ /* 0x000ea80000300a00 */
[----:B------:R-:W2:Y:S04]  /*3f4c0*/  LDL.LU.64 R16, [R1+0x6d98] ;  /* 0x006d980001107983 */ /* 0x000ea80000300a00 */
[----:B------:R0:W-:Y:S04]  /*3f4d0*/  STL.64 [R1+0x700], R12 ;  /* 0x0007000c01007387 */ /* 0x0001e80000100a00 */
[----:B------:R-:W-:Y:S04]  /*3f4e0*/  STL.64 [R1+0x708], R14 ;  /* 0x0007080e01007387 */ /* 0x000fe80000100a00 */
[----:B0-----:R-:W3:Y:S04]  /*3f4f0*/  LDL.64 R12, [R1+0x10] ;  /* 0x00001000010c7983 */ /* 0x001ee80000100a00 */
[----:B------:R3:W-:Y:S01]  /*3f500*/  STL.64 [R1+0x6ce8], R20 ;  /* 0x006ce81401007387 */ /* 0x0007e20000100a00 */
[----:B--2---:R-:W-:Y:S03]  /*3f510*/  HMMA.16816.F32 R24, R16, R24, R4 ;  /* 0x000000181018723c */ /* 0x004fe60000001804 */
[----:B------:R-:W2:Y:S04]  /*3f520*/  LDL.LU.64 R6, [R1+0x6d90] ;  /* 0x006d900001067983 */ /* 0x000ea80000300a00 */
[----:B------:R-:W2:-:S12]  /*3f530*/  LDL.LU.64 R4, [R1+0x6d88] ;  /* 0x006d880001047983 */ /* 0x000e980000300a00 */
[----:B------:R0:W-:Y:S04]  /*3f540*/  STL.64 [R1+0x680], R24 ;  /* 0x0006801801007387 */ /* 0x0001e80000100a00 */
[----:B------:R-:W-:Y:S01]  /*3f550*/  STL.64 [R1+0x688], R26 ;  /* 0x0006881a01007387 */ /* 0x000fe20000100a00 */
[----:B---3--:R-:W-:Y:S02]  /*3f560*/  IMAD.MOV.U32 R21, RZ, RZ, R12 ;  /* 0x000000ffff157224 */ /* 0x008fe400078e000c */
[----:B------:R-:W-:Y:S01]  /*3f570*/  IMAD.MOV.U32 R20, RZ, RZ, R13 ;  /* 0x000000ffff147224 */ /* 0x000fe200078e000d */
[----:B0-----:R-:W4:Y:S01]  /*3f580*/  LDL.LU.64 R24, [R1+0x6d80] ;  /* 0x006d800001187983 */ /* 0x001f220000300a00 */
[----:B--2---:R-:W-:-:S15]  /*3f590*/  HMMA.16816.F32 R4, R16, R12, R4 ;  /* 0x0000000c1004723c */ /* 0x004fde0000001804 */
[----:B------:R-:W-:-:S04]  /*3f5a0*/  NOP ;  /* 0x0000000000007918 */ /* 0x000fc80000000000 */
[----:B------:R0:W-:Y:S04]  /*3f5b0*/  STL.64 [R1+0x670], R4 ;  /* 0x0006700401007387 */ /* 0x0001e80000100a00 */
[----:B------:R1:W-:Y:S04]  /*3f5c0*/  STL.64 [R1+0x678], R6 ;  /* 0x0006780601007387 */ /* 0x0003e80000100a00 */
[----:B0-----:R-:W2:Y:S04]  /*3f5d0*/  LDL.LU.64 R4, [R1+0x6d78] ;  /* 0x006d780001047983 */ /* 0x001ea80000300a00 */
[----:B------:R-:W3:Y:S04]  /*3f5e0*/  LDL.LU.64 R12, [R1+0x1620] ;  /* 0x00162000010c7983 */ /* 0x000ee80000300a00 */
[----:B------:R-:W2:Y:S01]  /*3f5f0*/  LDL.LU.64 R14, [R1+0x1628] ;  /* 0x00162800010e7983 */ /* 0x000ea20000300a00 */
[----:B----4-:R-:W-:Y:S01]  /*3f600*/  HMMA.16816.F32 R8, R16, R24, R8 ;  /* 0x000000181008723c */ /* 0x010fe20000001808 */
[----:B-1----:R-:W-:-:S02]  /*3f610*/  IMAD.MOV.U32 R7, RZ, RZ, R24 ;  /* 0x000000ffff077224 */ /* 0x002fc400078e0018 */
[----:B------:R-:W-:Y:S01]  /*3f620*/  IMAD.MOV.U32 R6, RZ, RZ, R25 ;  /* 0x000000ffff067224 */ /* 0x000fe200078e0019 */
[----:B--2---:R-:W-:Y:S04]  /*3f630*/  STL.64 [R1+0x6d50], R14 ;  /* 0x006d500e01007387 */ /* 0x004fe80000100a00 */
[----:B---3--:R0:W-:Y:S04]  /*3f640*/  STL.64 [R1+0x6d48], R12 ;  /* 0x006d480c01007387 */ /* 0x0081e80000100a00 */
[----:B0-----:R-:W2:Y:S04]  /*3f650*/  LDL.LU.64 R12, [R1+0x1720] ;  /* 0x00172000010c7983 */ /* 0x001ea80000300a00 */
[----:B------:R-:W2:Y:S04]  /*3f660*/  LDL.LU.64 R14, [R1+0x1728] ;  /* 0x00172800010e7983 */ /* 0x000ea80000300a00 */
[----:B------:R-:W-:Y:S04]  /*3f670*/  STL.64 [R1+0x6d40], R22 ;  /* 0x006d401601007387 */ /* 0x000fe80000100a00 */
[----:B------:R0:W-:Y:S04]  /*3f680*/  STL.64 [R1+0x6d38], R20 ;  /* 0x006d381401007387 */ /* 0x0001e80000100a00 */
[----:B0-----:R-:W3:Y:S04]  /*3f690*/  LDL.LU.64 R20, [R1+0x1820] ;  /* 0x0018200001147983 */ /* 0x001ee80000300a00 */
[----:B------:R-:W3:Y:S04]  /*3f6a0*/  LDL.LU.64 R22, [R1+0x1828] ;  /* 0x0018280001167983 */ /* 0x000ee80000300a00 */
[----:B------:R-:W-:Y:S04]  /*3f6b0*/  STL.64 [R1+0x660], R8 ;  /* 0x0006600801007387 */ /* 0x000fe80000100a00 */
[----:B------:R0:W-:Y:S04]  /*3f6c0*/  STL.64 [R1+0x668], R10 ;  /* 0x0006680a01007387 */ /* 0x0001e80000100a00 */
[----:B0-----:R-:W4:Y:S04]  /*3f6d0*/  LDL.LU.64 R10, [R1+0x6d70] ;  /* 0x006d7000010a7983 */ /* 0x001f280000300a00 */
[----:B------:R-:W2:Y:S04]  /*3f6e0*/  LDL.LU.64 R8, [R1+0x6d68] ;  /* 0x006d680001087983 */ /* 0x000ea80000300a00 */
[----:B------:R-:W2:Y:S04]  /*3f6f0*/  LDL.LU.64 R26, [R1+0x6d60] ;  /* 0x006d6000011a7983 */ /* 0x000ea80000300a00 */
[----:B------:R-:W3:Y:S02]  /*3f700*/  LDL.LU.64 R24, [R1+0x6d58] ;  /* 0x006d580001187983 */ /* 0x000ee40000300a00 */
[C---:B---3--:R-:W-:Y:S08]  /*3f710*/  HMMA.16816.F32 R20, R16.reuse, R24, R20 ;  /* 0x000000181014723c */ /* 0x048ff00000001814 */
[C---:B--2---:R-:W-:Y:S11]  /*3f720*/  HMMA.16816.F32 R12, R16.reuse, R8, R12 ;  /* 0x00000008100c723c */ /* 0x044ff6000000180c */
[----:B------:R0:W-:Y:S04]  /*3f730*/  STL.64 [R1+0x650], R20 ;  /* 0x0006501401007387 */ /* 0x0001e80000100a00 */
[----:B------:R1:W-:Y:S04]  /*3f740*/  STL.64 [R1+0x658], R22 ;  /* 0x0006581601007387 */ /* 0x0003e80000100a00 */
[----:B0-----:R-:W2:Y:S04]  /*3f750*/  LDL.LU.64 R20, [R1+0x12e0] ;  /* 0x0012e00001147983 */ /* 0x001ea80000300a00 */
[----:B-1----:R-:W2:Y:S04]  /*3f760*/  LDL.LU.64 R22, [R1+0x12e8] ;  /* 0x0012e80001167983 */ /* 0x002ea80000300a00 */
[----:B------:R-:W-:Y:S04]  /*3f770*/  STL.64 [R1+0x6c88], R26 ;  /* 0x006c881a01007387 */ /* 0x000fe80000100a00 */
[----:B------:R0:W-:Y:S04]  /*3f780*/  STL.64 [R1+0x6c80], R24 ;  /* 0x006c801801007387 */ /* 0x0001e80000100a00 */
[----:B0-----:R-:W2:Y:S04]  /*3f790*/  LDL R24, [R1+0x30] ;  /* 0x0000300001187983 */ /* 0x001ea80000100800 */
[----:B------:R-:W2:Y:S04]  /*3f7a0*/  LDL R25, [R1+0x34] ;  /* 0x0000340001197983 */ /* 0x000ea80000100800 */
[----:B------:R-:W-:Y:S04]  /*3f7b0*/  STL.64 [R1+0x640], R12 ;  /* 0x0006400c01007387 */ /* 0x000fe80000100a00 */
[----:B------:R0:W-:Y:S04]  /*3f7c0*/  STL.64 [R1+0x648], R14 ;  /* 0x0006480e01007387 */ /* 0x0001e80000100a00 */
[----:B0-----:R-:W3:Y:S04]  /*3f7d0*/  LDL.LU.64 R14, [R1+0x6d50] ;  /* 0x006d5000010e7983 */ /* 0x001ee80000300a00 */
[----:B------:R-:W3:Y:S04]  /*3f7e0*/  LDL.LU.64 R12, [R1+0x6d48] ;  /* 0x006d4800010c7983 */ /* 0x000ee80000300a00 */
[----:B----4-:R-:W-:Y:S04]  /*3f7f0*/  STL.64 [R1+0x6c78], R10 ;  /* 0x006c780a01007387 */ /* 0x010fe80000100a00 */
[----:B------:R0:W-:Y:S04]  /*3f800*/  STL.64 [R1+0x6c70], R8 ;  /* 0x006c700801007387 */ /* 0x0001e80000100a00 */
[----:B0-----:R-:W4:Y:S01]  /*3f810*/  LDL.64 R8, [R1+0x100] ;  /* 0x0001000001087983 */ /* 0x001f220000100a00 */
[----:B---3--:R-:W-:Y:S03]  /*3f820*/  HMMA.16816.F32 R12, R16, R4, R12 ;  /* 0x00000004100c723c */ /* 0x008fe6000000180c */
[----:B----4-:R0:W-:-:S15]  /*3f830*/  STL.64 [R1+0x6d08], R8 ;  /* 0x006d080801007387 */ /* 0x0101de0000100a00 */
[----:B------:R-:W-:Y:S01]  /*3f840*/  NOP ;  /* 0x0000000000007918 */ /* 0x000fe20000000000 */
[----:B------:R-:W-:Y:S04]  /*3f850*/  STL.64 [R1+0x630], R12 ;  /* 0x0006300c01007387 */ /* 0x000fe80000100a00 */
[----:B------:R-:W-:Y:S04]  /*3f860*/  STL.64 [R1+0x638], R14 ;  /* 0x0006380e01007387 */ /* 0x000fe80000100a00 */
[----:B------:R-:W1:Y:S04]  /*3f870*/  LDSM.16.MT88.4 R12, [R29+UR5+0x200] ;  /* 0x000200051d0c783b */ /* 0x000e680008004200 */
[----:B0-----:R-:W3:Y:S04]  /*3f880*/  LDL.64 R8, [R1+0x150] ;  /* 0x0001500001087983 */ /* 0x001ee80000100a00 */
[----:B-1----:R-:W-:Y:S04]  /*3f890*/  STL.64 [R1+0x6be0], R14 ;  /* 0x006be00e01007387 */ /* 0x002fe80000100a00 */
[----:B------:R0:W-:Y:S04]  /*3f8a0*/  STL.64 [R1+0x6bd8], R12 ;  /* 0x006bd80c01007387 */ /* 0x0001e80000100a00 */
[----:B0-----:R-:W4:Y:S04]  /*3f8b0*/  LDL R12, [R1+0x120] ;  /* 0x00012000010c7983 */ /* 0x001f280000100800 */
[----:B------:R-:W4:Y:S01]  /*3f8c0*/  LDL R13, [R1+0x124] ;  /* 0x00012400010d7983 */ /* 0x000f220000100800 */
[----:B--2---:R-:W-:Y:S03]  /*3f8d0*/  HMMA.16816.F32 R24, R16, R24, R20 ;  /* 0x000000181018723c */ /* 0x004fe60000001814 */
[----:B----4-:R0:W-:Y:S04]  /*3f8e0*/  STL.64 [R1+0x6d30], R12 ;  /* 0x006d300c01007387 */ /* 0x0101e80000100a00 */
[----:B0-----:R-:W2:Y:S04]  /*3f8f0*/  LDL.LU.64 R12, [R1+0x12d0] ;  /* 0x0012d000010c7983 */ /* 0x001ea80000300a00 */
[----:B------:R-:W2:Y:S04]  /*3f900*/  LDL.LU.64 R14, [R1+0x12d8] ;  /* 0x0012d800010e7983 */ /* 0x000ea80000300a00 */
[----:B------:R-:W4:Y:S04]  /*3f910*/  LDL.LU.64 R22, [R1+0x6d40] ;  /* 0x006d400001167983 */ /* 0x000f280000300a00 */
[----:B------:R-:W4:Y:S04]  /*3f920*/  LDL.LU.64 R20, [R1+0x6d38] ;  /* 0x006d380001147983 */ /* 0x000f280000300a00 */
[----:B------:R0:W-:Y:S04]  /*3f930*/  STL.64 [R1+0xd90], R24 ;  /* 0x000d901801007387 */ /* 0x0001e80000100a00 */
[----:B------:R-:W-:Y:S01]  /*3f940*/  STL.64 [R1+0xd98], R26 ;  /* 0x000d981a01007387 */ /* 0x000fe20000100a00 */
[----:B0-----:R-:W-:-:S02]  /*3f950*/  IMAD.MOV.U32 R24, RZ, RZ, R7 ;  /* 0x000000ffff187224 */ /* 0x001fc400078e0007 */
[----:B------:R-:W-:Y:S02]  /*3f960*/  IMAD.MOV.U32 R25, RZ, RZ, R6 ;  /* 0x000000ffff197224 */ /* 0x000fe400078e0006 */
[----:B---3--:R-:W-:-:S03]  /*3f970*/  IMAD.MOV.U32 R7, RZ, RZ, R8 ;  /* 0x000000ffff077224 */ /* 0x008fc600078e0008 */
[----:B------:R-:W-:Y:S01]  /*3f980*/  STL.64 [R1+0x6ca0], R24 ;  /* 0x006ca01801007387 */ /* 0x000fe20000100a00 */
[----:B------:R-:W-:Y:S01]  /*3f990*/  IMAD.MOV.U32 R6, RZ, RZ, R9 ;  /* 0x000000ffff067224 */ /* 0x000fe200078e0009 */
[----:B--2---:R-:W-:-:S15]  /*3f9a0*/  HMMA.16816.F32 R12, R16, R8, R12 ;  /* 0x00000008100c723c */ /* 0x004fde000000180c */
[----:B------:R-:W-:-:S04]  /*3f9b0*/  NOP ;  /* 0x0000000000007918 */ /* 0x000fc80000000000 */
[----:B------:R0:W-:Y:S04]  /*3f9c0*/  STL.64 [R1+0xd80], R12 ;  /* 0x000d800c01007387 */ /* 0x0001e80000100a00 */
[----:B------:R1:W-:Y:S04]  /*3f9d0*/  STL.64 [R1+0xd88], R14 ;  /* 0x000d880e01007387 */ /* 0x0003e80000100a00 */
[----:B0-----:R-:W2:Y:S04]  /*3f9e0*/  LDL.LU.64 R12, [R1+0x12c0] ;  /* 0x0012c000010c7983 */ /* 0x001ea80000300a00 */
[----:B-1----:R-:W2:Y:S04]  /*3f9f0*/  LDL.LU.64 R14, [R1+0x12c8] ;  /* 0x0012c800010e7983 */ /* 0x002ea80000300a00 */
[----:B------:R-:W3:Y:S04]  /*3fa00*/  LDL.LU.64 R8, [R1+0x12a0] ;  /* 0x0012a00001087983 */ /* 0x000ee80000300a00 */
[----:B------:R-:W2:Y:S01]  /*3fa10*/  LDL.LU.64 R10, [R1+0x12a8] ;  /* 0x0012a800010a7983 */ /* 0x000ea20000300a00 */
[----:B----4-:R-:W-:-:S02]  /*3fa20*/  IMAD.MOV.U32 R24, RZ, RZ, R21 ;  /* 0x000000ffff187224 */ /* 0x010fc400078e0015 */
[----:B------:R-:W-:Y:S01]  /*3fa30*/  IMAD.MOV.U32 R25, RZ, RZ, R20 ;  /* 0x000000ffff197224 */ /* 0x000fe200078e0014 */
[----:B--2---:R-:W-:Y:S04]  /*3fa40*/  STL.64 [R1+0x6d18], R10 ;  /* 0x006d180a01007387 */ /* 0x004fe80000100a00 */
[----:B---3--:R0:W-:Y:S02]  /*3fa50*/  STL.64 [R1+0x6d10], R8 ;  /* 0x006d100801007387 */ /* 0x0081e40000100a00 */
[----:B0-----:R-:W-:Y:S02]  /*3fa60*/  IMAD.MOV.U32 R8, RZ, RZ, R28 ;  /* 0x000000ffff087224 */ /* 0x001fe400078e001c */
[----:B------:R-:W-:-:S05]  /*3fa70*/  IMAD.MOV.U32 R9, RZ, RZ, R23 ;  /* 0x000000ffff097224 */ /* 0x000fca00078e0017 */
[----:B------:R0:W-:Y:S04]  /*3fa80*/  STL.64 [R1+0x6d28], R8 ;  /* 0x006d280801007387 */ /* 0x0001e80000100a00 */
[----:B------:R-:W2:Y:S04]  /*3fa90*/  LDL.64 R20, [R1+0xe0] ;  /* 0x0000e00001147983 */ /* 0x000ea80000100a00 */
[----:B0-----:R-:W3:Y:S04]  /*3faa0*/  LDL.64 R8, [R1+0x140] ;  /* 0x0001400001087983 */ /* 0x001ee80000100a00 */
[----:B--2---:R0:W-:Y:S02]  /*3fab0*/  STL.64 [R1+0x6cf8], R20 ;  /* 0x006cf81401007387 */ /* 0x0041e40000100a00 */
[----:B0-----:R-:W-:-:S02]  /*3fac0*/  IMAD.MOV.U32 R20, RZ, RZ, R22 ;  /* 0x000000ffff147224 */ /* 0x001fc400078e0016 */
[----:B------:R-:W-:-:S05]  /*3fad0*/  IMAD.MOV.U32 R21, RZ, RZ, R3 ;  /* 0x000000ffff157224 */ /* 0x000fca00078e0003 */
[----:B------:R0:W-:Y:S04]  /*3fae0*/  STL.64 [R1+0x6d20], R20 ;  /* 0x006d201401007387 */ /* 0x0001e80000100a00 */
[----:B0-----:R-:W2:Y:S04]  /*3faf0*/  LDL.LU.64 R20, [R1+0x12b0] ;  /* 0x0012b00001147983 */ /* 0x001ea80000300a00 */
[----:B------:R-:W2:Y:S04]  /*3fb00*/  LDL.LU.64 R22, [R1+0x12b8] ;  /* 0x0012b80001167983 */ /* 0x000ea80000300a00 */
[----:B------:R0:W-:Y:S04]  /*3fb10*/  STL.64 [R1+0x6cb8], R24 ;  /* 0x006cb81801007387 */ /* 0x0001e80000100a00 */
[----:B0-----:R-:W4:Y:S01]  /*3fb20*/  LDL.64 R24, [R1+0x20] ;  /* 0x0000200001187983 */ /* 0x001f220000100a00 */
[----:B---3--:R-:W-:Y:S03]  /*3fb30*/  HMMA.16816.F32 R12, R16, R8, R12 ;  /* 0x00000008100c723c */ /* 0x008fe6000000180c */
[----:B----4-:R0:W-:Y:S04]  /*3fb40*/  STL.64 [R1+0x6ce0], R24 ;  /* 0x006ce01801007387 */ /* 0x0101e80000100a00 */
[----:B0-----:R-:W3:Y:S04]  /*3fb50*/  LDL.LU.64 R24, [R1+0x1280] ;  /* 0x0012800001187983 */ /* 0x001ee80000300a00 */
[----:B------:R-:W3:Y:S04]  /*3fb60*/  LDL.LU.64 R26, [R1+0x1288] ;  /* 0x00128800011a7983 */ /* 0x000ee80000300a00 */
[----:B------:R-:W-:Y:S04]  /*3fb70*/  STL [R1+0x6c68], R6 ;  /* 0x006c680601007387 */ /* 0x000fe80000100800 */
[----:B------:R-:W-:Y:S04]  /*3fb80*/  STL [R1+0x6c64], R7 ;  /* 0x006c640701007387 */ /* 0x000fe80000100800 */
[----:B------:R-:W-:Y:S04]  /*3fb90*/  STL.64 [R1+0x6cf0], R4 ;  /* 0x006cf00401007387 */ /* 0x000fe80000100a00 */
[----:B------:R0:W-:Y:S04]  /*3fba0*/  STL.64 [R1+0xd70], R12 ;  /* 0x000d700c01007387 */ /* 0x0001e80000100a00 */
[----:B------:R1:W-:Y:S04]  /*3fbb0*/  STL.64 [R1+0xd78], R14 ;  /* 0x000d780e01007387 */ /* 0x0003e80000100a00 */
[----:B0-----:R-:W4:Y:S01]  /*3fbc0*/  LDL.LU.64 R12, [R1+0x6d30] ;  /* 0x006d3000010c7983 */ /* 0x001f220000300a00 */
[----:B-1----:R-:W-:-:S02]  /*3fbd0*/  IMAD.MOV.U32 R15, RZ, RZ, R8 ;  /* 0x000000ffff0f7224 */ /* 0x002fc400078e0008 */
[----:B------:R-:W-:Y:S02]  /*3fbe0*/  IMAD.MOV.U32 R14, RZ, RZ, R9 ;  /* 0x000000ffff0e7224 */ /* 0x000fe400078e0009 */
[----:B------:R-:W2:Y:S02]  /*3fbf0*/  LDL.LU.64 R8, [R1+0x6d28] ;  /* 0x006d280001087983 */ /* 0x000ea40000300a00 */
[----:B--2---:R-:W-:Y:S02]  /*3fc00*/  HMMA.16816.F32 R8, R16, R8, R20 ;  /* 0x000000081008723c */ /* 0x004fe40000001814 */
[----:B------:R-:W2:-:S15]  /*3fc10*/  LDL.LU.64 R20, [R1+0x6d20] ;  /* 0x006d200001147983 */ /* 0x000e9e0000300a00 */
[----:B------:R-:W-:Y:S02]  /*3fc20*/  NOP ;  /* 0x0000000000007918 */ /* 0x000fe40000000000 */
[----:B------:R-:W-:Y:S04]  /*3fc30*/  STL.64 [R1+0xd60], R8 ;  /* 0x000d600801007387 */ /* 0x000fe80000100a00 */
[----:B------:R0:W-:Y:S04]  /*3fc40*/  STL.64 [R1+0xd68], R10 ;  /* 0x000d680a01007387 */ /* 0x0001e80000100a00 */
[----:B0-----:R-:W4:Y:S04]  /*3fc50*/  LDL.LU.64 R10, [R1+0x6d18] ;  /* 0x006d1800010a7983 */ /* 0x001f280000300a00 */
[----:B------:R-:W4:Y:S02]  /*3fc60*/  LDL.LU.64 R8, [R1+0x6d10] ;  /* 0x006d100001087983 */ /* 0x000f240000300a00 */
[----:B----4-:R-:W-:-:S15]  /*3fc70*/  HMMA.16816.F32 R8, R16, R12, R8 ;  /* 0x0000000c1008723c */ /* 0x010fde0000001808 */
[----:B------:R-:W-:-:S04]  /*3fc80*/  NOP ;  /* 0x0000000000007918 */ /* 0x000fc80000000000 */
[----:B------:R0:W-:Y:S04]  /*3fc90*/  STL.64 [R1+0xd50], R8 ;  /* 0x000d500801007387 */ /* 0x0001e80000100a00 */
[----:B------:R-:W-:Y:S04]  /*3fca0*/  STL.64 [R1+0xd58], R10 ;  /* 0x000d580a01007387 */ /* 0x000fe80000100a00 */
[----:B0-----:R-:W3:Y:S04]  /*3fcb0*/  LDL.LU.64 R8, [R1+0x6d08] ;  /* 0x006d080001087983 */ /* 0x001ee80000300a00 */
[----:B------:R0:W-:Y:S04]  /*3fcc0*/  STL.64 [R1+0x6c28], R12 ;  /* 0x006c280c01007387 */ /* 0x0001e80000100a00 */
[----:B------:R1:W-:Y:S04]  /*3fcd0*/  STL.64 [R1+0x6d00], R14 ;  /* 0x006d000e01007387 */ /* 0x0003e80000100a00 */
[----:B0-----:R-:W4:Y:S04]  /*3fce0*/  LDL.LU.64 R12, [R1+0x1290] ;  /* 0x00129000010c7983 */ /* 0x001f280000300a00 */
[----:B-1----:R-:W4:Y:S01]  /*3fcf0*/  LDL.LU.64 R14, [R1+0x1298] ;  /* 0x00129800010e7983 */ /* 0x002f220000300a00 */
[----:B------:R-:W-:-:S02]  /*3fd00*/  IMAD.MOV.U32 R4, RZ, RZ, R2 ;  /* 0x000000ffff047224 */ /* 0x000fc400078e0002 */
[----:B------:R-:W-:-:S07]  /*3fd10*/  IMAD.MOV.U32 R5, RZ, RZ, R0 ;  /* 0x000000ffff057224 */ /* 0x000fce00078e0000 */
[C---:B----4-:R-:W-:Y:S08]  /*3fd20*/  HMMA.16816.F32 R12, R16.reuse, R4, R12 ;  /* 0x00000004100c723c */ /* 0x050ff0000000180c */
[----:B---3--:R-:W-:Y:S01]  /*3fd30*/  HMMA.16816.F32 R4, R16, R8, R24 ;  /* 0x000000081004723c */ /* 0x008fe20000001818 */
[----:B------:R-:W-:Y:S02]  /*3fd40*/  IMAD.MOV.U32 R28, RZ, RZ, R8 ;  /* 0x000000ffff1c7224 */ /* 0x000fe400078e0008 */
[----:B------:R-:W-:-:S08]  /*3fd50*/  IMAD.MOV.U32 R3, RZ, RZ, R9 ;  /* 0x000000ffff037224 */ /* 0x000fd000078e0009 */
[----:B------:R0:W-:Y:S04]  /*3fd60*/  STL.64 [R1+0xd40], R12 ;  /* 0x000d400c01007387 */ /* 0x0001e80000100a00 */
[----:B------:R1:W-:Y:S04]  /*3fd70*/  STL.64 [R1+0xd48], R14 ;  /* 0x000d480e01007387 */ /* 0x0003e80000100a00 */
[----:B------:R3:W-:Y:S04]  /*3fd80*/  STL.64 [R1+0xd30], R4 ;  /* 0x000d300401007387 */ /* 0x0007e80000100a00 */
[----:B------:R4:W-:Y:S04]  /*3fd90*/  STL.64 [R1+0xd38], R6 ;  /* 0x000d380601007387 */ /* 0x0009e80000100a00 */
[----:B0-----:R-:W2:Y:S04]  /*3fda0*/  LDL.LU.64 R12, [R1+0x1270] ;  /* 0x00127000010c7983 */ /* 0x001ea80000300a00 */
[----:B-1----:R-:W2:Y:S04]  /*3fdb0*/  LDL.LU.64 R14, [R1+0x1278] ;  /* 0x00127800010e7983 */ /* 0x002ea80000300a00 */
[----:B---3--:R-:W3:Y:S04]  /*3fdc0*/  LDL.LU.64 R4, [R1+0x1260] ;  /* 0x0012600001047983 */ /* 0x008ee80000300a00 */
[----:B----4-:R-:W3:Y:S04]  /*3fdd0*/  LDL.LU.64 R6, [R1+0x1268] ;  /* 0x0012680001067983 */ /* 0x010ee80000300a00 */
[----:B------:R-:W4:Y:S04]  /*3fde0*/  LDL.LU.64 R24, [R1+0x240] ;  /* 0x0002400001187983 */ /* 0x000f280000300a00 */
[----:B------:R-:W4:Y:S04]  /*3fdf0*/  LDL.LU.64 R26, [R1+0x248] ;  /* 0x00024800011a7983 */ /* 0x000f280000300a00 */
[----:B------:R-:W2:Y:S04]  /*3fe00*/  LDL.LU.64 R8, [R1+0x1810] ;  /* 0x0018100001087983 */ /* 0x000ea80000300a00 */
[----:B------:R-:W2:Y:S04]  /*3fe10*/  LDL.LU.64 R10, [R1+0x1818] ;  /* 0x00181800010a7983 */ /* 0x000ea80000300a00 */
[----:B--2---:R-:W-:Y:S04]  /*3fe20*/  STL.64 [R1+0x6c98], R10 ;  /* 0x006c980a01007387 */ /* 0x004fe80000100a00 */
[----:B------:R0:W-:Y:S04]  /*3fe30*/  STL.64 [R1+0x6c90], R8 ;  /* 0x006c900801007387 */ /* 0x0001e80000100a00 */
[----:B0-----:R-:W2:Y:S04]  /*3fe40*/  LDL.LU.64 R8, [R1+0x1910] ;  /* 0x0019100001087983 */ /* 0x001ea80000300a00 */
[----:B------:R-:W2:Y:S01]  /*3fe50*/  LDL.LU.64 R10, [R1+0x1918] ;  /* 0x00191800010a7983 */ /* 0x000ea20000300a00 */
[C---:B------:R-:W-:Y:S03]  /*3fe60*/  HMMA.16816.F32 R20, R16.reuse, R20, R12 ;  /* 0x000000141014723c */ /* 0x040fe6000000180c */
[----:B--2---:R-:W-:Y:S04]  /*3fe70*/  STL.64 [R1+0x6cb0], R10 ;  /* 0x006cb00a01007387 */ /* 0x004fe80000100a00 */
[----:B------:R0:W-:Y:S04]  /*3fe80*/  STL.64 [R1+0x6ca8], R8 ;  /* 0x006ca80801007387 */ /* 0x0001e80000100a00 */
[----:B0-----:R-:W2:Y:S04]  /*3fe90*/  LDL.LU.64 R8, [R1+0x1a10] ;  /* 0x001a100001087983 */ /* 0x001ea80000300a00 */
[----:B------:R-:W2:Y:S04]  /*3fea0*/  LDL.LU.64 R10, [R1+0x1a18] ;  /* 0x001a1800010a7983 */ /* 0x000ea80000300a00 */
[----:B--2---:R-:W-:Y:S04]  /*3feb0*/  STL.64 [R1+0x6cc8], R10 ;  /* 0x006cc80a01007387 */ /* 0x004fe80000100a00 */
[----:B------:R0:W-:Y:S04]  /*3fec0*/  STL.64 [R1+0x6cc0], R8 ;  /* 0x006cc00801007387 */ /* 0x0001e80000100a00 */
[----:B0-----:R-:W2:Y:S04]  /*3fed0*/  LDL.LU.64 R8, [R1+0x1b10] ;  /* 0x001b100001087983 */ /* 0x001ea80000300a00 */
[----:B------:R-:W2:Y:S04]  /*3fee0*/  LDL.LU.64 R10, [R1+0x1b18] ;  /* 0x001b1800010a7983 */ /* 0x000ea80000300a00 */
[----:B------:R-:W-:Y:S04]  /*3fef0*/  STL [R1+0x6c60], R28 ;  /* 0x006c601c01007387 */ /* 0x000fe80000100800 */
[----:B------:R-:W2:Y:S04]  /*3ff00*/  LDL.LU.64 R14, [R1+0x6d00] ;  /* 0x006d0000010e7983 */ /* 0x000ea80000300a00 */
[----:B------:R0:W-:Y:S04]  /*3ff10*/  STL.64 [R1+0xd20], R20 ;  /* 0x000d201401007387 */ /* 0x0001e80000100a00 */
[----:B------:R-:W-:Y:S04]  /*3ff20*/  STL.64 [R1+0xd28], R22 ;  /* 0x000d281601007387 */ /* 0x000fe80000100a00 */
[----:B0-----:R-:W3:Y:S02]  /*3ff30*/  LDL.LU.64 R20, [R1+0x6cf8] ;  /* 0x006cf80001147983 */ /* 0x001ee40000300a00 */
[----:B---3--:R-:W-:Y:S01]  /*3ff40*/  HMMA.16816.F32 R4, R16, R20, R4 ;  /* 0x000000141004723c */ /* 0x008fe20000001804 */
[----:B------:R-:W-:-:S15]  /*3ff50*/  IMAD.MOV.U32 R28, RZ, RZ, R20 ;  /* 0x000000ffff1c7224 */ /* 0x000fde00078e0014 */
[----:B------:R-:W-:-:S03]  /*3ff60*/  NOP ;  /* 0x0000000000007918 */ /* 0x000fc60000000000 */
[----:B------:R0:W-:Y:S04]  /*3ff70*/  STL.64 [R1+0xd10], R4 ;  /* 0x000d100401007387 */ /* 0x0001e80000100a00 */
[----:B------:R1:W-:Y:S04]  /*3ff80*/  STL.64 [R1+0xd18], R6 ;  /* 0x000d180601007387 */ /* 0x0003e80000100a00 */
[----:B0-----:R-:W3:Y:S04]  /*3ff90*/  LDL.LU.64 R4, [R1+0x6cf0] ;  /* 0x006cf00001047983 */ /* 0x001ee80000300a00 */
[----:B------:R-:W4:Y:S02]  /*3ffa0*/  LDL.LU.64 R20, [R1+0x6ce8] ;  /* 0x006ce80001147983 */ /* 0x000f240000300a00 */
[----:B----4-:R-:W-:Y:S02]  /*3ffb0*/  HMMA.16816.F32 R16, R16, R20, R24 ;  /* 0x000000141010723c */ /* 0x010fe40000001818 */
[----:B------:R-:W2:Y:S01]  /*3ffc0*/  LDL.LU.64 R24, [R1+0x6ce0] ;  /* 0x006ce00001187983 */ /* 0x000ea20000300a00 */
[----:B-1----:R-:W-:-:S02]  /*3ffd0*/  IMAD.MOV.U32 R6, RZ, RZ, R20 ;  /* 0x000000ffff067224 */ /* 0x002fc400078e0014 */
[----:B------:R-:W-:-:S14]  /*3ffe0*/  IMAD.MOV.U32 R7, RZ, RZ, R21 ;  /* 0x000000ffff077224 */ /* 0x000fdc00078e0015 */
[----:B------:R0:W-:Y:S04]  /*3fff0*/  STL.64 [R1+0x620], R16 ;  /* 0x0006201001007387 */ /* 0x0001e80000100a00 */
[----:B------:R1:W-:Y:S04]  /*40000*/  STL.64 [R1+0x628], R18 ;  /* 0x0006281201007387 */ /* 0x0003e80000100a00 */
[----:B------:R-:W2:Y:S04]  /*40010*/  LDL.LU.64 R22, [R1+0x6cd8] ;  /* 0x006cd80001167983 */ /* 0x000ea80000300a00 */
[----:B------:R-:W2:Y:S04]  /*40020*/  LDL.LU.64 R20, [R1+0x6cd0] ;  /* 0x006cd00001147983 */ /* 0x000ea80000300a00 */
[----:B0-----:R-:W3:Y:S04]  /*40030*/  LDL.LU.64 R16, [R1+0x1610] ;  /* 0x0016100001107983 */ /* 0x001ee80000300a00 */
[----:B-1----:R-:W3:Y:S04]  /*40040*/  LDL.LU.64 R18, [R1+0x1618] ;  /* 0x0016180001127983 */ /* 0x002ee80000300a00 */
[----:B------:R-:W4:Y:S01]  /*40050*/  LDL.64 R12, [R1+0x30] ;  /* 0x00003000010c7983 */ /* 0x000f220000100a00 */
        /* <DEDUP_REMOVED lines=34> */
[----:B------:R-:W-:-:S13]  /*40280*/  STL.64 [R1+0x6b98], R8 ;  /* 0x006b980801007387 */ /* 0x000fda0000100a00 */
[----:B------:R0:W-:Y:S04]  /*40290*/  STL.64 [R1+0x550], R24 ;  /* 0x0005501801007387 */ /* 0x0001e80000100a00 */
[----:B------:R-:W-:Y:S04]  /*402a0*/  STL.64 [R1+0x558], R26 ;  /* 0x0005581a01007387 */ /* 0x000fe80000100a00 */
[----:B0-----:R-:W2:Y:S01]  /*402b0*/  LDL.64 R24, [R1] ;  /* 0x0000000001187983 */ /* 0x001ea20000100a00 */
[----:B---3--:R-:W-:Y:S03]  /*402c0*/  HMMA.16816.F32 R8, R20, R4, R16 ;  /* 0x000000041408723c */ /* 0x008fe60000001810 */
[----:B------:R-:W0:Y:S04]  /*402d0*/  LDSM.16.MT88.4 R16, [R29+UR5+0x280] ;  /* 0x000280051d10783b */ /* 0x000e280008004200 */
[----:B--2---:R1:W-:-:S12]  /*402e0*/  STL.64 [R1+0x6bb8], R24 ;  /* 0x006bb81801007387 */ /* 0x0043d80000100a00 */
[----:B------:R-:W-:Y:S04]  /*402f0*/  STL.64 [R1+0x540], R8 ;  /* 0x0005400801007387 */ /* 0x000fe80000100a00 */
[----:B------:R-:W-:Y:S04]  /*40300*/  STL.64 [R1+0x548], R10 ;  /* 0x0005480a01007387 */ /* 0x000fe80000100a00 */
[----:B-1----:R-:W2:Y:S04]  /*40310*/  LDL.64 R24, [R1+0x10] ;  /* 0x0000100001187983 */ /* 0x002ea80000100a00 */
[----:B--2---:R1:W-:Y:S04]  /*40320*/  STL.64 [R1+0x6bd0], R24 ;  /* 0x006bd01801007387 */ /* 0x0043e80000100a00 */
[----:B-1----:R-:W4:Y:S04]  /*40330*/  LDL.LU.64 R24, [R1+0x1250] ;  /* 0x0012500001187983 */ /* 0x002f280000300a00 */
[----:B------:R-:W4:Y:S04]  /*40340*/  LDL.LU.64 R26, [R1+0x1258] ;  /* 0x00125800011a7983 */ /* 0x000f280000300a00 */
[----:B0-----:R-:W-:Y:S04]  /*40350*/  STL.64 [R1+0x6b30], R18 ;  /* 0x006b301201007387 */ /* 0x001fe80000100a00 */
[----:B------:R0:W-:Y:S02]  /*40360*/  STL.64 [R1+0x6b28], R16 ;  /* 0x006b281001007387 */ /* 0x0001e40000100a00 */
[----:B0-----:R-:W-:-:S02]  /*40370*/  IMAD.MOV.U32 R16, RZ, RZ, R6 ;  /* 0x000000ffff107224 */ /* 0x001fc400078e0006 */
[----:B------:R-:W-:Y:S01]  /*40380*/  IMAD.MOV.U32 R17, RZ, RZ, R7 ;  /* 0x000000ffff117224 */ /* 0x000fe200078e0007 */
[----:B------:R-:W2:Y:S04]  /*40390*/  LDL.LU R6, [R1+0x6c68] ;  /* 0x006c680001067983 */ /* 0x000ea80000300800 */
[----:B------:R-:W3:Y:S04]  /*403a0*/  LDL.LU R7, [R1+0x6c64] ;  /* 0x006c640001077983 */ /* 0x000ee80000300800 */
[----:B------:R-:W2:Y:S04]  /*403b0*/  LDL.64 R8, [R1+0x110] ;  /* 0x0001100001087983 */ /* 0x000ea80000100a00 */
[----:B--2---:R-:W-:Y:S04]  /*403c0*/  STL.64 [R1+0x6c20], R8 ;  /* 0x006c200801007387 */ /* 0x004fe80000100a00 */
[----:B------:R0:W-:Y:S04]  /*403d0*/  STL.64 [R1+0x6be8], R16 ;  /* 0x006be81001007387 */ /* 0x0001e80000100a00 */
[----:B0-----:R-:W2:Y:S04]  /*403e0*/  LDL R16, [R1+0x130] ;  /* 0x0001300001107983 */ /* 0x001ea80000100800 */
[----:B------:R-:W2:Y:S01]  /*403f0*/  LDL R17, [R1+0x134] ;  /* 0x0001340001117983 */ /* 0x000ea20000100800 */
[----:B----4-:R-:W-:Y:S03]  /*40400*/  HMMA.16816.F32 R8, R20, R12, R24 ;  /* 0x0000000c1408723c */ /* 0x010fe60000001818 */
[----:B--2---:R0:W-:Y:S02]  /*40410*/  STL.64 [R1+0x6c30], R16 ;  /* 0x006c301001007387 */ /* 0x0041e40000100a00 */
[----:B0-----:R-:W-:-:S02]  /*40420*/  IMAD.MOV.U32 R16, RZ, RZ, R15 ;  /* 0x000000ffff107224 */ /* 0x001fc400078e000f */
[----:B------:R-:W-:-:S05]  /*40430*/  IMAD.MOV.U32 R17, RZ, RZ, R14 ;  /* 0x000000ffff117224 */ /* 0x000fca00078e000e */
[----:B------:R3:W-:Y:S07]  /*40440*/  STL.64 [R1+0x6c48], R16 ;  /* 0x006c481001007387 */ /* 0x0007ee0000100a00 */
[----:B------:R-:W-:Y:S04]  /*40450*/  STL.64 [R1+0x530], R8 ;  /* 0x0005300801007387 */ /* 0x000fe80000100a00 */
[----:B------:R-:W-:Y:S01]  /*40460*/  STL.64 [R1+0x538], R10 ;  /* 0x0005380a01007387 */ /* 0x000fe20000100a00 */
[----:B---3--:R-:W-:-:S02]  /*40470*/  IMAD.MOV.U32 R16, RZ, RZ, R7 ;  /* 0x000000ffff107224 */ /* 0x008fc400078e0007 */
[----:B------:R-:W-:Y:S02]  /*40480*/  IMAD.MOV.U32 R17, RZ, RZ, R6 ;  /* 0x000000ffff117224 */ /* 0x000fe400078e0006 */
[----:B------:R-:W-:Y:S02]  /*40490*/  IMAD.MOV.U32 R7, RZ, RZ, R12 ;  /* 0x000000ffff077224 */ /* 0x000fe400078e000c */
[----:B------:R-:W-:Y:S02]  /*404a0*/  IMAD.MOV.U32 R6, RZ, RZ, R13 ;  /* 0x000000ffff067224 */ /* 0x000fe400078e000d */
[----:B------:R-:W2:Y:S04]  /*404b0*/  LDL.LU.64 R12, [R1+0x1220] ;  /* 0x00122000010c7983 */ /* 0x000ea80000300a00 */
        /* <DEDUP_REMOVED lines=8> */
[----:B------:R-:W2:Y:S04]  /*40540*/  LDL.LU.64 R14, [R1+0x1248] ;  /* 0x00124800010e7983 */ /* 0x000ea80000300a00 */
[----:B------:R-:W-:Y:S04]  /*40550*/  STL.64 [R1+0x6b90], R6 ;  /* 0x006b900601007387 */ /* 0x000fe80000100a00 */
[----:B------:R0:W-:Y:S02]  /*40560*/  STL.64 [R1+0x6b88], R4 ;  /* 0x006b880401007387 */ /* 0x0001e40000100a00 */
[----:B0-----:R-:W-:-:S02]  /*40570*/  IMAD.MOV.U32 R4, RZ, RZ, R28 ;  /* 0x000000ffff047224 */ /* 0x001fc400078e001c */
[----:B------:R-:W3:Y:S04]  /*40580*/  LDL.LU R28, [R1+0x6c60] ;  /* 0x006c6000011c7983 */ /* 0x000ee80000300800 */
[----:B------:R-:W4:Y:S04]  /*40590*/  LDL R5, [R1+0xe4] ;  /* 0x0000e40001057983 */ /* 0x000f280000100800 */
[----:B----4-:R0:W-:Y:S04]  /*405a0*/  STL.64 [R1+0x6bf0], R4 ;  /* 0x006bf00401007387 */ /* 0x0101e80000100a00 */
[----:B0-----:R-:W4:Y:S04]  /*405b0*/  LDL R4, [R1+0xf0] ;  /* 0x0000f00001047983 */ /* 0x001f280000100800 */
[----:B------:R-:W4:Y:S01]  /*405c0*/  LDL R5, [R1+0xf4] ;  /* 0x0000f40001057983 */ /* 0x000f220000100800 */
[C---:B--2---:R-:W-:Y:S03]  /*405d0*/  HMMA.16816.F32 R16, R20.reuse, R16, R12 ;  /* 0x000000101410723c */ /* 0x044fe6000000180c */
[----:B------:R-:W2:Y:S04]  /*405e0*/  LDL.LU.64 R8, [R1+0x1210] ;  /* 0x0012100001087983 */ /* 0x000ea80000300a00 */
[----:B------:R-:W2:Y:S04]  /*405f0*/  LDL.LU.64 R10, [R1+0x1218] ;  /* 0x00121800010a7983 */ /* 0x000ea80000300a00 */
[----:B----4-:R-:W-:Y:S04]  /*40600*/  STL.64 [R1+0x6c08], R4 ;  /* 0x006c080401007387 */ /* 0x010fe80000100a00 */
[----:B------:R-:W4:Y:S04]  /*40610*/  LDL.LU.64 R24, [R1+0x1200] ;  /* 0x0012000001187983 */ /* 0x000f280000300a00 */
[----:B------:R-:W4:Y:S04]  /*40620*/  LDL.LU.64 R26, [R1+0x1208] ;  /* 0x00120800011a7983 */ /* 0x000f280000300a00 */
[----:B------:R-:W2:Y:S04]  /*40630*/  LDL.LU.64 R14, [R1+0x6c58] ;  /* 0x006c5800010e7983 */ /* 0x000ea80000300a00 */
[----:B------:R-:W2:Y:S04]  /*40640*/  LDL.LU.64 R12, [R1+0x6c50] ;  /* 0x006c5000010c7983 */ /* 0x000ea80000300a00 */
        /* <DEDUP_REMOVED lines=14> */
[----:B0-----:R-:W2:Y:S04]  /*40730*/  LDL.LU.64 R16, [R1+0x11d0] ;  /* 0x0011d00001107983 */ /* 0x001ea80000300a00 */
[----:B-1----:R-:W2:Y:S04]  /*40740*/  LDL.LU.64 R18, [R1+0x11d8] ;  /* 0x0011d80001127983 */ /* 0x002ea80000300a00 */
[----:B--2---:R-:W-:Y:S04]  /*40750*/  STL.64 [R1+0x6c00], R18 ;  /* 0x006c001201007387 */ /* 0x004fe80000100a00 */
[----:B------:R0:W-:Y:S04]  /*40760*/  STL.64 [R1+0x6bf8], R16 ;  /* 0x006bf81001007387 */ /* 0x0001e80000100a00 */
[----:B0-----:R-:W2:Y:S04]  /*40770*/  LDL.LU.64 R16, [R1+0x11e0] ;  /* 0x0011e00001107983 */ /* 0x001ea80000300a00 */
[----:B------:R-:W2:Y:S01]  /*40780*/  LDL.LU.64 R18, [R1+0x11e8] ;  /* 0x0011e80001127983 */ /* 0x000ea20000300a00 */
[----:B------:R-:W-:Y:S03]  /*40790*/  HMMA.16816.F32 R12, R20, R12, R8 ;  /* 0x0000000c140c723c */ /* 0x000fe60000001808 */
[----:B--2---:R-:W-:Y:S04]  /*407a0*/  STL.64 [R1+0x6c18], R18 ;  /* 0x006c181201007387 */ /* 0x004fe80000100a00 */
[----:B------:R0:W-:Y:S04]  /*407b0*/  STL.64 [R1+0x6c10], R16 ;  /* 0x006c101001007387 */ /* 0x0001e80000100a00 */
[----:B0-----:R-:W2:Y:S04]  /*407c0*/  LDL.LU.64 R16, [R1+0x11f0] ;  /* 0x0011f00001107983 */ /* 0x001ea80000300a00 */
[----:B------:R-:W2:Y:S04]  /*407d0*/  LDL.LU.64 R18, [R1+0x11f8] ;  /* 0x0011f80001127983 */ /* 0x000ea80000300a00 */
[----:B------:R-:W4:Y:S04]  /*407e0*/  LDL.LU.64 R8, [R1+0x6c20] ;  /* 0x006c200001087983 */ /* 0x000f280000300a00 */
[----:B------:R0:W-:Y:S04]  /*407f0*/  STL.64 [R1+0x4f0], R12 ;  /* 0x0004f00c01007387 */ /* 0x0001e80000100a00 */
[----:B------:R1:W-:Y:S01]  /*40800*/  STL.64 [R1+0x4f8], R14 ;  /* 0x0004f80e01007387 */ /* 0x0003e20000100a00 */
[----:B---3--:R-:W-:-:S02]  /*40810*/  IMAD.MOV.U32 R4, RZ, RZ, R28 ;  /* 0x000000ffff047224 */ /* 0x008fc400078e001c */
[----:B------:R-:W-:Y:S01]  /*40820*/  IMAD.MOV.U32 R5, RZ, RZ, R3 ;  /* 0x000000ffff057224 */ /* 0x000fe200078e0003 */
[----:B0-----:R-:W3:Y:S04]  /*40830*/  LDL.LU.64 R12, [R1+0x230] ;  /* 0x00023000010c7983 */ /* 0x001ee80000300a00 */
[----:B-1----:R-:W3:Y:S01]  /*40840*/  LDL.LU.64 R14, [R1+0x238] ;  /* 0x00023800010e7983 */ /* 0x002ee20000300a00 */
[----:B----4-:R-:W-:Y:S01]  /*40850*/  HMMA.16816.F32 R24, R20, R8, R24 ;  /* 0x000000081418723c */ /* 0x010fe20000001818 */
[----:B------:R-:W-:Y:S02]  /*40860*/  IMAD.MOV.U32 R28, RZ, RZ, R8 ;  /* 0x000000ffff1c7224 */ /* 0x000fe400078e0008 */
[----:B------:R-:W-:-:S15]  /*40870*/  IMAD.MOV.U32 R3, RZ, RZ, R9 ;  /* 0x000000ffff037224 */ /* 0x000fde00078e0009 */
[----:B------:R-:W-:Y:S01]  /*40880*/  NOP ;  /* 0x0000000000007918 */ /* 0x000fe20000000000 */
[----:B------:R0:W-:Y:S04]  /*40890*/  STL.64 [R1+0x4e0], R24 ;  /* 0x0004e01801007387 */ /* 0x0001e80000100a00 */
[----:B------:R1:W-:Y:S04]  /*408a0*/  STL.64 [R1+0x4e8], R26 ;  /* 0x0004e81a01007387 */ /* 0x0003e80000100a00 */
[----:B0-----:R-:W4:Y:S04]  /*408b0*/  LDL.LU.64 R24, [R1+0x1ae0] ;  /* 0x001ae00001187983 */ /* 0x001f280000300a00 */
[----:B-1----:R-:W4:Y:S04]  /*408c0*/  LDL.LU.64 R26, [R1+0x1ae8] ;  /* 0x001ae800011a7983 */ /* 0x002f280000300a00 */
        /* <DEDUP_REMOVED lines=10> */
[----:B------:R3:W-:Y:S04]  /*40970*/  STL.64 [R1+0x4d8], R6 ;  /* 0x0004d80601007387 */ /* 0x0007e80000100a00 */
[----:B0-----:R-:W3:Y:S02]  /*40980*/  LDL.LU.64 R4, [R1+0x6c08] ;  /* 0x006c080001047983 */ /* 0x001ee40000300a00 */
[----:B---3--:R-:W-:Y:S02]  /*40990*/  HMMA.16816.F32 R4, R20, R4, R16 ;  /* 0x000000041404723c */ /* 0x008fe40000001810 */
[----:B------:R-:W3:Y:S04]  /*409a0*/  LDL.LU.64 R18, [R1+0x6c00] ;  /* 0x006c000001127983 */ /* 0x000ee80000300a00 */
[----:B------:R-:W3:-:S13]  /*409b0*/  LDL.LU.64 R16, [R1+0x6bf8] ;  /* 0x006bf80001107983 */ /* 0x000eda0000300a00 */
[----:B------:R0:W-:Y:S04]  /*409c0*/  STL.64 [R1+0x4c0], R4 ;  /* 0x0004c00401007387 */ /* 0x0001e80000100a00 */
[----:B------:R3:W-:Y:S04]  /*409d0*/  STL.64 [R1+0x4c8], R6 ;  /* 0x0004c80601007387 */ /* 0x0007e80000100a00 */
[----:B0-----:R-:W3:Y:S02]  /*409e0*/  LDL.LU.64 R4, [R1+0x6bf0] ;  /* 0x006bf00001047983 */ /* 0x001ee40000300a00 */
[----:B---3--:R-:W-:Y:S02]  /*409f0*/  HMMA.16816.F32 R4, R20, R4, R16 ;  /* 0x000000041404723c */ /* 0x008fe40000001810 */
[----:B------:R-:W3:-:S15]  /*40a00*/  LDL.LU.64 R16, [R1+0x6be8] ;  /* 0x006be80001107983 */ /* 0x000ede0000300a00 */
[----:B------:R-:W-:Y:S02]  /*40a10*/  NOP ;  /* 0x0000000000007918 */ /* 0x000fe40000000000 */
[----:B------:R0:W-:Y:S04]  /*40a20*/  STL.64 [R1+0xc70], R4 ;  /* 0x000c700401007387 */ /* 0x0001e80000100a00 */
[----:B------:R1:W-:Y:S04]  /*40a30*/  STL.64 [R1+0xc78], R6 ;  /* 0x000c780601007387 */ /* 0x0003e80000100a00 */
[----:B0-----:R-:W2:Y:S04]  /*40a40*/  LDL.LU.64 R4, [R1+0x16e0] ;  /* 0x0016e00001047983 */ /* 0x001ea80000300a00 */
[----:B-1----:R-:W2:Y:S01]  /*40a50*/  LDL.LU.64 R6, [R1+0x16e8] ;  /* 0x0016e80001067983 */ /* 0x002ea20000300a00 */
[----:B---3--:R-:W-:Y:S03]  /*40a60*/  HMMA.16816.F32 R20, R20, R16, R12 ;  /* 0x000000101414723c */ /* 0x008fe6000000180c */
[----:B------:R-:W4:Y:S04]  /*40a70*/  LDL.LU.64 R14, [R1+0x6be0] ;  /* 0x006be000010e7983 */ /* 0x000f280000300a00 */
[----:B------:R-:W4:-:S12]  /*40a80*/  LDL.LU.64 R12, [R1+0x6bd8] ;  /* 0x006bd800010c7983 */ /* 0x000f180000300a00 */
[----:B------:R0:W-:Y:S04]  /*40a90*/  STL.64 [R1+0x4b0], R20 ;  /* 0x0004b01401007387 */ /* 0x0001e80000100a00 */
[----:B------:R-:W-:Y:S04]  /*40aa0*/  STL.64 [R1+0x4b8], R22 ;  /* 0x0004b81601007387 */ /* 0x000fe80000100a00 */
[----:B------:R1:W-:Y:S01]  /*40ab0*/  STL.64 [R1+0x6b40], R16 ;  /* 0x006b401001007387 */ /* 0x0003e20000100a00 */
[----:B0-----:R-:W-:Y:S02]  /*40ac0*/  IMAD.MOV.U32 R20, RZ, RZ, R2 ;  /* 0x000000ffff147224 */ /* 0x001fe400078e0002 */
[----:B------:R-:W-:Y:S01]  /*40ad0*/  IMAD.MOV.U32 R21, RZ, RZ, R0 ;  /* 0x000000ffff157224 */ /* 0x000fe200078e0000 */
[----:B-1----:R-:W3:Y:S04]  /*40ae0*/  LDL.LU.64 R16, [R1+0x18e0] ;  /* 0x0018e00001107983 */ /* 0x002ee80000300a00 */
[----:B------:R-:W3:Y:S02]  /*40af0*/  LDL.LU.64 R18, [R1+0x18e8] ;  /* 0x0018e80001127983 */ /* 0x000ee40000300a00 */
[----:B----4-:R-:W-:Y:S02]  /*40b00*/  HMMA.16816.F32 R20, R12, R20, R24 ;  /* 0x000000140c14723c */ /* 0x010fe40000001818 */
[----:B------:R-:W2:-:S15]  /*40b10*/  LDL.LU.64 R24, [R1+0x6bd0] ;  /* 0x006bd00001187983 */ /* 0x000e9e0000300a00 */
[----:B------:R-:W-:Y:S02]  /*40b20*/  NOP ;  /* 0x0000000000007918 */ /* 0x000fe40000000000 */
        /* <DEDUP_REMOVED lines=12> */
[----:B------:R-:W3:Y:S02]  /*40bf0*/  LDL.LU.64 R24, [R1+0x6bb8] ;  /* 0x006bb80001187983 */ /* 0x000ee40000300a00 */
[----:B---3--:R-:W-:-:S15]  /*40c00*/  HMMA.16816.F32 R16, R12, R24, R16 ;  /* 0x000000180c10723c */ /* 0x008fde0000001810 */
[----:B------:R-:W-:-:S04]  /*40c10*/  NOP ;  /* 0x0000000000007918 */ /* 0x000fc80000000000 */
[----:B------:R-:W-:Y:S04]  /*40c20*/  STL.64 [R1+0x400], R16 ;  /* 0x0004001001007387 */ /* 0x000fe80000100a00 */
[----:B------:R0:W-:Y:S04]  /*40c30*/  STL.64 [R1+0x408], R18 ;  /* 0x0004081201007387 */ /* 0x0001e80000100a00 */
[----:B------:R-:W3:Y:S01]  /*40c40*/  LDL.LU.64 R26, [R1+0x6bb0] ;  /* 0x006bb000011a7983 */ /* 0x000ee20000300a00 */
        /* <DEDUP_REMOVED lines=8> */
[----:B------:R-:W2:Y:S04]  /*40cd0*/  LDL.LU.64 R8, [R1+0x6b98] ;  /* 0x006b980001087983 */ /* 0x000ea80000300a00 */
[----:B------:R-:W4:Y:S04]  /*40ce0*/  LDL.64 R16, [R1+0x140] ;  /* 0x0001400001107983 */ /* 0x000f280000100a00 */
[----:B---3--:R-:W-:Y:S04]  /*40cf0*/  STL.64 [R1+0x6ae0], R26 ;  /* 0x006ae01a01007387 */ /* 0x008fe80000100a00 */
[----:B------:R0:W-:Y:S04]  /*40d00*/  STL.64 [R1+0x6ad8], R24 ;  /* 0x006ad81801007387 */ /* 0x0001e80000100a00 */
[----:B0-----:R-:W3:Y:S01]  /*40d10*/  LDL.64 R24, [R1+0x150] ;  /* 0x0001500001187983 */ /* 0x001ee20000100a00 */
[----:B--2---:R-:W-:-:S15]  /*40d20*/  HMMA.16816.F32 R4, R12, R8, R4 ;  /* 0x000000080c04723c */ /* 0x004fde0000001804 */
[----:B------:R-:W-:-:S04]  /*40d30*/  NOP ;  /* 0x0000000000007918 */ /* 0x000fc80000000000 */
[----:B------:R-:W-:Y:S04]  /*40d40*/  STL.64 [R1+0x3e0], R4 ;  /* 0x0003e00401007387 */ /* 0x000fe80000100a00 */
[----:B------:R0:W-:Y:S04]  /*40d50*/  STL.64 [R1+0x3e8], R6 ;  /* 0x0003e80601007387 */ /* 0x0001e80000100a00 */
[----:B0-----:R-:W2:Y:S04]  /*40d60*/  LDL.LU.64 R6, [R1+0x6b90] ;  /* 0x006b900001067983 */ /* 0x001ea80000300a00 */
[----:B------:R-:W4:Y:S04]  /*40d70*/  LDL.LU.64 R4, [R1+0x6b88] ;  /* 0x006b880001047983 */ /* 0x000f280000300a00 */
[----:B------:R-:W-:Y:S04]  /*40d80*/  STL.64 [R1+0x6ad0], R10 ;  /* 0x006ad00a01007387 */ /* 0x000fe80000100a00 */
[----:B------:R-:W-:Y:S01]  /*40d90*/  STL.64 [R1+0x6ac8], R8 ;  /* 0x006ac80801007387 */ /* 0x000fe20000100a00 */
[----:B----4-:R-:W-:Y:S03]  /*40da0*/  HMMA.16816.F32 R20, R12, R4, R20 ;  /* 0x000000040c14723c */ /* 0x010fe60000001814 */
[----:B------:R0:W-:Y:S04]  /*40db0*/  STL.64 [R1+0x6b48], R4 ;  /* 0x006b480401007387 */ /* 0x0001e80000100a00 */
[----:B0-----:R-:W3:-:S12]  /*40dc0*/  LDL.LU.64 R4, [R1+0x11b0] ;  /* 0x0011b00001047983 */ /* 0x001ed80000300a00 */
[----:B------:R-:W-:Y:S04]  /*40dd0*/  STL.64 [R1+0x3d0], R20 ;  /* 0x0003d01401007387 */ /* 0x000fe80000100a00 */
[----:B------:R-:W-:Y:S04]  /*40de0*/  STL.64 [R1+0x3d8], R22 ;  /* 0x0003d81601007387 */ /* 0x000fe80000100a00 */
[----:B------:R-:W0:Y:S01]  /*40df0*/  LDSM.16.MT88.4 R20, [R29+UR5+0x300] ;  /* 0x000300051d14783b */ /* 0x000e220008004200 */
[----:B--2---:R-:W-:Y:S02]  /*40e00*/  IMAD.MOV.U32 R8, RZ, RZ, R7 ;  /* 0x000000ffff087224 */ /* 0x004fe400078e0007 */
[----:B------:R-:W-:-:S02]  /*40e10*/  IMAD.MOV.U32 R9, RZ, RZ, R6 ;  /* 0x000000ffff097224 */ /* 0x000fc400078e0006 */
[----:B------:R-:W3:Y:S04]  /*40e20*/  LDL.LU.64 R6, [R1+0x11b8] ;  /* 0x0011b80001067983 */ /* 0x000ee80000300a00 */
[----:B0-----:R-:W-:Y:S04]  /*40e30*/  STL.64 [R1+0x69f8], R22 ;  /* 0x0069f81601007387 */ /* 0x001fe80000100a00 */
[----:B------:R0:W-:Y:S04]  /*40e40*/  STL.64 [R1+0x69f0], R20 ;  /* 0x0069f01401007387 */ /* 0x0001e80000100a00 */
[----:B0-----:R-:W2:Y:S04]  /*40e50*/  LDL.LU.64 R20, [R1+0x11c0] ;  /* 0x0011c00001147983 */ /* 0x001ea80000300a00 */
[----:B------:R-:W2:Y:S01]  /*40e60*/  LDL.LU.64 R22, [R1+0x11c8] ;  /* 0x0011c80001167983 */ /* 0x000ea20000300a00 */
[C---:B---3--:R-:W-:Y:S08]  /*40e70*/  HMMA.16816.F32 R4, R12.reuse, R24, R4 ;  /* 0x000000180c04723c */ /* 0x048ff00000001804 */
[----:B--2---:R-:W-:Y:S01]  /*40e80*/  HMMA.16816.F32 R20, R12, R8, R20 ;  /* 0x000000080c14723c */ /* 0x004fe20000001814 */
[----:B------:R-:W-:-:S02]  /*40e90*/  IMAD.MOV.U32 R8, RZ, RZ, R28 ;  /* 0x000000ffff087224 */ /* 0x000fc400078e001c */
[----:B------:R-:W-:Y:S02]  /*40ea0*/  IMAD.MOV.U32 R9, RZ, RZ, R3 ;  /* 0x000000ffff097224 */ /* 0x000fe400078e0003 */
[----:B------:R-:W-:Y:S02]  /*40eb0*/  IMAD.MOV.U32 R3, RZ, RZ, R25 ;  /* 0x000000ffff037224 */ /* 0x000fe400078e0019 */
[----:B------:R-:W-:-:S12]  /*40ec0*/  IMAD.MOV.U32 R25, RZ, RZ, R18 ;  /* 0x000000ffff197224 */ /* 0x000fd800078e0012 */
[----:B------:R0:W-:Y:S04]  /*40ed0*/  STL.64 [R1+0x3c0], R20 ;  /* 0x0003c01401007387 */ /* 0x0001e80000100a00 */
[----:B------:R-:W-:Y:S04]  /*40ee0*/  STL.64 [R1+0x3c8], R22 ;  /* 0x0003c81601007387 */ /* 0x000fe80000100a00 */
[----:B------:R1:W-:Y:S01]  /*40ef0*/  STL.64 [R1+0x6b78], R8 ;  /* 0x006b780801007387 */ /* 0x0003e20000100a00 */
[----:B0-----:R-:W-:Y:S02]  /*40f00*/  IMAD.MOV.U32 R20, RZ, RZ, R24 ;  /* 0x000000ffff147224 */ /* 0x001fe400078e0018 */
[----:B------:R-:W-:Y:S01]  /*40f10*/  IMAD.MOV.U32 R24, RZ, RZ, R19 ;  /* 0x000000ffff187224 */ /* 0x000fe200078e0013 */
[----:B-1----:R-:W2:Y:S04]  /*40f20*/  LDL.64 R8, [R1+0x130] ;  /* 0x0001300001087983 */ /* 0x002ea80000100a00 */
[----:B------:R0:W-:Y:S04]  /*40f30*/  STL.64 [R1+0xbd0], R4 ;  /* 0x000bd00401007387 */ /* 0x0001e80000100a00 */
[----:B------:R1:W-:Y:S04]  /*40f40*/  STL.64 [R1+0xbd8], R6 ;  /* 0x000bd80601007387 */ /* 0x0003e80000100a00 */
[----:B0-----:R-:W3:Y:S04]  /*40f50*/  LDL.LU.64 R4, [R1+0x11a0] ;  /* 0x0011a00001047983 */ /* 0x001ee80000300a00 */
[----:B-1----:R-:W3:Y:S04]  /*40f60*/  LDL.LU.64 R6, [R1+0x11a8] ;  /* 0x0011a80001067983 */ /* 0x002ee80000300a00 */
[----:B------:R0:W-:Y:S02]  /*40f70*/  STL.64 [R1+0x6af8], R24 ;  /* 0x006af81801007387 */ /* 0x0001e40000100a00 */
[----:B0-----:R-:W-:-:S02]  /*40f80*/  IMAD.MOV.U32 R24, RZ, RZ, R2 ;  /* 0x000000ffff187224 */ /* 0x001fc400078e0002 */
[----:B------:R-:W-:-:S05]  /*40f90*/  IMAD.MOV.U32 R25, RZ, RZ, R0 ;  /* 0x000000ffff197224 */ /* 0x000fca00078e0000 */
[----:B------:R0:W-:Y:S04]  /*40fa0*/  STL.64 [R1+0x6b10], R24 ;  /* 0x006b101801007387 */ /* 0x0001e80000100a00 */
[----:B0-----:R-:W4:Y:S04]  /*40fb0*/  LDL.64 R24, [R1+0x20] ;  /* 0x0000200001187983 */ /* 0x001f280000100a00 */
[----:B----4-:R0:W-:Y:S04]  /*40fc0*/  STL.64 [R1+0x6b38], R24 ;  /* 0x006b381801007387 */ /* 0x0101e80000100a00 */
[----:B0-----:R-:W4:Y:S01]  /*40fd0*/  LDL.64 R24, [R1+0x120] ;  /* 0x0001200001187983 */ /* 0x001f220000100a00 */
[----:B---3--:R-:W-:Y:S01]  /*40fe0*/  HMMA.16816.F32 R4, R12, R16, R4 ;  /* 0x000000100c04723c */ /* 0x008fe20000001804 */
[----:B------:R-:W-:-:S02]  /*40ff0*/  IMAD.MOV.U32 R22, RZ, RZ, R16 ;  /* 0x000000ffff167224 */ /* 0x000fc400078e0010 */
[----:B------:R-:W-:Y:S01]  /*41000*/  IMAD.MOV.U32 R21, RZ, RZ, R17 ;  /* 0x000000ffff157224 */ /* 0x000fe200078e0011 */
[----:B----4-:R0:W-:Y:S04]  /*41010*/  STL.64 [R1+0x6b80], R24 ;  /* 0x006b801801007387 */ /* 0x0101e80000100a00 */
[----:B0-----:R-:W2:Y:S04]  /*41020*/  LDL.LU.64 R24, [R1+0xbb0] ;  /* 0x000bb00001187983 */ /* 0x001ea80000300a00 */
[----:B------:R-:W2:Y:S04]  /*41030*/  LDL.LU.64 R26, [R1+0xbb8] ;  /* 0x000bb800011a7983 */ /* 0x000ea80000300a00 */
[----:B------:R-:W-:Y:S04]  /*41040*/  STL [R1+0x6ab8], R20 ;  /* 0x006ab81401007387 */ /* 0x000fe80000100800 */
[----:B------:R-:W-:Y:S04]  /*41050*/  STL [R1+0x6ab4], R3 ;  /* 0x006ab40301007387 */ /* 0x000fe80000100800 */
[----:B------:R0:W-:Y:S04]  /*41060*/  STL.64 [R1+0xbc0], R4 ;  /* 0x000bc00401007387 */ /* 0x0001e80000100a00 */
[----:B------:R1:W-:Y:S04]  /*41070*/  STL.64 [R1+0xbc8], R6 ;  /* 0x000bc80601007387 */ /* 0x0003e80000100a00 */
[----:B0-----:R-:W3:Y:S04]  /*41080*/  LDL.LU.64 R4, [R1+0xb90] ;  /* 0x000b900001047983 */ /* 0x001ee80000300a00 */
[----:B-1----:R-:W3:Y:S04]  /*41090*/  LDL.LU.64 R6, [R1+0xb98] ;  /* 0x000b980001067983 */ /* 0x002ee80000300a00 */
[----:B------:R-:W4:Y:S04]  /*410a0*/  LDL.64 R16, [R1+0xe0] ;  /* 0x0000e00001107983 */ /* 0x000f280000100a00 */
[----:B----4-:R0:W-:Y:S04]  /*410b0*/  STL.64 [R1+0x6b50], R16 ;  /* 0x006b501001007387 */ /* 0x0101e80000100a00 */
[----:B0-----:R-:W4:Y:S01]  /*410c0*/  LDL.64 R16, [R1+0xf0] ;  /* 0x0000f00001107983 */ /* 0x001f220000100a00 */
[----:B--2---:R-:W-:Y:S01]  /*410d0*/  HMMA.16816.F32 R24, R12, R8, R24 ;  /* 0x000000080c18723c */ /* 0x004fe20000001818 */
[----:B------:R-:W-:-:S02]  /*410e0*/  IMAD.MOV.U32 R23, RZ, RZ, R9 ;  /* 0x000000ffff177224 */ /* 0x000fc400078e0009 */
[----:B------:R-:W-:Y:S01]  /*410f0*/  IMAD.MOV.U32 R29, RZ, RZ, R8 ;  /* 0x000000ffff1d7224 */ /* 0x000fe200078e0008 */
[----:B----4-:R0:W-:Y:S04]  /*41100*/  STL.64 [R1+0x6b60], R16 ;  /* 0x006b601001007387 */ /* 0x0101e80000100a00 */
[----:B0-----:R-:W2:Y:S04]  /*41110*/  LDL.64 R16, [R1+0x100] ;  /* 0x0001000001107983 */ /* 0x001ea80000100a00 */
[----:B------:R-:W-:Y:S07]  /*41120*/  STL [R1+0x6abc], R22 ;  /* 0x006abc1601007387 */ /* 0x000fee0000100800 */
[----:B------:R0:W-:Y:S04]  /*41130*/  STL.64 [R1+0xbb0], R24 ;  /* 0x000bb01801007387 */ /* 0x0001e80000100a00 */
[----:B------:R-:W-:Y:S04]  /*41140*/  STL.64 [R1+0xbb8], R26 ;  /* 0x000bb81a01007387 */ /* 0x000fe80000100a00 */
[----:B0-----:R-:W4:Y:S04]  /*41150*/  LDL.LU.64 R24, [R1+0x6b80] ;  /* 0x006b800001187983 */ /* 0x001f280000300a00 */
[----:B------:R-:W3:Y:S04]  /*41160*/  LDL.LU.64 R8, [R1+0x6b78] ;  /* 0x006b780001087983 */ /* 0x000ee80000300a00 */
[----:B------:R-:W-:Y:S04]  /*41170*/  STL [R1+0x6b5c], R23 ;  /* 0x006b5c1701007387 */ /* 0x000fe80000100800 */
[----:B------:R0:W-:Y:S04]  /*41180*/  STL [R1+0x6b58], R21 ;  /* 0x006b581501007387 */ /* 0x0001e80000100800 */
[----:B0-----:R-:W4:Y:S04]  /*41190*/  LDL.LU.64 R20, [R1+0xba0] ;  /* 0x000ba00001147983 */ /* 0x001f280000300a00 */
[----:B------:R-:W4:Y:S02]  /*411a0*/  LDL.LU.64 R22, [R1+0xba8] ;  /* 0x000ba80001167983 */ /* 0x000f240000300a00 */
[----:B----4-:R-:W-:-:S15]  /*411b0*/  HMMA.16816.F32 R20, R12, R24, R20 ;  /* 0x000000180c14723c */ /* 0x010fde0000001814 */
[----:B------:R-:W-:-:S04]  /*411c0*/  NOP ;  /* 0x0000000000007918 */ /* 0x000fc80000000000 */
[----:B------:R0:W-:Y:S04]  /*411d0*/  STL.64 [R1+0xba0], R20 ;  /* 0x000ba01401007387 */ /* 0x0001e80000100a00 */
[----:B------:R1:W-:Y:S04]  /*411e0*/  STL.64 [R1+0xba8], R22 ;  /* 0x000ba81601007387 */ /* 0x0003e80000100a00 */
[----:B0-----:R-:W4:Y:S04]  /*411f0*/  LDL.LU.64 R20, [R1+0xb70] ;  /* 0x000b700001147983 */ /* 0x001f280000300a00 */
[----:B-1----:R-:W2:Y:S01]  /*41200*/  LDL.LU.64 R22, [R1+0xb78] ;  /* 0x000b780001167983 */ /* 0x002ea20000300a00 */
[----:B---3--:R-:W-:Y:S01]  /*41210*/  HMMA.16816.F32 R4, R12, R8, R4 ;  /* 0x000000080c04723c */ /* 0x008fe20000001804 */
[----:B------:R-:W-:-:S02]  /*41220*/  IMAD.MOV.U32 R3, RZ, RZ, R24 ;  /* 0x000000ffff037224 */ /* 0x000fc400078e0018 */
[----:B------:R-:W-:-:S15]  /*41230*/  IMAD.MOV.U32 R28, RZ, RZ, R25 ;  /* 0x000000ffff1c7224 */ /* 0x000fde00078e0019 */
[----:B------:R-:W-:Y:S01]  /*41240*/  NOP ;  /* 0x0000000000007918 */ /* 0x000fe20000000000 */
[----:B------:R-:W-:Y:S04]  /*41250*/  STL.64 [R1+0xb90], R4 ;  /* 0x000b900401007387 */ /* 0x000fe80000100a00 */
[----:B------:R-:W-:Y:S04]  /*41260*/  STL.64 [R1+0xb98], R6 ;  /* 0x000b980601007387 */ /* 0x000fe80000100a00 */
[----:B--2---:R-:W-:Y:S04]  /*41270*/  STL.64 [R1+0x6b70], R22 ;  /* 0x006b701601007387 */ /* 0x004fe80000100a00 */
[----:B----4-:R0:W-:Y:S04]  /*41280*/  STL.64 [R1+0x6b68], R20 ;  /* 0x006b681401007387 */ /* 0x0101e80000100a00 */
[----:B0-----:R-:W2:Y:S04]  /*41290*/  LDL.LU.64 R20, [R1+0xb80] ;  /* 0x000b800001147983 */ /* 0x001ea80000300a00 */
[----:B------:R-:W2:Y:S04]  /*412a0*/  LDL.LU.64 R22, [R1+0xb88] ;  /* 0x000b880001167983 */ /* 0x000ea80000300a00 */
[----:B------:R-:W3:Y:S04]  /*412b0*/  LDL.LU.64 R4, [R1+0xb60] ;  /* 0x000b600001047983 */ /* 0x000ee80000300a00 */
[----:B------:R-:W3:Y:S04]  /*412c0*/  LDL.LU.64 R6, [R1+0xb68] ;  /* 0x000b680001067983 */ /* 0x000ee80000300a00 */
        /* <DEDUP_REMOVED lines=12> */
[----:B------:R-:W2:Y:S01]  /*41390*/  LDL.LU.64 R10, [R1+0x19d8] ;  /* 0x0019d800010a7983 */ /* 0x000ea20000300a00 */
[----:B------:R-:W-:-:S02]  /*413a0*/  IMAD.MOV.U32 R2, RZ, RZ, R16 ;  /* 0x000000ffff027224 */ /* 0x000fc400078e0010 */
[----:B------:R-:W-:Y:S01]  /*413b0*/  IMAD.MOV.U32 R0, RZ, RZ, R17 ;  /* 0x000000ffff007224 */ /* 0x000fe200078e0011 */
[----:B--2---:R-:W-:Y:S04]  /*413c0*/  STL.64 [R1+0x6b20], R10 ;  /* 0x006b200a01007387 */ /* 0x004fe80000100a00 */
[----:B------:R0:W-:Y:S04]  /*413d0*/  STL.64 [R1+0x6b18], R8 ;  /* 0x006b180801007387 */ /* 0x0001e80000100a00 */
[----:B0-----:R-:W2:Y:S04]  /*413e0*/  LDL.LU.64 R8, [R1+0x1ad0] ;  /* 0x001ad00001087983 */ /* 0x001ea80000300a00 */
[----:B------:R-:W2:Y:S04]  /*413f0*/  LDL.LU.64 R10, [R1+0x1ad8] ;  /* 0x001ad800010a7983 */ /* 0x000ea80000300a00 */
[----:B------:R-:W-:Y:S04]  /*41400*/  STL.64 [R1+0xb80], R20 ;  /* 0x000b801401007387 */ /* 0x000fe80000100a00 */
[----:B------:R0:W-:Y:S04]  /*41410*/  STL.64 [R1+0xb88], R22 ;  /* 0x000b881601007387 */ /* 0x0001e80000100a00 */
[----:B0-----:R-:W2:Y:S04]  /*41420*/  LDL.LU.64 R22, [R1+0x6b70] ;  /* 0x006b700001167983 */ /* 0x001ea80000300a00 */
[----:B------:R-:W2:Y:S04]  /*41430*/  LDL.LU.64 R20, [R1+0x6b68] ;  /* 0x006b680001147983 */ /* 0x000ea80000300a00 */
[----:B------:R-:W2:Y:S02]  /*41440*/  LDL.LU.64 R16, [R1+0x6b60] ;  /* 0x006b600001107983 */ /* 0x000ea40000300a00 */
[----:B--2---:R-:W-:-:S15]  /*41450*/  HMMA.16816.F32 R20, R12, R16, R20 ;  /* 0x000000100c14723c */ /* 0x004fde0000001814 */
[----:B------:R-:W-:-:S04]  /*41460*/  NOP ;  /* 0x0000000000007918 */ /* 0x000fc80000000000 */
[----:B------:R0:W-:Y:S04]  /*41470*/  STL.64 [R1+0xb70], R20 ;  /* 0x000b701401007387 */ /* 0x0001e80000100a00 */
[----:B------:R1:W-:Y:S01]  /*41480*/  STL.64 [R1+0xb78], R22 ;  /* 0x000b781601007387 */ /* 0x0003e20000100a00 */
[----:B0-----:R-:W-:-:S03]  /*41490*/  IMAD.MOV.U32 R20, RZ, RZ, R17 ;  /* 0x000000ffff147224 */ /* 0x001fc600078e0011 */
[----:B-1----:R-:W2:Y:S04]  /*414a0*/  LDL.LU R23, [R1+0x6b5c] ;  /* 0x006b5c0001177983 */ /* 0x002ea80000300800 */
[----:B------:R-:W2:Y:S01]  /*414b0*/  LDL.LU R21, [R1+0x6b58] ;  /* 0x006b580001157983 */ /* 0x000ea20000300800 */
[----:B------:R-:W-:-:S03]  /*414c0*/  IMAD.MOV.U32 R22, RZ, RZ, R16 ;  /* 0x000000ffff167224 */ /* 0x000fc600078e0010 */
[----:B------:R-:W3:Y:S02]  /*414d0*/  LDL.LU.64 R16, [R1+0x6b50] ;  /* 0x006b500001107983 */ /* 0x000ee40000300a00 */
[----:B---3--:R-:W-:-:S15]  /*414e0*/  HMMA.16816.F32 R4, R12, R16, R4 ;  /* 0x000000100c04723c */ /* 0x008fde0000001804 */
[----:B------:R-:W-:-:S04]  /*414f0*/  NOP ;  /* 0x0000000000007918 */ /* 0x000fc80000000000 */
[----:B------:R0:W-:Y:S04]  /*41500*/  STL.64 [R1+0xb60], R4 ;  /* 0x000b600401007387 */ /* 0x0001e80000100a00 */
[----:B------:R1:W-:Y:S04]  /*41510*/  STL.64 [R1+0xb68], R6 ;  /* 0x000b680601007387 */ /* 0x0003e80000100a00 */
[----:B0-----:R-:W3:Y:S01]  /*41520*/  LDL.LU.64 R4, [R1+0x6b48] ;  /* 0x006b480001047983 */ /* 0x001ee20000300a00 */
[----:B-1----:R-:W-:Y:S02]  /*41530*/  IMAD.MOV.U32 R6, RZ, RZ, R16 ;  /* 0x000000ffff067224 */ /* 0x002fe400078e0010 */
[----:B------:R-:W-:-:S02]  /*41540*/  IMAD.MOV.U32 R7, RZ, RZ, R17 ;  /* 0x000000ffff077224 */ /* 0x000fc400078e0011 */
[----:B------:R-:W4:Y:S02]  /*41550*/  LDL.LU.64 R16, [R1+0x6b40] ;  /* 0x006b400001107983 */ /* 0x000f240000300a00 */
[----:B----4-:R-:W-:Y:S02]  /*41560*/  HMMA.16816.F32 R12, R12, R16, R24 ;  /* 0x000000100c0c723c */ /* 0x010fe40000001818 */
[----:B------:R-:W4:Y:S04]  /*41570*/  LDL.LU.64 R24, [R1+0x6b38] ;  /* 0x006b380001187983 */ /* 0x000f280000300a00 */
[----:B------:R-:W4:Y:S04]  /*41580*/  LDL.LU.64 R18, [R1+0x6b30] ;  /* 0x006b300001127983 */ /* 0x000f280000300a00 */
[----:B------:R-:W4:Y:S09]  /*41590*/  LDL.LU.64 R16, [R1+0x6b28] ;  /* 0x006b280001107983 */ /* 0x000f320000300a00 */
[----:B------:R-:W-:Y:S04]  /*415a0*/  STL.64 [R1+0x3b0], R12 ;  /* 0x0003b00c01007387 */ /* 0x000fe80000100a00 */
[----:B------:R0:W-:Y:S04]  /*415b0*/  STL.64 [R1+0x3b8], R14 ;  /* 0x0003b80e01007387 */ /* 0x0001e80000100a00 */
[----:B0-----:R-:W2:Y:S01]  /*415c0*/  LDL R15, [R1+0x2fd8] ;  /* 0x002fd800010f7983 */ /* 0x001ea20000100800 */
        /* <DEDUP_REMOVED lines=30> */
[----:B0-----:R-:W3:Y:S04]  /*417b0*/  LDL.LU.64 R24, [R1+0x16d0] ;  /* 0x0016d00001187983 */ /* 0x001ee80000300a00 */
[----:B------:R-:W3:Y:S02]  /*417c0*/  LDL.LU.64 R26, [R1+0x16d8] ;  /* 0x0016d800011a7983 */ /* 0x000ee40000300a00 */
[----:B---3--:R-:W-:-:S15]  /*417d0*/  HMMA.16816.F32 R24, R16, R8, R24 ;  /* 0x000000081018723c */ /* 0x008fde0000001818 */
[----:B------:R-:W-:-:S04]  /*417e0*/  NOP ;  /* 0x0000000000007918 */ /* 0x000fc80000000000 */
[----:B------:R0:W-:Y:S04]  /*417f0*/  STL.64 [R1+0xa80], R24 ;  /* 0x000a801801007387 */ /* 0x0001e80000100a00 */
[----:B------:R-:W-:Y:S04]  /*41800*/  STL.64 [R1+0xa88], R26 ;  /* 0x000a881a01007387 */ /* 0x000fe80000100a00 */
[----:B0-----:R-:W2:Y:S04]  /*41810*/  LDL.LU.64 R24, [R1] ;  /* 0x0000000001187983 */ /* 0x001ea80000300a00 */
[----:B--2---:R0:W-:Y:S04]  /*41820*/  STL.64 [R1+0x69e0], R24 ;  /* 0x0069e01801007387 */ /* 0x0041e80000100a00 */
[----:B0-----:R-:W2:Y:S04]  /*41830*/  LDL.LU.64 R24, [R1+0x15d0] ;  /* 0x0015d00001187983 */ /* 0x001ea80000300a00 */
[----:B------:R-:W2:Y:S04]  /*41840*/  LDL.LU.64 R26, [R1+0x15d8] ;  /* 0x0015d800011a7983 */ /* 0x000ea80000300a00 */
[----:B----4-:R-:W-:Y:S04]  /*41850*/  STL.64 [R1+0x69b8], R10 ;  /* 0x0069b80a01007387 */ /* 0x010fe80000100a00 */
[----:B------:R0:W-:Y:S04]  /*41860*/  STL.64 [R1+0x69b0], R8 ;  /* 0x0069b00801007387 */ /* 0x0001e80000100a00 */
[----:B0-----:R-:W3:Y:S01]  /*41870*/  LDL.LU.64 R8, [R1+0xd0] ;  /* 0x0000d00001087983 */ /* 0x001ee20000300a00 */
[----:B--2---:R-:W-:Y:S03]  /*41880*/  HMMA.16816.F32 R24, R16, R4, R24 ;  /* 0x000000041018723c */ /* 0x004fe60000001818 */
[----:B---3--:R0:W-:Y:S02]  /*41890*/  STL.64 [R1+0x6a00], R8 ;  /* 0x006a000801007387 */ /* 0x0081e40000100a00 */
[----:B0-----:R-:W-:-:S02]  /*418a0*/  IMAD.MOV.U32 R8, RZ, RZ, R6 ;  /* 0x000000ffff087224 */ /* 0x001fc400078e0006 */
[----:B------:R-:W-:Y:S01]  /*418b0*/  IMAD.MOV.U32 R9, RZ, RZ, R7 ;  /* 0x000000ffff097224 */ /* 0x000fe200078e0007 */
[----:B------:R-:W2:Y:S04]  /*418c0*/  LDL.LU R6, [R1+0x6ac4] ;  /* 0x006ac40001067983 */ /* 0x000ea80000300800 */
[----:B------:R-:W2:Y:S04]  /*418d0*/  LDL.LU R7, [R1+0x6ac0] ;  /* 0x006ac00001077983 */ /* 0x000ea80000300800 */
[----:B------:R0:W-:Y:S02]  /*418e0*/  STL.64 [R1+0x6a18], R8 ;  /* 0x006a180801007387 */ /* 0x0001e40000100a00 */
[----:B0-----:R-:W-:-:S02]  /*418f0*/  IMAD.MOV.U32 R8, RZ, RZ, R22 ;  /* 0x000000ffff087224 */ /* 0x001fc400078e0016 */
[----:B------:R-:W-:Y:S01]  /*41900*/  IMAD.MOV.U32 R9, RZ, RZ, R20 ;  /* 0x000000ffff097224 */ /* 0x000fe200078e0014 */
[----:B------:R-:W3:Y:S04]  /*41910*/  LDL.LU R22, [R1+0x6abc] ;  /* 0x006abc0001167983 */ /* 0x000ee80000300800 */
[----:B------:R0:W-:Y:S04]  /*41920*/  STL.64 [R1+0xa70], R24 ;  /* 0x000a701801007387 */ /* 0x0001e80000100a00 */
[----:B------:R-:W-:Y:S04]  /*41930*/  STL.64 [R1+0xa78], R26 ;  /* 0x000a781a01007387 */ /* 0x000fe80000100a00 */
[----:B------:R-:W4:Y:S04]  /*41940*/  LDL.LU R20, [R1+0x6ab8] ;  /* 0x006ab80001147983 */ /* 0x000f280000300800 */
[----:B------:R-:W-:Y:S04]  /*41950*/  STL.64 [R1+0x6a30], R8 ;  /* 0x006a300801007387 */ /* 0x000fe80000100a00 */
[----:B0-----:R-:W2:Y:S04]  /*41960*/  LDL.LU.64 R24, [R1+0x10] ;  /* 0x0000100001187983 */ /* 0x001ea80000300a00 */
[----:B--2---:R-:W-:Y:S04]  /*41970*/  STL.64 [R1+0x69e8], R24 ;  /* 0x0069e81801007387 */ /* 0x004fe80000100a00 */
[----:B------:R-:W-:Y:S04]  /*41980*/  STL.64 [R1+0x69a8], R6 ;  /* 0x0069a80601007387 */ /* 0x000fe80000100a00 */
[----:B------:R0:W-:Y:S02]  /*41990*/  STL.64 [R1+0x69a0], R4 ;  /* 0x0069a00401007387 */ /* 0x0001e40000100a00 */
[----:B0-----:R-:W-:-:S02]  /*419a0*/  IMAD.MOV.U32 R4, RZ, RZ, R13 ;  /* 0x000000ffff047224 */ /* 0x001fc400078e000d */
[----:B------:R-:W-:Y:S02]  /*419b0*/  IMAD.MOV.U32 R5, RZ, RZ, R12 ;  /* 0x000000ffff057224 */ /* 0x000fe400078e000c */
[----:B------:R-:W0:Y:S04]  /*419c0*/  LDSM.16.MT88.4 R12, [R15+UR5+0x380] ;  /* 0x000380050f0c783b */ /* 0x000e280008004200 */
[----:B------:R-:W-:Y:S04]  /*419d0*/  STL.64 [R1+0x6aa8], R4 ;  /* 0x006aa80401007387 */ /* 0x000fe80000100a00 */
[----:B------:R-:W2:Y:S04]  /*419e0*/  LDL.LU.64 R24, [R1+0xa10] ;  /* 0x000a100001187983 */ /* 0x000ea80000300a00 */
[----:B------:R-:W2:Y:S04]  /*419f0*/  LDL.LU.64 R26, [R1+0xa18] ;  /* 0x000a1800011a7983 */ /* 0x000ea80000300a00 */
[----:B--2---:R-:W-:Y:S04]  /*41a00*/  STL.64 [R1+0x6a40], R26 ;  /* 0x006a401a01007387 */ /* 0x004fe80000100a00 */
[----:B------:R1:W-:Y:S02]  /*41a10*/  STL.64 [R1+0x6a38], R24 ;  /* 0x006a381801007387 */ /* 0x0003e40000100a00 */
[----:B-1----:R-:W-:-:S02]  /*41a20*/  IMAD.MOV.U32 R24, RZ, RZ, R3 ;  /* 0x000000ffff187224 */ /* 0x002fc400078e0003 */
[----:B------:R-:W2:Y:S01]  /*41a30*/  LDL.LU R3, [R1+0x6ab4] ;  /* 0x006ab40001037983 */ /* 0x000ea20000300800 */
[----:B------:R-:W-:-:S03]  /*41a40*/  IMAD.MOV.U32 R25, RZ, RZ, R28 ;  /* 0x000000ffff197224 */ /* 0x000fc600078e001c */
[----:B------:R-:W2:Y:S04]  /*41a50*/  LDL.LU R28, [R1+0x6ab0] ;  /* 0x006ab000011c7983 */ /* 0x000ea80000300800 */
[----:B------:R1:W-:Y:S02]  /*41a60*/  STL.64 [R1+0x6a58], R24 ;  /* 0x006a581801007387 */ /* 0x0003e40000100a00 */
[----:B-1----:R-:W-:Y:S02]  /*41a70*/  IMAD.MOV.U32 R24, RZ, RZ, R29 ;  /* 0x000000ffff187224 */ /* 0x002fe400078e001d */
[----:B------:R-:W-:-:S05]  /*41a80*/  IMAD.MOV.U32 R25, RZ, RZ, R23 ;  /* 0x000000ffff197224 */ /* 0x000fca00078e0017 */
[----:B------:R3:W-:Y:S02]  /*41a90*/  STL.64 [R1+0x6a70], R24 ;  /* 0x006a701801007387 */ /* 0x0007e40000100a00 */
[----:B---3--:R-:W-:Y:S02]  /*41aa0*/  IMAD.MOV.U32 R24, RZ, RZ, R22 ;  /* 0x000000ffff187224 */ /* 0x008fe400078e0016 */
[----:B------:R-:W-:-:S05]  /*41ab0*/  IMAD.MOV.U32 R25, RZ, RZ, R21 ;  /* 0x000000ffff197224 */ /* 0x000fca00078e0015 */
[----:B------:R4:W-:Y:S04]  /*41ac0*/  STL.64 [R1+0x6a88], R24 ;  /* 0x006a881801007387 */ /* 0x0009e80000100a00 */
[----:B------:R-:W3:Y:S04]  /*41ad0*/  LDL.LU.64 R4, [R1+0x1190] ;  /* 0x0011900001047983 */ /* 0x000ee80000300a00 */
[----:B------:R-:W3:Y:S01]  /*41ae0*/  LDL.LU.64 R6, [R1+0x1198] ;  /* 0x0011980001067983 */ /* 0x000ee20000300a00 */
[----:B----4-:R-:W-:Y:S02]  /*41af0*/  IMAD.MOV.U32 R24, RZ, RZ, R20 ;  /* 0x000000ffff187224 */ /* 0x010fe400078e0014 */
[----:B--2---:R-:W-:-:S05]  /*41b00*/  IMAD.MOV.U32 R25, RZ, RZ, R3 ;  /* 0x000000ffff197224 */ /* 0x004fca00078e0003 */
[----:B------:R1:W-:Y:S04]  /*41b10*/  STL.64 [R1+0x6aa0], R24 ;  /* 0x006aa01801007387 */ /* 0x0003e80000100a00 */
[----:B-1----:R-:W3:Y:S04]  /*41b20*/  LDL.64 R24, [R1+0x30] ;  /* 0x0000300001187983 */ /* 0x002ee80000100a00 */
[----:B------:R-:W2:Y:S04]  /*41b30*/  LDL.LU.64 R8, [R1+0xa00] ;  /* 0x000a000001087983 */ /* 0x000ea80000300a00 */
[----:B------:R-:W4:Y:S04]  /*41b40*/  LDL.LU.64 R10, [R1+0xa08] ;  /* 0x000a0800010a7983 */ /* 0x000f280000300a00 */
[----:B----4-:R-:W-:Y:S04]  /*41b50*/  STL.64 [R1+0x6a50], R10 ;  /* 0x006a500a01007387 */ /* 0x010fe80000100a00 */
[----:B--2---:R1:W-:Y:S04]  /*41b60*/  STL.64 [R1+0x6a48], R8 ;  /* 0x006a480801007387 */ /* 0x0043e80000100a00 */
[----:B-1----:R-:W2:Y:S04]  /*41b70*/  LDL.LU.64 R8, [R1+0xa20] ;  /* 0x000a200001087983 */ /* 0x002ea80000300a00 */
        /* <DEDUP_REMOVED lines=12> */
[----:B------:R-:W2:Y:S04]  /*41c40*/  LDL.LU.64 R10, [R1+0x1188] ;  /* 0x00118800010a7983 */ /* 0x000ea80000300a00 */
[----:B------:R-:W4:Y:S04]  /*41c50*/  LDL.LU.64 R20, [R1+0x200] ;  /* 0x0002000001147983 */ /* 0x000f280000300a00 */
[----:B------:R-:W2:Y:S01]  /*41c60*/  LDL.LU.64 R22, [R1+0x208] ;  /* 0x0002080001167983 */ /* 0x000ea20000300a00 */
[----:B---3--:R-:W-:Y:S03]  /*41c70*/  HMMA.16816.F32 R4, R16, R24, R4 ;  /* 0x000000181004723c */ /* 0x008fe60000001804 */
[----:B--2---:R-:W-:Y:S04]  /*41c80*/  STL.64 [R1+0x6a10], R22 ;  /* 0x006a101601007387 */ /* 0x004fe80000100a00 */
[----:B----4-:R1:W-:Y:S04]  /*41c90*/  STL.64 [R1+0x6a08], R20 ;  /* 0x006a081401007387 */ /* 0x0103e80000100a00 */
[----:B-1----:R-:W2:Y:S04]  /*41ca0*/  LDL.LU.64 R20, [R1+0x9e0] ;  /* 0x0009e00001147983 */ /* 0x002ea80000300a00 */
[----:B------:R-:W3:Y:S01]  /*41cb0*/  LDL.LU.64 R22, [R1+0x9e8] ;  /* 0x0009e80001167983 */ /* 0x000ee20000300a00 */
[----:B------:R-:W-:-:S03]  /*41cc0*/  IMAD.MOV.U32 R3, RZ, RZ, R25 ;  /* 0x000000ffff037224 */ /* 0x000fc600078e0019 */
[----:B---3--:R-:W-:Y:S04]  /*41cd0*/  STL.64 [R1+0x6a28], R22 ;  /* 0x006a281601007387 */ /* 0x008fe80000100a00 */
[----:B--2---:R1:W-:Y:S04]  /*41ce0*/  STL.64 [R1+0x6a20], R20 ;  /* 0x006a201401007387 */ /* 0x0043e80000100a00 */
[----:B-1----:R-:W2:Y:S04]  /*41cf0*/  LDL.LU.64 R20, [R1+0x9f0] ;  /* 0x0009f00001147983 */ /* 0x002ea80000300a00 */
[----:B------:R-:W2:Y:S04]  /*41d00*/  LDL.LU.64 R22, [R1+0x9f8] ;  /* 0x0009f80001167983 */ /* 0x000ea80000300a00 */
[----:B0-----:R-:W-:Y:S04]  /*41d10*/  STL.64 [R1+0x6920], R14 ;  /* 0x0069200e01007387 */ /* 0x001fe80000100a00 */
[----:B------:R0:W-:Y:S04]  /*41d20*/  STL.64 [R1+0x6918], R12 ;  /* 0x0069180c01007387 */ /* 0x0001e80000100a00 */
[----:B0-----:R-:W3:Y:S04]  /*41d30*/  LDL.LU.64 R12, [R1+0x110] ;  /* 0x00011000010c7983 */ /* 0x001ee80000300a00 */
[----:B------:R0:W-:Y:S04]  /*41d40*/  STL.64 [R1+0xa60], R4 ;  /* 0x000a600401007387 */ /* 0x0001e80000100a00 */
[----:B------:R1:W-:Y:S04]  /*41d50*/  STL.64 [R1+0xa68], R6 ;  /* 0x000a680601007387 */ /* 0x0003e80000100a00 */
[----:B0-----:R-:W4:Y:S01]  /*41d60*/  LDL.LU.64 R4, [R1+0x6aa8] ;  /* 0x006aa80001047983 */ /* 0x001f220000300a00 */
[----:B-1----:R-:W-:-:S03]  /*41d70*/  IMAD.MOV.U32 R6, RZ, RZ, R24 ;  /* 0x000000ffff067224 */ /* 0x002fc600078e0018 */
        /* <DEDUP_REMOVED lines=24> */
[----:B0-----:R-:W3:Y:S04]  /*41f00*/  LDL.LU.64 R26, [R1+0x6a40] ;  /* 0x006a4000011a7983 */ /* 0x001ee80000300a00 */
[----:B------:R-:W3:Y:S02]  /*41f10*/  LDL.LU.64 R24, [R1+0x6a38] ;  /* 0x006a380001187983 */ /* 0x000ee40000300a00 */
[----:B---3--:R-:W-:-:S15]  /*41f20*/  HMMA.16816.F32 R24, R16, R12, R24 ;  /* 0x0000000c1018723c */ /* 0x008fde0000001818 */
[----:B------:R-:W-:-:S04]  /*41f30*/  NOP ;  /* 0x0000000000007918 */ /* 0x000fc80000000000 */
[----:B------:R0:W-:Y:S04]  /*41f40*/  STL.64 [R1+0xa10], R24 ;  /* 0x000a101801007387 */ /* 0x0001e80000100a00 */
[----:B------:R1:W-:Y:S04]  /*41f50*/  STL.64 [R1+0xa18], R26 ;  /* 0x000a181a01007387 */ /* 0x0003e80000100a00 */
[----:B0-----:R-:W4:Y:S04]  /*41f60*/  LDL.LU.64 R24, [R1+0x1aa0] ;  /* 0x001aa00001187983 */ /* 0x001f280000300a00 */
[----:B-1----:R-:W4:Y:S04]  /*41f70*/  LDL.LU.64 R26, [R1+0x1aa8] ;  /* 0x001aa800011a7983 */ /* 0x002f280000300a00 */
[----:B------:R0:W-:Y:S02]  /*41f80*/  STL.64 [R1+0x6970], R12 ;  /* 0x0069700c01007387 */ /* 0x0001e40000100a00 */
[----:B0-----:R-:W-:-:S02]  /*41f90*/  IMAD.MOV.U32 R12, RZ, RZ, R2 ;  /* 0x000000ffff0c7224 */ /* 0x001fc400078e0002 */
[----:B------:R-:W-:-:S07]  /*41fa0*/  IMAD.MOV.U32 R13, RZ, RZ, R0 ;  /* 0x000000ffff0d7224 */ /* 0x000fce00078e0000 */
[----:B--2---:R-:W-:Y:S01]  /*41fb0*/  HMMA.16816.F32 R12, R16, R12, R8 ;  /* 0x0000000c100c723c */ /* 0x004fe20000001808 */
[----:B------:R-:W2:-:S15]  /*41fc0*/  LDL.LU.64 R8, [R1+0x6a30] ;  /* 0x006a300001087983 */ /* 0x000e9e0000300a00 */
[----:B------:R-:W-:-:S03]  /*41fd0*/  NOP ;  /* 0x0000000000007918 */ /* 0x000fc60000000000 */
        /* <DEDUP_REMOVED lines=17> */
[----:B------:R-:W4:Y:S04]  /*420f0*/  LDL.LU.64 R22, [R1+0x69f8] ;  /* 0x0069f80001167983 */ /* 0x000f280000300a00 */
[----:B------:R-:W4:Y:S01]  /*42100*/  LDL.LU.64 R20, [R1+0x69f0] ;  /* 0x0069f00001147983 */ /* 0x000f220000300a00 */
[----:B------:R-:W-:-:S02]  /*42110*/  IMAD.MOV.U32 R2, RZ, RZ, R8 ;  /* 0x000000ffff027224 */ /* 0x000fc400078e0008 */
[----:B------:R-:W-:-:S10]  /*42120*/  IMAD.MOV.U32 R0, RZ, RZ, R9 ;  /* 0x000000ffff007224 */ /* 0x000fd400078e0009 */
[----:B------:R0:W-:Y:S04]  /*42130*/  STL.64 [R1+0x330], R16 ;  /* 0x0003301001007387 */ /* 0x0001e80000100a00 */
[----:B------:R-:W-:Y:S04]  /*42140*/  STL.64 [R1+0x338], R18 ;  /* 0x0003381201007387 */ /* 0x000fe80000100a00 */
[----:B------:R-:W2:Y:S04]  /*42150*/  LDL.LU.64 R8, [R1+0x17a0] ;  /* 0x0017a00001087983 */ /* 0x000ea80000300a00 */
[----:B-1----:R-:W2:Y:S01]  /*42160*/  LDL.LU.64 R10, [R1+0x17a8] ;  /* 0x0017a800010a7983 */ /* 0x002ea20000300a00 */
[----:B0-----:R-:W-:-:S02]  /*42170*/  IMAD.MOV.U32 R16, RZ, RZ, R6 ;  /* 0x000000ffff107224 */ /* 0x001fc400078e0006 */
[----:B----4-:R-:W-:Y:S01]  /*42180*/  HMMA.16816.F32 R4, R20, R4, R24 ;  /* 0x000000041404723c */ /* 0x010fe20000001818 */
[----:B--2---:R-:W-:Y:S04]  /*42190*/  STL.64 [R1+0x69d8], R10 ;  /* 0x0069d80a01007387 */ /* 0x004fe80000100a00 */
[----:B------:R0:W-:Y:S04]  /*421a0*/  STL.64 [R1+0x69d0], R8 ;  /* 0x0069d00801007387 */ /* 0x0001e80000100a00 */
[----:B0-----:R-:W2:Y:S04]  /*421b0*/  LDL.LU.64 R8, [R1+0x18a0] ;  /* 0x0018a00001087983 */ /* 0x001ea80000300a00 */
[----:B------:R-:W2:Y:S04]  /*421c0*/  LDL.LU.64 R10, [R1+0x18a8] ;  /* 0x0018a800010a7983 */ /* 0x000ea80000300a00 */
[----:B------:R-:W3:Y:S04]  /*421d0*/  LDL.LU.64 R24, [R1+0x69e8] ;  /* 0x0069e80001187983 */ /* 0x000ee80000300a00 */
[----:B------:R0:W-:Y:S04]  /*421e0*/  STL.64 [R1+0x2b0], R4 ;  /* 0x0002b00401007387 */ /* 0x0001e80000100a00 */
[----:B------:R1:W-:Y:S01]  /*421f0*/  STL.64 [R1+0x2b8], R6 ;  /* 0x0002b80601007387 */ /* 0x0003e20000100a00 */
[----:B------:R-:W-:-:S03]  /*42200*/  IMAD.MOV.U32 R17, RZ, RZ, R3 ;  /* 0x000000ffff117224 */ /* 0x000fc600078e0003 */
[----:B0-----:R-:W4:Y:S04]  /*42210*/  LDL.LU.64 R4, [R1+0x16a0] ;  /* 0x0016a00001047983 */ /* 0x001f280000300a00 */
[----:B-1----:R-:W4:Y:S01]  /*42220*/  LDL.LU.64 R6, [R1+0x16a8] ;  /* 0x0016a80001067983 */ /* 0x002f220000300a00 */
[----:B---3--:R-:W-:Y:S01]  /*42230*/  HMMA.16816.F32 R12, R20, R24, R12 ;  /* 0x00000018140c723c */ /* 0x008fe2000000180c */
[----:B------:R-:W-:-:S15]  /*42240*/  IMAD.MOV.U32 R3, RZ, RZ, R25 ;  /* 0x000000ffff037224 */ /* 0x000fde00078e0019 */
[----:B------:R-:W-:-:S03]  /*42250*/  NOP ;  /* 0x0000000000007918 */ /* 0x000fc60000000000 */
[----:B------:R0:W-:Y:S04]  /*42260*/  STL.64 [R1+0x2a0], R12 ;  /* 0x0002a00c01007387 */ /* 0x0001e80000100a00 */
[----:B------:R1:W-:Y:S01]  /*42270*/  STL.64 [R1+0x2a8], R14 ;  /* 0x0002a80e01007387 */ /* 0x0003e20000100a00 */
[----:B0-----:R-:W-:-:S03]  /*42280*/  IMAD.MOV.U32 R12, RZ, RZ, R24 ;  /* 0x000000ffff0c7224 */ /* 0x001fc600078e0018 */
[----:B------:R-:W2:Y:S02]  /*42290*/  LDL.LU.64 R24, [R1+0x69e0] ;  /* 0x0069e00001187983 */ /* 0x000ea40000300a00 */
[----:B--2---:R-:W-:Y:S01]  /*422a0*/  HMMA.16816.F32 R8, R20, R24, R8 ;  /* 0x000000181408723c */ /* 0x004fe20000001808 */
[----:B-1----:R-:W-:Y:S02]  /*422b0*/  IMAD.MOV.U32 R14, RZ, RZ, R24 ;  /* 0x000000ffff0e7224 */ /* 0x002fe400078e0018 */
[----:B------:R-:W-:-:S15]  /*422c0*/  IMAD.MOV.U32 R13, RZ, RZ, R25 ;  /* 0x000000ffff0d7224 */ /* 0x000fde00078e0019 */
[----:B------:R-:W-:Y:S01]  /*422d0*/  NOP ;  /* 0x0000000000007918 */ /* 0x000fe20000000000 */
[----:B------:R-:W-:Y:S04]  /*422e0*/  STL.64 [R1+0x290], R8 ;  /* 0x0002900801007387 */ /* 0x000fe80000100a00 */
[----:B------:R0:W-:Y:S04]  /*422f0*/  STL.64 [R1+0x298], R10 ;  /* 0x0002980a01007387 */ /* 0x0001e80000100a00 */
[----:B0-----:R-:W2:Y:S04]  /*42300*/  LDL.LU.64 R10, [R1+0x69d8] ;  /* 0x0069d800010a7983 */ /* 0x001ea80000300a00 */
[----:B------:R-:W2:Y:S04]  /*42310*/  LDL.LU.64 R8, [R1+0x69d0] ;  /* 0x0069d00001087983 */ /* 0x000ea80000300a00 */
[----:B------:R-:W3:Y:S04]  /*42320*/  LDL.LU.64 R26, [R1+0x69c8] ;  /* 0x0069c800011a7983 */ /* 0x000ee80000300a00 */
[----:B------:R-:W2:Y:S04]  /*42330*/  LDL.LU.64 R24, [R1+0x69c0] ;  /* 0x0069c00001187983 */ /* 0x000ea80000300a00 */
[----:B------:R-:W-:Y:S04]  /*42340*/  STL [R1+0x6980], R14 ;  /* 0x0069800e01007387 */ /* 0x000fe80000100800 */
[----:B------:R0:W-:Y:S04]  /*42350*/  STL.64 [R1+0x6978], R12 ;  /* 0x0069780c01007387 */ /* 0x0001e80000100a00 */
[----:B0-----:R-:W3:Y:S04]  /*42360*/  LDL.LU.64 R12, [R1+0x15a0] ;  /* 0x0015a000010c7983 */ /* 0x001ee80000300a00 */
[----:B------:R-:W3:Y:S01]  /*42370*/  LDL.LU.64 R14, [R1+0x15a8] ;  /* 0x0015a800010e7983 */ /* 0x000ee20000300a00 */
        /* <DEDUP_REMOVED lines=8> */
[----:B0-----:R-:W3:Y:S01]  /*42400*/  LDL.LU.64 R24, [R1+0x140] ;  /* 0x0001400001187983 */ /* 0x001ee20000300a00 */
[----:B----4-:R-:W-:Y:S03]  /*42410*/  HMMA.16816.F32 R4, R20, R8, R4 ;  /* 0x000000081404723c */ /* 0x010fe60000001804 */
[----:B---3--:R0:W-:Y:S04]  /*42420*/  STL.64 [R1+0x6988], R24 ;  /* 0x0069881801007387 */ /* 0x0081e80000100a00 */
[----:B0-----:R-:W3:-:S12]  /*42430*/  LDL.LU.64 R24, [R1+0x150] ;  /* 0x0001500001187983 */ /* 0x001ed80000300a00 */
[----:B------:R-:W-:Y:S04]  /*42440*/  STL.64 [R1+0x270], R4 ;  /* 0x0002700401007387 */ /* 0x000fe80000100a00 */
[----:B------:R0:W-:Y:S04]  /*42450*/  STL.64 [R1+0x278], R6 ;  /* 0x0002780601007387 */ /* 0x0001e80000100a00 */
[----:B0-----:R-:W4:Y:S04]  /*42460*/  LDL.LU.64 R6, [R1+0x69a8] ;  /* 0x0069a80001067983 */ /* 0x001f280000300a00 */
[----:B------:R-:W3:Y:S04]  /*42470*/  LDL.LU.64 R4, [R1+0x69a0] ;  /* 0x0069a00001047983 */ /* 0x000ee80000300a00 */
[----:B--2---:R-:W-:Y:S04]  /*42480*/  STL.64 [R1+0x68c0], R10 ;  /* 0x0068c00a01007387 */ /* 0x004fe80000100a00 */
[----:B------:R0:W-:Y:S04]  /*42490*/  STL.64 [R1+0x68b8], R8 ;  /* 0x0068b80801007387 */ /* 0x0001e80000100a00 */
[----:B0-----:R-:W2:Y:S04]  /*424a0*/  LDL.LU.64 R8, [R1+0x1f0] ;  /* 0x0001f00001087983 */ /* 0x001ea80000300a00 */
[----:B------:R-:W2:Y:S01]  /*424b0*/  LDL.LU.64 R10, [R1+0x1f8] ;  /* 0x0001f800010a7983 */ /* 0x000ea20000300a00 */
[----:B---3--:R-:W-:-:S15]  /*424c0*/  HMMA.16816.F32 R12, R20, R4, R12 ;  /* 0x00000004140c723c */ /* 0x008fde000000180c */
[----:B------:R-:W-:-:S04]  /*424d0*/  NOP ;  /* 0x0000000000007918 */ /* 0x000fc80000000000 */
[----:B------:R0:W-:Y:S04]  /*424e0*/  STL.64 [R1+0x260], R12 ;  /* 0x0002600c01007387 */ /* 0x0001e80000100a00 */
[----:B------:R1:W-:Y:S04]  /*424f0*/  STL.64 [R1+0x268], R14 ;  /* 0x0002680e01007387 */ /* 0x0003e80000100a00 */
[----:B0-----:R-:W3:Y:S04]  /*42500*/  LDL.LU.64 R12, [R1+0x1150] ;  /* 0x00115000010c7983 */ /* 0x001ee80000300a00 */
[----:B-1----:R-:W3:Y:S01]  /*42510*/  LDL.LU.64 R14, [R1+0x1158] ;  /* 0x00115800010e7983 */ /* 0x002ee20000300a00 */
[----:B--2---:R-:W-:Y:S03]  /*42520*/  HMMA.16816.F32 R8, R20, R16, R8 ;  /* 0x000000101408723c */ /* 0x004fe60000001808 */
[----:B------:R-:W0:Y:S04]  /*42530*/  LDSM.16.MT88.4 R16, [R28+UR5+0x4000] ;  /* 0x004000051c10783b */ /* 0x000e280008004200 */
[----:B---3--:R-:W-:Y:S04]  /*42540*/  STL.64 [R1+0x6998], R14 ;  /* 0x0069980e01007387 */ /* 0x008fe80000100a00 */
[----:B------:R1:W-:Y:S04]  /*42550*/  STL.64 [R1+0x6990], R12 ;  /* 0x0069900c01007387 */ /* 0x0003e80000100a00 */
[----:B-1----:R-:W2:Y:S04]  /*42560*/  LDL.LU.64 R12, [R1+0x1160] ;  /* 0x00116000010c7983 */ /* 0x002ea80000300a00 */
[----:B------:R-:W2:Y:S04]  /*42570*/  LDL.LU.64 R14, [R1+0x1168] ;  /* 0x00116800010e7983 */ /* 0x000ea80000300a00 */
[----:B----4-:R-:W-:Y:S04]  /*42580*/  STL.64 [R1+0x68e0], R6 ;  /* 0x0068e00601007387 */ /* 0x010fe80000100a00 */
[----:B------:R1:W-:Y:S04]  /*42590*/  STL.64 [R1+0x68d8], R4 ;  /* 0x0068d80401007387 */ /* 0x0003e80000100a00 */
[----:B-1----:R-:W3:Y:S04]  /*425a0*/  LDL.LU.64 R4, [R1+0x130] ;  /* 0x0001300001047983 */ /* 0x002ee80000300a00 */
[----:B------:R-:W-:Y:S04]  /*425b0*/  STL [R1+0x6890], R28 ;  /* 0x0068901c01007387 */ /* 0x000fe80000100800 */
[----:B------:R1:W-:Y:S04]  /*425c0*/  STL.64 [R1+0x250], R8 ;  /* 0x0002500801007387 */ /* 0x0003e80000100a00 */
[----:B------:R-:W-:Y:S04]  /*425d0*/  STL.64 [R1+0x258], R10 ;  /* 0x0002580a01007387 */ /* 0x000fe80000100a00 */
[----:B0-----:R0:W-:Y:S04]  /*425e0*/  STL.64 [R1+0x67b8], R18 ;  /* 0x0067b81201007387 */ /* 0x0011e80000100a00 */
[----:B------:R-:W-:Y:S04]  /*425f0*/  STL.64 [R1+0x67b0], R16 ;  /* 0x0067b01001007387 */ /* 0x000fe80000100a00 */
[----:B-1----:R-:W4:Y:S01]  /*42600*/  LDL.LU.64 R8, [R1+0x120] ;  /* 0x0001200001087983 */ /* 0x002f220000300a00 */
[----:B0-----:R-:W-:-:S02]  /*42610*/  IMAD.MOV.U32 R19, RZ, RZ, R24 ;  /* 0x000000ffff137224 */ /* 0x001fc400078e0018 */
[----:B------:R-:W-:Y:S01]  /*42620*/  IMAD.MOV.U32 R18, RZ, RZ, R25 ;  /* 0x000000ffff127224 */ /* 0x000fe200078e0019 */
[----:B--2---:R-:W-:-:S15]  /*42630*/  HMMA.16816.F32 R12, R20, R24, R12 ;  /* 0x00000018140c723c */ /* 0x004fde000000180c */
[----:B------:R-:W-:-:S04]  /*42640*/  NOP ;  /* 0x0000000000007918 */ /* 0x000fc80000000000 */
[----:B------:R-:W-:Y:S04]  /*42650*/  STL.64 [R1+0x240], R12 ;  /* 0x0002400c01007387 */ /* 0x000fe80000100a00 */
[----:B------:R0:W-:Y:S04]  /*42660*/  STL.64 [R1+0x248], R14 ;  /* 0x0002480e01007387 */ /* 0x0001e80000100a00 */
[----:B0-----:R-:W2:Y:S04]  /*42670*/  LDL.LU.64 R14, [R1+0x6998] ;  /* 0x00699800010e7983 */ /* 0x001ea80000300a00 */
[----:B------:R-:W2:Y:S04]  /*42680*/  LDL.LU.64 R12, [R1+0x6990] ;  /* 0x00699000010c7983 */ /* 0x000ea80000300a00 */
[----:B------:R-:W2:Y:S04]  /*42690*/  LDL.LU.64 R24, [R1+0x6988] ;  /* 0x0069880001187983 */ /* 0x000ea80000300a00 */
[----:B------:R-:W-:Y:S04]  /*426a0*/  STL [R1+0x6898], R18 ;  /* 0x0068981201007387 */ /* 0x000fe80000100800 */
[----:B------:R-:W-:Y:S01]  /*426b0*/  STL [R1+0x6894], R19 ;  /* 0x0068941301007387 */ /* 0x000fe20000100800 */
[----:B--2---:R-:W-:-:S15]  /*426c0*/  HMMA.16816.F32 R12, R20, R24, R12 ;  /* 0x00000018140c723c */ /* 0x004fde000000180c */
[----:B------:R-:W-:-:S04]  /*426d0*/  NOP ;  /* 0x0000000000007918 */ /* 0x000fc80000000000 */
[----:B------:R-:W-:Y:S04]  /*426e0*/  STL.64 [R1+0x230], R12 ;  /* 0x0002300c01007387 */ /* 0x000fe80000100a00 */
[----:B------:R0:W-:Y:S04]  /*426f0*/  STL.64 [R1+0x238], R14 ;  /* 0x0002380e01007387 */ /* 0x0001e80000100a00 */
[----:B0-----:R-:W2:Y:S04]  /*42700*/  LDL.LU R14, [R1+0x6980] ;  /* 0x00698000010e7983 */ /* 0x001ea80000300800 */
[----:B------:R-:W3:Y:S01]  /*42710*/  LDL.LU.64 R12, [R1+0x6978] ;  /* 0x00697800010c7983 */ /* 0x000ee20000300a00 */
[----:B------:R-:W-:-:S02]  /*42720*/  IMAD.MOV.U32 R16, RZ, RZ, R2 ;  /* 0x000000ffff107224 */ /* 0x000fc400078e0002 */
[----:B------:R-:W-:Y:S02]  /*42730*/  IMAD.MOV.U32 R17, RZ, RZ, R0 ;  /* 0x000000ffff117224 */ /* 0x000fe400078e0000 */
[----:B------:R-:W-:Y:S02]  /*42740*/  IMAD.MOV.U32 R2, RZ, RZ, R24 ;  /* 0x000000ffff027224 */ /* 0x000fe400078e0018 */
[----:B------:R-:W-:Y:S02]  /*42750*/  IMAD.MOV.U32 R0, RZ, RZ, R25 ;  /* 0x000000ffff007224 */ /* 0x000fe400078e0019 */
[----:B--2---:R-:W-:Y:S02]  /*42760*/  IMAD.MOV.U32 R24, RZ, RZ, R14 ;  /* 0x000000ffff187224 */ /* 0x004fe400078e000e */
[----:B---3--:R-:W-:-:S05]  /*42770*/  IMAD.MOV.U32 R25, RZ, RZ, R13 ;  /* 0x000000ffff197224 */ /* 0x008fca00078e000d */
[----:B------:R0:W-:Y:S02]  /*42780*/  STL.64 [R1+0x68e8], R24 ;  /* 0x0068e81801007387 */ /* 0x0001e40000100a00 */
[----:B0-----:R-:W-:Y:S02]  /*42790*/  IMAD.MOV.U32 R24, RZ, RZ, R12 ;  /* 0x000000ffff187224 */ /* 0x001fe400078e000c */
[----:B------:R-:W-:Y:S01]  /*427a0*/  IMAD.MOV.U32 R25, RZ, RZ, R3 ;  /* 0x000000ffff197224 */ /* 0x000fe200078e0003 */
[----:B------:R-:W4:Y:S04]  /*427b0*/  LDL.LU.64 R12, [R1+0x1130] ;  /* 0x00113000010c7983 */ /* 0x000f280000300a00 */
[----:B------:R-:W4:Y:S04]  /*427c0*/  LDL.LU.64 R14, [R1+0x1138] ;  /* 0x00113800010e7983 */ /* 0x000f280000300a00 */
[----:B------:R0:W-:Y:S04]  /*427d0*/  STL.64 [R1+0x6900], R24 ;  /* 0x0069001801007387 */ /* 0x0001e80000100a00 */
[----:B0-----:R-:W2:Y:S04]  /*427e0*/  LDL.LU.64 R24, [R1+0x1140] ;  /* 0x0011400001187983 */ /* 0x001ea80000300a00 */
[----:B------:R-:W2:Y:S04]  /*427f0*/  LDL.LU.64 R26, [R1+0x1148] ;  /* 0x00114800011a7983 */ /* 0x000ea80000300a00 */
[----:B------:R-:W-:Y:S04]  /*42800*/  STL [R1+0x68a0], R0 ;  /* 0x0068a00001007387 */ /* 0x000fe80000100800 */
[----:B------:R-:W-:Y:S01]  /*42810*/  STL [R1+0x689c], R2 ;  /* 0x00689c0201007387 */ /* 0x000fe20000100800 */
[----:B------:R-:W-:-:S02]  /*42820*/  IMAD.MOV.U32 R29, RZ, RZ, R4 ;  /* 0x000000ffff1d7224 */ /* 0x000fc400078e0004 */
[----:B------:R-:W-:Y:S01]  /*42830*/  IMAD.MOV.U32 R3, RZ, RZ, R5 ;  /* 0x000000ffff037224 */ /* 0x000fe200078e0005 */
[----:B--2---:R-:W-:-:S15]  /*42840*/  HMMA.16816.F32 R24, R20, R4, R24 ;  /* 0x000000041418723c */ /* 0x004fde0000001818 */
[----:B------:R-:W-:-:S04]  /*42850*/  NOP ;  /* 0x0000000000007918 */ /* 0x000fc80000000000 */
[----:B------:R0:W-:Y:S04]  /*42860*/  STL.64 [R1+0x220], R24 ;  /* 0x0002201801007387 */ /* 0x0001e80000100a00 */
[----:B------:R-:W-:Y:S04]  /*42870*/  STL.64 [R1+0x228], R26 ;  /* 0x0002281a01007387 */ /* 0x000fe80000100a00 */
[----:B------:R-:W2:Y:S04]  /*42880*/  LDL.LU.64 R4, [R1+0x1120] ;  /* 0x0011200001047983 */ /* 0x000ea80000300a00 */
[----:B------:R-:W2:Y:S04]  /*42890*/  LDL.LU.64 R6, [R1+0x1128] ;  /* 0x0011280001067983 */ /* 0x000ea80000300a00 */
[----:B0-----:R-:W3:Y:S04]  /*428a0*/  LDL.LU R24, [R1+0x20] ;  /* 0x0000200001187983 */ /* 0x001ee80000300800 */
[----:B------:R-:W3:Y:S04]  /*428b0*/  LDL.LU R25, [R1+0x24] ;  /* 0x0000240001197983 */ /* 0x000ee80000300800 */
[----:B---3--:R0:W-:Y:S04]  /*428c0*/  STL.64 [R1+0x6928], R24 ;  /* 0x0069281801007387 */ /* 0x0081e80000100a00 */
[----:B0-----:R-:W3:Y:S01]  /*428d0*/  LDL.LU.64 R24, [R1+0xe0] ;  /* 0x0000e00001187983 */ /* 0x001ee20000300a00 */
[----:B----4-:R-:W-:Y:S03]  /*428e0*/  HMMA.16816.F32 R12, R20, R8, R12 ;  /* 0x00000008140c723c */ /* 0x010fe6000000180c */
[----:B---3--:R0:W-:Y:S04]  /*428f0*/  STL.64 [R1+0x6940], R24 ;  /* 0x0069401801007387 */ /* 0x0081e80000100a00 */
[----:B0-----:R-:W3:Y:S04]  /*42900*/  LDL.LU.64 R24, [R1+0xf0] ;  /* 0x0000f00001187983 */ /* 0x001ee80000300a00 */
[----:B---3--:R0:W-:Y:S04]  /*42910*/  STL.64 [R1+0x6958], R24 ;  /* 0x0069581801007387 */ /* 0x0081e80000100a00 */
[----:B0-----:R-:W3:Y:S04]  /*42920*/  LDL.LU.64 R24, [R1+0x100] ;  /* 0x0001000001187983 */ /* 0x001ee80000300a00 */
[----:B------:R-:W-:Y:S04]  /*42930*/  STL [R1+0x68a8], R3 ;  /* 0x0068a80301007387 */ /* 0x000fe80000100800 */
[----:B------:R-:W-:Y:S04]  /*42940*/  STL [R1+0x68a4], R29 ;  /* 0x0068a41d01007387 */ /* 0x000fe80000100800 */
[----:B------:R0:W-:Y:S04]  /*42950*/  STL.64 [R1+0x200], R12 ;  /* 0x0002000c01007387 */ /* 0x0001e80000100a00 */
[----:B------:R-:W-:Y:S04]  /*42960*/  STL.64 [R1+0x208], R14 ;  /* 0x0002080e01007387 */ /* 0x000fe80000100a00 */
[----:B0-----:R-:W2:Y:S01]  /*42970*/  LDL.LU.64 R12, [R1+0x6970] ;  /* 0x00697000010c7983 */ /* 0x001ea20000300a00 */
[----:B------:R-:W-:-:S02]  /*42980*/  IMAD.MOV.U32 R28, RZ, RZ, R9 ;  /* 0x000000ffff1c7224 */ /* 0x000fc400078e0009 */
[----:B------:R-:W-:-:S03]  /*42990*/  IMAD.MOV.U32 R19, RZ, RZ, R8 ;  /* 0x000000ffff137224 */ /* 0x000fc600078e0008 */
[----:B------:R-:W-:Y:S04]  /*429a0*/  STL [R1+0x68b0], R28 ;  /* 0x0068b01c01007387 */ /* 0x000fe80000100800 */
[----:B------:R-:W-:Y:S01]  /*429b0*/  STL [R1+0x68ac], R19 ;  /* 0x0068ac1301007387 */ /* 0x000fe20000100800 */
[----:B--2---:R-:W-:Y:S01]  /*429c0*/  HMMA.16816.F32 R4, R20, R12, R4 ;  /* 0x0000000c1404723c */ /* 0x004fe20000001804 */
[----:B------:R-:W-:-:S15]  /*429d0*/  IMAD.MOV.U32 R18, RZ, RZ, R13 ;  /* 0x000000ffff127224 */ /* 0x000fde00078e000d */
[----:B------:R-:W-:-:S03]  /*429e0*/  NOP ;  /* 0x0000000000007918 */ /* 0x000fc60000000000 */
[----:B------:R-:W-:Y:S04]  /*429f0*/  STL.64 [R1+0x1f0], R4 ;  /* 0x0001f00401007387 */ /* 0x000fe80000100a00 */
[----:B------:R-:W-:Y:S04]  /*42a00*/  STL.64 [R1+0x1f8], R6 ;  /* 0x0001f80601007387 */ /* 0x000fe80000100a00 */
[----:B------:R-:W-:Y:S04]  /*42a10*/  STL [R1+0x6950], R18 ;  /* 0x0069501201007387 */ /* 0x000fe80000100800 */
[----:B------:R0:W-:Y:S04]  /*42a20*/  STL.64 [R1+0x6948], R16 ;  /* 0x0069481001007387 */ /* 0x0001e80000100a00 */
[----:B0-----:R-:W2:Y:S04]  /*42a30*/  LDL.LU.64 R16, [R1+0x1100] ;  /* 0x0011000001107983 */ /* 0x001ea80000300a00 */
[----:B------:R-:W4:Y:S01]  /*42a40*/  LDL.LU.64 R18, [R1+0x1108] ;  /* 0x0011080001127983 */ /* 0x000f220000300a00 */
[----:B------:R-:W-:-:S03]  /*42a50*/  IMAD.MOV.U32 R2, RZ, RZ, R12 ;  /* 0x000000ffff027224 */ /* 0x000fc600078e000c */
[----:B----4-:R-:W-:Y:S04]  /*42a60*/  STL.64 [R1+0x6968], R18 ;  /* 0x0069681201007387 */ /* 0x010fe80000100a00 */
[----:B--2---:R0:W-:Y:S04]  /*42a70*/  STL.64 [R1+0x6960], R16 ;  /* 0x0069601001007387 */ /* 0x0041e80000100a00 */
[----:B0-----:R-:W3:Y:S04]  /*42a80*/  LDL.LU.64 R16, [R1+0x1110] ;  /* 0x0011100001107983 */ /* 0x001ee80000300a00 */
[----:B------:R-:W3:Y:S04]  /*42a90*/  LDL.LU.64 R18, [R1+0x1118] ;  /* 0x0011180001127983 */ /* 0x000ee80000300a00 */
[----:B------:R-:W2:Y:S04]  /*42aa0*/  LDL.LU.64 R12, [R1+0x10e0] ;  /* 0x0010e000010c7983 */ /* 0x000ea80000300a00 */
[----:B------:R-:W4:Y:S04]  /*42ab0*/  LDL.LU.64 R14, [R1+0x10e8] ;  /* 0x0010e800010e7983 */ /* 0x000f280000300a00 */
[----:B----4-:R-:W-:Y:S04]  /*42ac0*/  STL.64 [R1+0x6938], R14 ;  /* 0x0069380e01007387 */ /* 0x010fe80000100a00 */
[----:B--2---:R0:W-:Y:S04]  /*42ad0*/  STL.64 [R1+0x6930], R12 ;  /* 0x0069300c01007387 */ /* 0x0041e80000100a00 */
[----:B0-----:R-:W2:Y:S04]  /*42ae0*/  LDL.LU.64 R12, [R1+0x10f0] ;  /* 0x0010f000010c7983 */ /* 0x001ea80000300a00 */
[----:B------:R-:W2:Y:S04]  /*42af0*/  LDL.LU.64 R14, [R1+0x10f8] ;  /* 0x0010f800010e7983 */ /* 0x000ea80000300a00 */
[----:B------:R-:W4:Y:S04]  /*42b00*/  LDL.LU.64 R4, [R1+0x1890] ;  /* 0x0018900001047983 */ /* 0x000f280000300a00 */
[----:B------:R-:W2:Y:S01]  /*42b10*/  LDL.LU.64 R6, [R1+0x1898] ;  /* 0x0018980001067983 */ /* 0x000ea20000300a00 */
[----:B---3--:R-:W-:Y:S03]  /*42b20*/  HMMA.16816.F32 R16, R20, R24, R16 ;  /* 0x000000181410723c */ /* 0x008fe60000001810 */
[----:B--2---:R-:W-:Y:S04]  /*42b30*/  STL.64 [R1+0x68f8], R6 ;  /* 0x0068f80601007387 */ /* 0x004fe80000100a00 */
[----:B----4-:R0:W-:Y:S04]  /*42b40*/  STL.64 [R1+0x68f0], R4 ;  /* 0x0068f00401007387 */ /* 0x0101e80000100a00 */
[----:B0-----:R-:W2:Y:S04]  /*42b50*/  LDL.LU.64 R4, [R1+0x1990] ;  /* 0x0019900001047983 */ /* 0x001ea80000300a00 */
[----:B------:R-:W3:Y:S01]  /*42b60*/  LDL.LU.64 R6, [R1+0x1998] ;  /* 0x0019980001067983 */ /* 0x000ee20000300a00 */
[----:B------:R-:W-:-:S02]  /*42b70*/  IMAD.MOV.U32 R29, RZ, RZ, R24 ;  /* 0x000000ffff1d7224 */ /* 0x000fc400078e0018 */
[----:B------:R-:W-:Y:S01]  /*42b80*/  IMAD.MOV.U32 R0, RZ, RZ, R25 ;  /* 0x000000ffff007224 */ /* 0x000fe200078e0019 */
[----:B---3--:R-:W-:Y:S04]  /*42b90*/  STL.64 [R1+0x6910], R6 ;  /* 0x0069100601007387 */ /* 0x008fe80000100a00 */
[----:B--2---:R0:W-:Y:S04]  /*42ba0*/  STL.64 [R1+0x6908], R4 ;  /* 0x0069080401007387 */ /* 0x0041e80000100a00 */
[----:B0-----:R-:W2:Y:S04]  /*42bb0*/  LDL.LU.64 R4, [R1+0x1a90] ;  /* 0x001a900001047983 */ /* 0x001ea80000300a00 */
[----:B------:R-:W2:Y:S04]  /*42bc0*/  LDL.LU.64 R6, [R1+0x1a98] ;  /* 0x001a980001067983 */ /* 0x000ea80000300a00 */
[----:B------:R-:W3:Y:S04]  /*42bd0*/  LDL.LU.64 R8, [R1+0x1770] ;  /* 0x0017700001087983 */ /* 0x000ee80000300a00 */
[----:B------:R-:W3:Y:S04]  /*42be0*/  LDL.LU.64 R10, [R1+0x1778] ;  /* 0x00177800010a7983 */ /* 0x000ee80000300a00 */
[----:B------:R-:W-:Y:S04]  /*42bf0*/  STL [R1+0x68b4], R2 ;  /* 0x0068b40201007387 */ /* 0x000fe80000100800 */
[----:B------:R-:W-:Y:S04]  /*42c00*/  STL.64 [R1+0x1e0], R16 ;  /* 0x0001e01001007387 */ /* 0x000fe80000100a00 */
[----:B------:R0:W-:Y:S04]  /*42c10*/  STL.64 [R1+0x1e8], R18 ;  /* 0x0001e81201007387 */ /* 0x0001e80000100a00 */
[----:B0-----:R-:W4:Y:S04]  /*42c20*/  LDL.LU.64 R18, [R1+0x6968] ;  /* 0x0069680001127983 */ /* 0x001f280000300a00 */
[----:B------:R-:W4:Y:S04]  /*42c30*/  LDL.LU.64 R16, [R1+0x6960] ;  /* 0x0069600001107983 */ /* 0x000f280000300a00 */
[----:B------:R-:W4:Y:S02]  /*42c40*/  LDL.LU.64 R24, [R1+0x6958] ;  /* 0x0069580001187983 */ /* 0x000f240000300a00 */
[----:B----4-:R-:W-:Y:S01]  /*42c50*/  HMMA.16816.F32 R16, R20, R24, R16 ;  /* 0x000000181410723c */ /* 0x010fe20000001810 */
[----:B------:R-:W-:-:S15]  /*42c60*/  IMAD.MOV.U32 R3, RZ, RZ, R25 ;  /* 0x000000ffff037224 */ /* 0x000fde00078e0019 */
[----:B------:R-:W-:-:S03]  /*42c70*/  NOP ;  /* 0x0000000000007918 */ /* 0x000fc60000000000 */
[----:B------:R-:W-:Y:S04]  /*42c80*/  STL.64 [R1+0x1d0], R16 ;  /* 0x0001d01001007387 */ /* 0x000fe80000100a00 */
[----:B------:R0:W-:Y:S04]  /*42c90*/  STL.64 [R1+0x1d8], R18 ;  /* 0x0001d81201007387 */ /* 0x0001e80000100a00 */
[----:B0-----:R-:W4:Y:S04]  /*42ca0*/  LDL.LU R18, [R1+0x6950] ;  /* 0x0069500001127983 */ /* 0x001f280000300800 */
[----:B------:R-:W2:Y:S01]  /*42cb0*/  LDL.LU.64 R16, [R1+0x6948] ;  /* 0x0069480001107983 */ /* 0x000ea20000300a00 */
[----:B------:R-:W-:-:S03]  /*42cc0*/  IMAD.MOV.U32 R19, RZ, RZ, R24 ;  /* 0x000000ffff137224 */ /* 0x000fc600078e0018 */
[----:B------:R-:W2:Y:S02]  /*42cd0*/  LDL.LU.64 R24, [R1+0x6940] ;  /* 0x0069400001187983 */ /* 0x000ea40000300a00 */
[----:B--2---:R-:W-:-:S15]  /*42ce0*/  HMMA.16816.F32 R12, R20, R24, R12 ;  /* 0x00000018140c723c */ /* 0x004fde000000180c */
[----:B------:R-:W-:-:S04]  /*42cf0*/  NOP ;  /* 0x0000000000007918 */ /* 0x000fc80000000000 */
[----:B------:R-:W-:Y:S04]  /*42d00*/  STL.64 [R1+0x1c0], R12 ;  /* 0x0001c00c01007387 */ /* 0x000fe80000100a00 */
[----:B------:R0:W-:Y:S04]  /*42d10*/  STL.64 [R1+0x1c8], R14 ;  /* 0x0001c80e01007387 */ /* 0x0001e80000100a00 */
[----:B0-----:R-:W2:Y:S04]  /*42d20*/  LDL.LU.64 R14, [R1+0x6938] ;  /* 0x00693800010e7983 */ /* 0x001ea80000300a00 */
[----:B------:R-:W2:Y:S01]  /*42d30*/  LDL.LU.64 R12, [R1+0x6930] ;  /* 0x00693000010c7983 */ /* 0x000ea20000300a00 */
[----:B------:R-:W-:-:S02]  /*42d40*/  IMAD.MOV.U32 R2, RZ, RZ, R24 ;  /* 0x000000ffff027224 */ /* 0x000fc400078e0018 */
[----:B------:R-:W-:Y:S02]  /*42d50*/  IMAD.MOV.U32 R28, RZ, RZ, R25 ;  /* 0x000000ffff1c7224 */ /* 0x000fe400078e0019 */
[----:B------:R-:W3:Y:S01]  /*42d60*/  LDL.LU.64 R24, [R1+0x6928] ;  /* 0x0069280001187983 */ /* 0x000ee20000300a00 */
        /* <DEDUP_REMOVED lines=33> */
[----:B------:R0:W-:Y:S04]  /*42f80*/  STL.64 [R1+0x6760], R26 ;  /* 0x0067601a01007387 */ /* 0x0001e80000100a00 */
[----:B------:R-:W2:Y:S04]  /*42f90*/  LDL.LU.64 R24, [R1+0x1630] ;  /* 0x0016300001187983 */ /* 0x000ea80000300a00 */
[----:B0-----:R-:W2:Y:S02]  /*42fa0*/  LDL.LU.64 R26, [R1+0x1638] ;  /* 0x00163800011a7983 */ /* 0x001ea40000300a00 */
[----:B--2---:R-:W-:-:S15]  /*42fb0*/  HMMA.16816.F32 R24, R12, R8, R24 ;  /* 0x000000080c18723c */ /* 0x004fde0000001818 */
[----:B------:R-:W-:-:S04]  /*42fc0*/  NOP ;  /* 0x0000000000007918 */ /* 0x000fc80000000000 */
[----:B------:R-:W-:Y:S01]  /*42fd0*/  IMAD.MOV.U32 R8, RZ, RZ, R27 ;  /* 0x000000ffff087224 */ /* 0x000fe200078e001b */
[----:B------:R-:W-:Y:S04]  /*42fe0*/  STL.64 [R1+0x60], R24 ;  /* 0x0000601801007387 */ /* 0x000fe80000100a00 */
[----:B------:R0:W-:Y:S04]  /*42ff0*/  STL [R1+0x68], R26 ;  /* 0x0000681a01007387 */ /* 0x0001e80000100800 */
[----:B------:R-:W-:Y:S04]  /*43000*/  STL [R1+0x5660], R8 ;  /* 0x0056600801007387 */ /* 0x000fe80000100800 */
[----:B------:R1:W-:Y:S04]  /*43010*/  STL.64 [R1+0x6840], R10 ;  /* 0x0068400a01007387 */ /* 0x0003e80000100a00 */
[----:B0-----:R-:W2:Y:S01]  /*43020*/  LDL R26, [R1+0x8] ;  /* 0x00000800011a7983 */ /* 0x001ea20000100800 */
[----:B-1----:R-:W-:-:S15]  /*43030*/  HMMA.16816.F32 R8, R12, R4, R20 ;  /* 0x000000040c08723c */ /* 0x002fde0000001814 */
[----:B------:R-:W-:-:S04]  /*43040*/  NOP ;  /* 0x0000000000007918 */ /* 0x000fc80000000000 */
[----:B------:R-:W-:Y:S04]  /*43050*/  STL.64 [R1+0x50], R8 ;  /* 0x0000500801007387 */ /* 0x000fe80000100a00 */
[----:B------:R-:W-:Y:S04]  /*43060*/  STL.64 [R1+0x58], R10 ;  /* 0x0000580a01007387 */ /* 0x000fe80000100a00 */
[----:B------:R-:W2:Y:S04]  /*43070*/  LDL R27, [R1+0xc] ;  /* 0x00000c00011b7983 */ /* 0x000ea80000100800 */
[----:B--2---:R-:W-:Y:S04]  /*43080*/  STL.64 [R1+0x6778], R26 ;  /* 0x0067781a01007387 */ /* 0x004fe80000100a00 */
[----:B---3--:R0:W-:Y:S04]  /*43090*/  STL.64 [R1+0x6758], R6 ;  /* 0x0067580601007387 */ /* 0x0081e80000100a00 */
[----:B------:R-:W2:Y:S04]  /*430a0*/  LDL.LU R4, [R1+0x880] ;  /* 0x0008800001047983 */ /* 0x000ea80000300800 */
[----:B------:R-:W2:Y:S04]  /*430b0*/  LDL.LU R5, [R1+0x884] ;  /* 0x0008840001057983 */ /* 0x000ea80000300800 */
[----:B0-----:R-:W3:Y:S04]  /*430c0*/  LDL.LU R6, [R1+0x888] ;  /* 0x0008880001067983 */ /* 0x001ee80000300800 */
[----:B------:R-:W3:Y:S04]  /*430d0*/  LDL.LU R7, [R1+0x88c] ;  /* 0x00088c0001077983 */ /* 0x000ee80000300800 */
[----:B------:R-:W2:Y:S04]  /*430e0*/  LDL R26, [R1+0x18] ;  /* 0x00001800011a7983 */ /* 0x000ea80000100800 */
[----:B------:R-:W2:Y:S04]  /*430f0*/  LDL R27, [R1+0x1c] ;  /* 0x00001c00011b7983 */ /* 0x000ea80000100800 */
[----:B--2---:R0:W-:Y:S04]  /*43100*/  STL.64 [R1+0x6790], R26 ;  /* 0x0067901a01007387 */ /* 0x0041e80000100a00 */
[----:B0-----:R-:W2:Y:S04]  /*43110*/  LDL R26, [R1+0x28] ;  /* 0x00002800011a7983 */ /* 0x001ea80000100800 */
[----:B------:R-:W2:Y:S01]  /*43120*/  LDL R27, [R1+0x2c] ;  /* 0x00002c00011b7983 */ /* 0x000ea20000100800 */
[----:B------:R-:W-:-:S02]  /*43130*/  IMAD.MOV.U32 R16, RZ, RZ, R2 ;  /* 0x000000ffff107224 */ /* 0x000fc400078e0002 */
[----:B------:R-:W-:Y:S01]  /*43140*/  IMAD.MOV.U32 R17, RZ, RZ, R28 ;  /* 0x000000ffff117224 */ /* 0x000fe200078e001c */
[----:B--2---:R-:W-:Y:S04]  /*43150*/  STL.64 [R1+0x67c0], R26 ;  /* 0x0067c01a01007387 */ /* 0x004fe80000100a00 */
[----:B---3--:R-:W-:Y:S04]  /*43160*/  STL.64 [R1+0x6770], R6 ;  /* 0x0067700601007387 */ /* 0x008fe80000100a00 */
[----:B------:R0:W-:Y:S04]  /*43170*/  STL.64 [R1+0x6768], R4 ;  /* 0x0067680401007387 */ /* 0x0001e80000100a00 */
[----:B0-----:R-:W2:Y:S04]  /*43180*/  LDL.LU R4, [R1+0x890] ;  /* 0x0008900001047983 */ /* 0x001ea80000300800 */
[----:B------:R-:W2:Y:S04]  /*43190*/  LDL.LU R5, [R1+0x894] ;  /* 0x0008940001057983 */ /* 0x000ea80000300800 */
[----:B------:R-:W3:Y:S04]  /*431a0*/  LDL.LU R6, [R1+0x898] ;  /* 0x0008980001067983 */ /* 0x000ee80000300800 */
[----:B------:R-:W3:Y:S04]  /*431b0*/  LDL.LU R7, [R1+0x89c] ;  /* 0x00089c0001077983 */ /* 0x000ee80000300800 */
[----:B------:R-:W2:Y:S04]  /*431c0*/  LDL.LU R2, [R1+0x68b4] ;  /* 0x0068b40001027983 */ /* 0x000ea80000300800 */
[----:B------:R-:W4:Y:S04]  /*431d0*/  LDL.LU R28, [R1+0x68b0] ;  /* 0x0068b000011c7983 */ /* 0x000f280000300800 */
[----:B------:R-:W4:Y:S04]  /*431e0*/  LDL.LU R20, [R1+0x30] ;  /* 0x0000300001147983 */ /* 0x000f280000300800 */
[----:B------:R-:W4:Y:S04]  /*431f0*/  LDL.LU R21, [R1+0x34] ;  /* 0x0000340001157983 */ /* 0x000f280000300800 */
[----:B------:R-:W4:Y:S04]  /*43200*/  LDL.LU.64 R24, [R1+0x1070] ;  /* 0x0010700001187983 */ /* 0x000f280000300a00 */
[----:B------:R-:W4:Y:S04]  /*43210*/  LDL.LU.64 R26, [R1+0x1078] ;  /* 0x00107800011a7983 */ /* 0x000f280000300a00 */
[----:B------:R0:W-:Y:S02]  /*43220*/  STL.64 [R1+0x67e0], R16 ;  /* 0x0067e01001007387 */ /* 0x0001e40000100a00 */
[----:B0-----:R-:W-:-:S02]  /*43230*/  IMAD.MOV.U32 R16, RZ, RZ, R19 ;  /* 0x000000ffff107224 */ /* 0x001fc400078e0013 */
[----:B------:R-:W-:Y:S01]  /*43240*/  IMAD.MOV.U32 R17, RZ, RZ, R3 ;  /* 0x000000ffff117224 */ /* 0x000fe200078e0003 */
[----:B------:R-:W4:Y:S04]  /*43250*/  LDL.LU R19, [R1+0x68ac] ;  /* 0x0068ac0001137983 */ /* 0x000f280000300800 */
[----:B------:R-:W4:Y:S04]  /*43260*/  LDL.LU R3, [R1+0x68a8] ;  /* 0x0068a80001037983 */ /* 0x000f280000300800 */
[----:B------:R-:W-:Y:S04]  /*43270*/  STL.64 [R1+0x67f8], R16 ;  /* 0x0067f81001007387 */ /* 0x000fe80000100a00 */
[----:B---3--:R-:W-:Y:S04]  /*43280*/  STL.64 [R1+0x6788], R6 ;  /* 0x0067880601007387 */ /* 0x008fe80000100a00 */
[----:B--2---:R0:W-:Y:S04]  /*43290*/  STL.64 [R1+0x6780], R4 ;  /* 0x0067800401007387 */ /* 0x0041e80000100a00 */
[----:B0-----:R-:W2:Y:S04]  /*432a0*/  LDL.LU R4, [R1+0x8a0] ;  /* 0x0008a00001047983 */ /* 0x001ea80000300800 */
[----:B------:R-:W2:Y:S04]  /*432b0*/  LDL.LU R5, [R1+0x8a4] ;  /* 0x0008a40001057983 */ /* 0x000ea80000300800 */
[----:B------:R-:W3:Y:S04]  /*432c0*/  LDL.LU R6, [R1+0x8a8] ;  /* 0x0008a80001067983 */ /* 0x000ee80000300800 */
[----:B------:R-:W3:Y:S01]  /*432d0*/  LDL.LU R7, [R1+0x8ac] ;  /* 0x0008ac0001077983 */ /* 0x000ee20000300800 */
[----:B------:R-:W-:-:S02]  /*432e0*/  IMAD.MOV.U32 R16, RZ, RZ, R29 ;  /* 0x000000ffff107224 */ /* 0x000fc400078e001d */
[----:B------:R-:W-:Y:S01]  /*432f0*/  IMAD.MOV.U32 R17, RZ, RZ, R0 ;  /* 0x000000ffff117224 */ /* 0x000fe200078e0000 */
[----:B------:R-:W2:Y:S04]  /*43300*/  LDL.LU R29, [R1+0x68a4] ;  /* 0x0068a400011d7983 */ /* 0x000ea80000300800 */
[----:B------:R-:W2:Y:S04]  /*43310*/  LDL.LU R0, [R1+0x68a0] ;  /* 0x0068a00001007983 */ /* 0x000ea80000300800 */
[----:B------:R0:W-:Y:S02]  /*43320*/  STL.64 [R1+0x6810], R16 ;  /* 0x0068101001007387 */ /* 0x0001e40000100a00 */
[----:B0-----:R-:W-:-:S02]  /*43330*/  IMAD.MOV.U32 R16, RZ, RZ, R2 ;  /* 0x000000ffff107224 */ /* 0x001fc400078e0002 */
[----:B----4-:R-:W-:Y:S01]  /*43340*/  IMAD.MOV.U32 R17, RZ, RZ, R18 ;  /* 0x000000ffff117224 */ /* 0x010fe200078e0012 */
[----:B------:R-:W4:Y:S04]  /*43350*/  LDL.LU R2, [R1+0x689c] ;  /* 0x00689c0001027983 */ /* 0x000f280000300800 */
[----:B------:R-:W4:Y:S04]  /*43360*/  LDL.LU R18, [R1+0x6898] ;  /* 0x0068980001127983 */ /* 0x000f280000300800 */
[----:B------:R0:W-:Y:S02]  /*43370*/  STL.64 [R1+0x6828], R16 ;  /* 0x0068281001007387 */ /* 0x0001e40000100a00 */
[----:B0-----:R-:W-:-:S02]  /*43380*/  IMAD.MOV.U32 R16, RZ, RZ, R19 ;  /* 0x000000ffff107224 */ /* 0x001fc400078e0013 */
[----:B---3--:R-:W-:Y:S04]  /*43390*/  STL.64 [R1+0x67a0], R6 ;  /* 0x0067a00601007387 */ /* 0x008fe80000100a00 */
[----:B--2---:R0:W-:Y:S04]  /*433a0*/  STL.64 [R1+0x6798], R4 ;  /* 0x0067980401007387 */ /* 0x0041e80000100a00 */
[----:B0-----:R-:W2:Y:S04]  /*433b0*/  LDL.LU R4, [R1+0x8b0] ;  /* 0x0008b00001047983 */ /* 0x001ea80000300800 */
[----:B------:R-:W2:Y:S04]  /*433c0*/  LDL.LU R5, [R1+0x8b4] ;  /* 0x0008b40001057983 */ /* 0x000ea80000300800 */
[----:B------:R-:W3:Y:S04]  /*433d0*/  LDL.LU R6, [R1+0x8b8] ;  /* 0x0008b80001067983 */ /* 0x000ee80000300800 */
[----:B------:R-:W3:Y:S04]  /*433e0*/  LDL.LU R7, [R1+0x8bc] ;  /* 0x0008bc0001077983 */ /* 0x000ee80000300800 */
[----:B------:R-:W2:Y:S01]  /*433f0*/  LDL.LU R19, [R1+0x6894] ;  /* 0x0068940001137983 */ /* 0x000ea20000300800 */
[----:B------:R-:W-:-:S02]  /*43400*/  IMAD.MOV.U32 R17, RZ, RZ, R28 ;  /* 0x000000ffff117224 */ /* 0x000fc400078e001c */
[----:B------:R-:W-:Y:S02]  /*43410*/  IMAD.MOV.U32 R8, RZ, RZ, R29 ;  /* 0x000000ffff087224 */ /* 0x000fe400078e001d */
[----:B------:R-:W-:Y:S01]  /*43420*/  IMAD.MOV.U32 R9, RZ, RZ, R3 ;  /* 0x000000ffff097224 */ /* 0x000fe200078e0003 */
[----:B------:R-:W2:Y:S04]  /*43430*/  LDL.LU R28, [R1+0x6890] ;  /* 0x00689000011c7983 */ /* 0x000ea80000300800 */
[----:B------:R-:W-:Y:S04]  /*43440*/  STL.64 [R1+0x6848], R16 ;  /* 0x0068481001007387 */ /* 0x000fe80000100a00 */
[----:B------:R-:W2:Y:S04]  /*43450*/  LDL.LU R29, [R1+0x688c] ;  /* 0x00688c00011d7983 */ /* 0x000ea80000300800 */
[----:B------:R-:W2:Y:S04]  /*43460*/  LDL.LU R3, [R1+0x6888] ;  /* 0x0068880001037983 */ /* 0x000ea80000300800 */
[----:B------:R4:W-:Y:S02]  /*43470*/  STL.64 [R1+0x6850], R8 ;  /* 0x0068500801007387 */ /* 0x0009e40000100a00 */
[----:B----4-:R-:W-:-:S02]  /*43480*/  IMAD.MOV.U32 R8, RZ, RZ, R2 ;  /* 0x000000ffff087224 */ /* 0x010fc400078e0002 */
[----:B------:R-:W-:Y:S01]  /*43490*/  IMAD.MOV.U32 R9, RZ, RZ, R0 ;  /* 0x000000ffff097224 */ /* 0x000fe200078e0000 */
[----:B---3--:R-:W-:Y:S04]  /*434a0*/  STL.64 [R1+0x67d8], R6 ;  /* 0x0067d80601007387 */ /* 0x008fe80000100a00 */
[----:B--2---:R0:W-:Y:S04]  /*434b0*/  STL.64 [R1+0x67d0], R4 ;  /* 0x0067d00401007387 */ /* 0x0041e80000100a00 */
[----:B------:R-:W2:Y:S01]  /*434c0*/  LDL.LU R2, [R1+0x6884] ;  /* 0x0068840001027983 */ /* 0x000ea20000300800 */
[----:B0-----:R-:W-:Y:S03]  /*434d0*/  HMMA.16816.F32 R4, R12, R20, R24 ;  /* 0x000000140c04723c */ /* 0x001fe60000001818 */
[----:B------:R-:W0:-:S15]  /*434e0*/  LDSM.16.MT88.4 R20, [R28+UR5+0x4080] ;  /* 0x004080051c14783b */ /* 0x000e1e0008004200 */
[----:B------:R-:W-:Y:S01]  /*434f0*/  NOP ;  /* 0x0000000000007918 */ /* 0x000fe20000000000 */
[----:B------:R-:W-:Y:S04]  /*43500*/  STL.64 [R1+0x1070], R4 ;  /* 0x0010700401007387 */ /* 0x000fe80000100a00 */
[----:B------:R-:W-:Y:S04]  /*43510*/  STL.64 [R1+0x1078], R6 ;  /* 0x0010780601007387 */ /* 0x000fe80000100a00 */
[----:B------:R-:W3:Y:S04]  /*43520*/  LDL.LU R0, [R1+0x6880] ;  /* 0x0068800001007983 */ /* 0x000ee80000300800 */
[----:B------:R1:W-:Y:S04]  /*43530*/  STL.64 [R1+0x6868], R8 ;  /* 0x0068680801007387 */ /* 0x0003e80000100a00 */
[----:B------:R-:W4:Y:S01]  /*43540*/  LDL.LU.64 R16, [R1+0x10a0] ;  /* 0x0010a00001107983 */ /* 0x000f220000300a00 */
[----:B-1----:R-:W-:-:S02]  /*43550*/  IMAD.MOV.U32 R8, RZ, RZ, R19 ;  /* 0x000000ffff087224 */ /* 0x002fc400078e0013 */
[----:B------:R-:W-:Y:S02]  /*43560*/  IMAD.MOV.U32 R9, RZ, RZ, R18 ;  /* 0x000000ffff097224 */ /* 0x000fe400078e0012 */
[----:B------:R-:W2:Y:S04]  /*43570*/  LDL.LU.64 R18, [R1+0x10a8] ;  /* 0x0010a80001127983 */ /* 0x000ea80000300a00 */
[----:B--2---:R-:W-:Y:S04]  /*43580*/  STL.64 [R1+0x6860], R18 ;  /* 0x0068601201007387 */ /* 0x004fe80000100a00 */
[----:B----4-:R1:W-:Y:S04]  /*43590*/  STL.64 [R1+0x6858], R16 ;  /* 0x0068581001007387 */ /* 0x0103e80000100a00 */
[----:B-1----:R-:W2:Y:S04]  /*435a0*/  LDL.LU.64 R16, [R1+0x1090] ;  /* 0x0010900001107983 */ /* 0x002ea80000300a00 */
[----:B------:R-:W4:Y:S04]  /*435b0*/  LDL.LU.64 R18, [R1+0x1098] ;  /* 0x0010980001127983 */ /* 0x000f280000300a00 */
[----:B----4-:R-:W-:Y:S04]  /*435c0*/  STL.64 [R1+0x6878], R18 ;  /* 0x0068781201007387 */ /* 0x010fe80000100a00 */
[----:B--2---:R1:W-:Y:S04]  /*435d0*/  STL.64 [R1+0x6870], R16 ;  /* 0x0068701001007387 */ /* 0x0043e80000100a00 */
[----:B-1----:R-:W2:Y:S04]  /*435e0*/  LDL.LU.64 R16, [R1+0x1080] ;  /* 0x0010800001107983 */ /* 0x002ea80000300a00 */
[----:B------:R-:W2:Y:S04]  /*435f0*/  LDL.LU.64 R18, [R1+0x1088] ;  /* 0x0010880001127983 */ /* 0x000ea80000300a00 */
[----:B------:R-:W4:Y:S04]  /*43600*/  LDL.LU.64 R4, [R1+0x210] ;  /* 0x0002100001047983 */ /* 0x000f280000300a00 */
        /* <DEDUP_REMOVED lines=8> */
[----:B------:R-:W4:Y:S01]  /*43690*/  LDL.LU.64 R6, [R1+0x618] ;  /* 0x0006180001067983 */ /* 0x000f220000300a00 */
[C---:B------:R-:W-:Y:S03]  /*436a0*/  HMMA.16816.F32 R8, R12.reuse, R8, R16 ;  /* 0x000000080c08723c */ /* 0x040fe60000001810 */
        /* <DEDUP_REMOVED lines=9> */
[----:B------:R-:W4:Y:S04]  /*43740*/  LDL.LU.64 R26, [R1+0x48] ;  /* 0x00004800011a7983 */ /* 0x000f280000300a00 */
[----:B0-----:R-:W-:Y:S04]  /*43750*/  STL.64 [R1+0x66a0], R22 ;  /* 0x0066a01601007387 */ /* 0x001fe80000100a00 */
[----:B------:R0:W-:Y:S04]  /*43760*/  STL.64 [R1+0x6698], R20 ;  /* 0x0066981401007387 */ /* 0x0001e80000100a00 */
[----:B0-----:R-:W2:Y:S04]  /*43770*/  LDL.LU R20, [R1+0x860] ;  /* 0x0008600001147983 */ /* 0x001ea80000300800 */
[----:B------:R-:W2:Y:S04]  /*43780*/  LDL.LU R21, [R1+0x864] ;  /* 0x0008640001157983 */ /* 0x000ea80000300800 */
[----:B------:R-:W2:Y:S04]  /*43790*/  LDL.LU R22, [R1+0x868] ;  /* 0x0008680001167983 */ /* 0x000ea80000300800 */
[----:B------:R-:W2:Y:S04]  /*437a0*/  LDL.LU R23, [R1+0x86c] ;  /* 0x00086c0001177983 */ /* 0x000ea80000300800 */
        /* <DEDUP_REMOVED lines=15> */
[----:B------:R1:W-:Y:S01]  /*438a0*/  STL [R1+0x10a8], R10 ;  /* 0x0010a80a01007387 */ /* 0x0003e20000100800 */
[----:B0-----:R-:W-:-:S03]  /*438b0*/  IMAD.MOV.U32 R9, RZ, RZ, R11 ;  /* 0x000000ffff097224 */ /* 0x001fc600078e000b */
[----:B-1----:R-:W3:Y:S04]  /*438c0*/  LDL.LU.64 R10, [R1+0x6840] ;  /* 0x00684000010a7983 */ /* 0x002ee80000300a00 */
[----:B------:R-:W-:Y:S01]  /*438d0*/  STL [R1+0x55f8], R9 ;  /* 0x0055f80901007387 */ /* 0x000fe20000100800 */
        /* <DEDUP_REMOVED lines=29> */
[----:B0-----:R-:W4:Y:S02]  /*43ab0*/  LDL.LU.64 R16, [R1+0x67c8] ;  /* 0x0067c80001107983 */ /* 0x001f240000300a00 */
[----:B----4-:R-:W-:Y:S02]  /*43ac0*/  HMMA.16816.F32 R12, R12, R16, R24 ;  /* 0x000000100c0c723c */ /* 0x010fe40000001818 */
[----:B------:R-:W2:Y:S04]  /*43ad0*/  LDL.LU.64 R26, [R1+0x67c0] ;  /* 0x0067c000011a7983 */ /* 0x000ea80000300a00 */
[----:B-1----:R-:W2:Y:S04]  /*43ae0*/  LDL.LU.64 R18, [R1+0x67b8] ;  /* 0x0067b80001127983 */ /* 0x002ea80000300a00 */
[----:B------:R-:W2:Y:S09]  /*43af0*/  LDL.LU.64 R16, [R1+0x67b0] ;  /* 0x0067b00001107983 */ /* 0x000eb20000300a00 */
[----:B------:R0:W-:Y:S04]  /*43b00*/  STL.64 [R1+0x1110], R12 ;  /* 0x0011100c01007387 */ /* 0x0001e80000100a00 */
[----:B------:R3:W-:Y:S04]  /*43b10*/  STL.64 [R1+0x1118], R14 ;  /* 0x0011180e01007387 */ /* 0x0007e80000100a00 */
[----:B0-----:R-:W4:Y:S04]  /*43b20*/  LDL.LU R12, [R1+0x870] ;  /* 0x00087000010c7983 */ /* 0x001f280000300800 */
[----:B------:R-:W4:Y:S01]  /*43b30*/  LDL.LU R13, [R1+0x874] ;  /* 0x00087400010d7983 */ /* 0x000f220000300800 */
[----:B---3--:R-:W-:-:S02]  /*43b40*/  IMAD.MOV.U32 R14, RZ, RZ, R10 ;  /* 0x000000ffff0e7224 */ /* 0x008fc400078e000a */
[----:B------:R-:W-:Y:S01]  /*43b50*/  IMAD.MOV.U32 R15, RZ, RZ, R11 ;  /* 0x000000ffff0f7224 */ /* 0x000fe200078e000b */
[----:B------:R-:W4:Y:S04]  /*43b60*/  LDL.LU R10, [R1+0x67ac] ;  /* 0x0067ac00010a7983 */ /* 0x000f280000300800 */
[----:B------:R-:W4:Y:S01]  /*43b70*/  LDL.LU R11, [R1+0x67a8] ;  /* 0x0067a800010b7983 */ /* 0x000f220000300800 */
[----:B--2---:R-:W-:Y:S03]  /*43b80*/  HMMA.16816.F32 R24, R16, R26, R4 ;  /* 0x0000001a1018723c */ /* 0x004fe60000001804 */
[----:B------:R-:W2:Y:S04]  /*43b90*/  LDL.LU.64 R6, [R1+0x67a0] ;  /* 0x0067a00001067983 */ /* 0x000ea80000300a00 */
[----:B------:R-:W2:-:S12]  /*43ba0*/  LDL.LU.64 R4, [R1+0x6798] ;  /* 0x0067980001047983 */ /* 0x000e980000300a00 */
[----:B------:R-:W-:Y:S04]  /*43bb0*/  STL.64 [R1+0x1100], R24 ;  /* 0x0011001801007387 */ /* 0x000fe80000100a00 */
[----:B------:R0:W-:Y:S04]  /*43bc0*/  STL.64 [R1+0x1108], R26 ;  /* 0x0011081a01007387 */ /* 0x0001e80000100a00 */
[----:B0-----:R-:W2:Y:S02]  /*43bd0*/  LDL.LU.64 R26, [R1+0x6790] ;  /* 0x00679000011a7983 */ /* 0x001ea40000300a00 */
[----:B--2---:R-:W-:Y:S02]  /*43be0*/  HMMA.16816.F32 R24, R16, R26, R4 ;  /* 0x0000001a1018723c */ /* 0x004fe40000001804 */
[----:B------:R-:W2:Y:S04]  /*43bf0*/  LDL.LU.64 R6, [R1+0x6788] ;  /* 0x0067880001067983 */ /* 0x000ea80000300a00 */
[----:B------:R-:W2:-:S13]  /*43c00*/  LDL.LU.64 R4, [R1+0x6780] ;  /* 0x0067800001047983 */ /* 0x000e9a0000300a00 */
        /* <DEDUP_REMOVED lines=8> */
[----:B0-----:R-:W2:Y:S01]  /*43c90*/  LDL.LU.64 R26, [R1+0x6760] ;  /* 0x00676000011a7983 */ /* 0x001ea20000300a00 */
[C---:B----4-:R-:W-:Y:S08]  /*43ca0*/  HMMA.16816.F32 R12, R16.reuse, R10, R12 ;  /* 0x0000000a100c723c */ /* 0x050ff0000000180c */
[----:B--2---:R-:W-:-:S15]  /*43cb0*/  HMMA.16816.F32 R4, R16, R26, R4 ;  /* 0x0000001a1004723c */ /* 0x004fde0000001804 */
[----:B------:R-:W-:-:S04]  /*43cc0*/  NOP ;  /* 0x0000000000007918 */ /* 0x000fc80000000000 */
[----:B------:R-:W-:Y:S04]  /*43cd0*/  STL.64 [R1+0x10d0], R4 ;  /* 0x0010d00401007387 */ /* 0x000fe80000100a00 */
[----:B------:R0:W-:Y:S04]  /*43ce0*/  STL.64 [R1+0x10d8], R6 ;  /* 0x0010d80601007387 */ /* 0x0001e80000100a00 */
[----:B0-----:R-:W2:Y:S04]  /*43cf0*/  LDL.LU.64 R6, [R1+0x6758] ;  /* 0x0067580001067983 */ /* 0x001ea80000300a00 */
[----:B------:R-:W-:Y:S04]  /*43d00*/  STL.64 [R1+0x6660], R26 ;  /* 0x0066601a01007387 */ /* 0x000fe80000100a00 */
[----:B------:R2:W-:Y:S04]  /*43d10*/  STL.64 [R1+0x66a8], R10 ;  /* 0x0066a80a01007387 */ /* 0x0005e80000100a00 */
[----:B------:R-:W-:Y:S04]  /*43d20*/  STL.64 [R1+0x10c0], R12 ;  /* 0x0010c00c01007387 */ /* 0x000fe80000100a00 */
[----:B------:R-:W-:Y:S04]  /*43d30*/  STL.64 [R1+0x10c8], R14 ;  /* 0x0010c80e01007387 */ /* 0x000fe80000100a00 */
[----:B------:R-:W0:Y:S01]  /*43d40*/  LDSM.16.MT88.4 R12, [R28+UR5+0x4100] ;  /* 0x004100051c0c783b */ /* 0x000e220008004200 */
[----:B--2---:R-:W-:Y:S03]  /*43d50*/  HMMA.16816.F32 R8, R16, R6, R20 ;  /* 0x000000061008723c */ /* 0x004fe60000001814 */
[----:B------:R-:W-:-:S15]  /*43d60*/  STL.64 [R1+0x66e8], R6 ;  /* 0x0066e80601007387 */ /* 0x000fde0000100a00 */
[----:B------:R-:W-:Y:S01]  /*43d70*/  NOP ;  /* 0x0000000000007918 */ /* 0x000fe20000000000 */
[----:B------:R-:W-:Y:S04]  /*43d80*/  STL.64 [R1+0x10b0], R8 ;  /* 0x0010b00801007387 */ /* 0x000fe80000100a00 */
[----:B------:R-:W-:Y:S04]  /*43d90*/  STL.64 [R1+0x10b8], R10 ;  /* 0x0010b80a01007387 */ /* 0x000fe80000100a00 */
[----:B------:R-:W-:Y:S04]  /*43da0*/  STL [R1+0x6688], R28 ;  /* 0x0066881c01007387 */ /* 0x000fe80000100800 */
[----:B0-----:R0:W-:Y:S04]  /*43db0*/  STL.64 [R1+0x6588], R14 ;  /* 0x0065880e01007387 */ /* 0x0011e80000100a00 */
[----:B------:R-:W-:Y:S04]  /*43dc0*/  STL.64 [R1+0x6580], R12 ;  /* 0x0065800c01007387 */ /* 0x000fe80000100a00 */
[----:B0-----:R-:W2:Y:S04]  /*43dd0*/  LDL R14, [R1+0xd8] ;  /* 0x0000d800010e7983 */ /* 0x001ea80000100800 */
[----:B------:R-:W2:Y:S01]  /*43de0*/  LDL R15, [R1+0xdc] ;  /* 0x0000dc00010f7983 */ /* 0x000ea20000100800 */
[----:B------:R-:W-:-:S02]  /*43df0*/  IMAD.MOV.U32 R8, RZ, RZ, R0 ;  /* 0x000000ffff087224 */ /* 0x000fc400078e0000 */
[----:B------:R-:W-:Y:S02]  /*43e00*/  IMAD.MOV.U32 R10, RZ, RZ, R3 ;  /* 0x000000ffff0a7224 */ /* 0x000fe400078e0003 */
[----:B------:R-:W-:Y:S02]  /*43e10*/  IMAD.MOV.U32 R11, RZ, RZ, R29 ;  /* 0x000000ffff0b7224 */ /* 0x000fe400078e001d */
[----:B------:R-:W-:Y:S01]  /*43e20*/  IMAD.MOV.U32 R9, RZ, RZ, R2 ;  /* 0x000000ffff097224 */ /* 0x000fe200078e0002 */
[----:B--2---:R-:W-:Y:S04]  /*43e30*/  STL.64 [R1+0x66b0], R14 ;  /* 0x0066b00e01007387 */ /* 0x004fe80000100a00 */
[----:B------:R-:W2:Y:S04]  /*43e40*/  LDL.LU R0, [R1+0x6754] ;  /* 0x0067540001007983 */ /* 0x000ea80000300800 */
[----:B------:R-:W3:Y:S04]  /*43e50*/  LDL.LU R2, [R1+0x6750] ;  /* 0x0067500001027983 */ /* 0x000ee80000300800 */
[----:B------:R-:W4:Y:S04]  /*43e60*/  LDL.LU R3, [R1+0x674c] ;  /* 0x00674c0001037983 */ /* 0x000f280000300800 */
[----:B------:R-:W2:Y:S04]  /*43e70*/  LDL.LU R29, [R1+0x6748] ;  /* 0x00674800011d7983 */ /* 0x000ea80000300800 */
[----:B------:R-:W-:Y:S04]  /*43e80*/  STL.64 [R1+0x66c0], R10 ;  /* 0x0066c00a01007387 */ /* 0x000fe80000100a00 */
[----:B------:R0:W-:Y:S04]  /*43e90*/  STL.64 [R1+0x66b8], R8 ;  /* 0x0066b80801007387 */ /* 0x0001e80000100a00 */
[----:B0-----:R-:W2:Y:S04]  /*43ea0*/  LDL.LU R8, [R1+0xff0] ;  /* 0x000ff00001087983 */ /* 0x001ea80000300800 */
[----:B------:R-:W2:Y:S04]  /*43eb0*/  LDL.LU R9, [R1+0xff4] ;  /* 0x000ff40001097983 */ /* 0x000ea80000300800 */
[----:B------:R-:W2:Y:S04]  /*43ec0*/  LDL.LU R10, [R1+0xff8] ;  /* 0x000ff800010a7983 */ /* 0x000ea80000300800 */
[----:B------:R-:W2:Y:S04]  /*43ed0*/  LDL.LU R11, [R1+0xffc] ;  /* 0x000ffc00010b7983 */ /* 0x000ea80000300800 */
[----:B--2---:R0:W-:Y:S04]  /*43ee0*/  STL.64 [R1+0x66d0], R10 ;  /* 0x0066d00a01007387 */ /* 0x0041e80000100a00 */
[----:B------:R-:W-:Y:S04]  /*43ef0*/  STL.64 [R1+0x66c8], R8 ;  /* 0x0066c80801007387 */ /* 0x000fe80000100a00 */
[----:B0-----:R-:W2:Y:S04]  /*43f00*/  LDL R10, [R1+0x108] ;  /* 0x00010800010a7983 */ /* 0x001ea80000100800 */
[----:B------:R-:W2:Y:S04]  /*43f10*/  LDL R11, [R1+0x10c] ;  /* 0x00010c00010b7983 */ /* 0x000ea80000100800 */
[----:B------:R-:W2:Y:S04]  /*43f20*/  LDL.LU R4, [R1+0x1010] ;  /* 0x0010100001047983 */ /* 0x000ea80000300800 */
[----:B------:R-:W2:Y:S04]  /*43f30*/  LDL.LU R5, [R1+0x1014] ;  /* 0x0010140001057983 */ /* 0x000ea80000300800 */
[----:B------:R-:W2:Y:S04]  /*43f40*/  LDL.LU R6, [R1+0x1018] ;  /* 0x0010180001067983 */ /* 0x000ea80000300800 */
[----:B------:R-:W2:Y:S04]  /*43f50*/  LDL.LU R7, [R1+0x101c] ;  /* 0x00101c0001077983 */ /* 0x000ea80000300800 */
[----:B--2---:R0:W-:Y:S04]  /*43f60*/  STL.64 [R1+0x66f8], R6 ;  /* 0x0066f80601007387 */ /* 0x0041e80000100a00 */
[----:B------:R-:W-:Y:S04]  /*43f70*/  STL.64 [R1+0x66f0], R4 ;  /* 0x0066f00401007387 */ /* 0x000fe80000100a00 */
[----:B0-----:R-:W2:Y:S04]  /*43f80*/  LDL R6, [R1+0x128] ;  /* 0x0001280001067983 */ /* 0x001ea80000100800 */
[----:B------:R-:W2:Y:S04]  /*43f90*/  LDL R7, [R1+0x12c] ;  /* 0x00012c0001077983 */ /* 0x000ea80000100800 */
[----:B------:R-:W3:Y:S04]  /*43fa0*/  LDL.LU R20, [R1+0x1060] ;  /* 0x0010600001147983 */ /* 0x000ee80000300800 */
[----:B------:R-:W3:Y:S04]  /*43fb0*/  LDL.LU R21, [R1+0x1064] ;  /* 0x0010640001157983 */ /* 0x000ee80000300800 */
[----:B------:R-:W3:Y:S04]  /*43fc0*/  LDL.LU R22, [R1+0x1068] ;  /* 0x0010680001167983 */ /* 0x000ee80000300800 */
[----:B------:R-:W3:Y:S04]  /*43fd0*/  LDL.LU R23, [R1+0x106c] ;  /* 0x00106c0001177983 */ /* 0x000ee80000300800 */
[----:B--2---:R0:W-:Y:S04]  /*43fe0*/  STL.64 [R1+0x6708], R6 ;  /* 0x0067080601007387 */ /* 0x0041e80000100a00 */
[----:B0-----:R-:W2:Y:S04]  /*43ff0*/  LDL.64 R6, [R1+0x138] ;  /* 0x0001380001067983 */ /* 0x001ea80000100a00 */
[----:B--2---:R0:W-:Y:S04]  /*44000*/  STL.64 [R1+0x6710], R6 ;  /* 0x0067100601007387 */ /* 0x0041e80000100a00 */
[----:B0-----:R-:W2:Y:S04]  /*44010*/  LDL.64 R6, [R1+0x148] ;  /* 0x0001480001067983 */ /* 0x001ea80000100a00 */
[----:B--2---:R-:W-:Y:S04]  /*44020*/  STL.64 [R1+0x6728], R6 ;  /* 0x0067280601007387 */ /* 0x004fe80000100a00 */
[----:B------:R0:W-:Y:S04]  /*44030*/  STL.64 [R1+0x66e0], R10 ;  /* 0x0066e00a01007387 */ /* 0x0001e80000100a00 */
[----:B0-----:R-:W2:Y:S04]  /*44040*/  LDL.64 R10, [R1+0x118] ;  /* 0x00011800010a7983 */ /* 0x001ea80000100a00 */
[----:B--2---:R0:W-:Y:S04]  /*44050*/  STL.64 [R1+0x6700], R10 ;  /* 0x0067000a01007387 */ /* 0x0041e80000100a00 */
[----:B------:R-:W2:Y:S04]  /*44060*/  LDL.LU R8, [R1+0x1020] ;  /* 0x0010200001087983 */ /* 0x000ea80000300800 */
[----:B------:R-:W2:Y:S04]  /*44070*/  LDL.LU R9, [R1+0x1024] ;  /* 0x0010240001097983 */ /* 0x000ea80000300800 */
[----:B0-----:R-:W2:Y:S04]  /*44080*/  LDL.LU R10, [R1+0x1028] ;  /* 0x00102800010a7983 */ /* 0x001ea80000300800 */
[----:B------:R-:W2:Y:S04]  /*44090*/  LDL.LU R11, [R1+0x102c] ;  /* 0x00102c00010b7983 */ /* 0x000ea80000300800 */
[----:B------:R-:W2:Y:S04]  /*440a0*/  LDL R6, [R1+0x158] ;  /* 0x0001580001067983 */ /* 0x000ea80000100800 */
[----:B------:R-:W2:Y:S04]  /*440b0*/  LDL R7, [R1+0x15c] ;  /* 0x00015c0001077983 */ /* 0x000ea80000100800 */
[----:B--2---:R0:W-:Y:S04]  /*440c0*/  STL.64 [R1+0x6740], R6 ;  /* 0x0067400601007387 */ /* 0x0041e80000100a00 */
[----:B0-----:R-:W3:Y:S04]  /*440d0*/  LDL.64 R6, [R1+0x38] ;  /* 0x0000380001067983 */ /* 0x001ee80000100a00 */
[----:B------:R-:W-:Y:S04]  /*440e0*/  STL.64 [R1+0x6720], R10 ;  /* 0x0067200a01007387 */ /* 0x000fe80000100a00 */
[----:B------:R0:W-:Y:S04]  /*440f0*/  STL.64 [R1+0x6718], R8 ;  /* 0x0067180801007387 */ /* 0x0001e80000100a00 */
[----:B0-----:R-:W2:Y:S04]  /*44100*/  LDL.LU R8, [R1+0x1040] ;  /* 0x0010400001087983 */ /* 0x001ea80000300800 */
[----:B------:R-:W2:Y:S04]  /*44110*/  LDL.LU R9, [R1+0x1044] ;  /* 0x0010440001097983 */ /* 0x000ea80000300800 */
[----:B------:R-:W2:Y:S04]  /*44120*/  LDL.LU R10, [R1+0x1048] ;  /* 0x00104800010a7983 */ /* 0x000ea80000300800 */
[----:B------:R-:W2:Y:S04]  /*44130*/  LDL.LU R11, [R1+0x104c] ;  /* 0x00104c00010b7983 */ /* 0x000ea80000300800 */
[----:B--2---:R-:W-:Y:S04]  /*44140*/  STL.64 [R1+0x6738], R10 ;  /* 0x0067380a01007387 */ /* 0x004fe80000100a00 */
[----:B------:R0:W-:Y:S04]  /*44150*/  STL.64 [R1+0x6730], R8 ;  /* 0x0067300801007387 */ /* 0x0001e80000100a00 */
[----:B0-----:R-:W2:Y:S04]  /*44160*/  LDL.LU R8, [R1+0x1050] ;  /* 0x0010500001087983 */ /* 0x001ea80000300800 */
[----:B------:R-:W2:Y:S04]  /*44170*/  LDL.LU R9, [R1+0x1054] ;  /* 0x0010540001097983 */ /* 0x000ea80000300800 */
[----:B------:R-:W2:Y:S04]  /*44180*/  LDL.LU R10, [R1+0x1058] ;  /* 0x00105800010a7983 */ /* 0x000ea80000300800 */
[----:B------:R-:W2:Y:S04]  /*44190*/  LDL.LU R11, [R1+0x105c] ;  /* 0x00105c00010b7983 */ /* 0x000ea80000300800 */
[----:B------:R-:W2:Y:S01]  /*441a0*/  LDL.64 R14, [R1+0xf8] ;  /* 0x0000f800010e7983 */ /* 0x000ea20000100a00 */
[----:B---3--:R-:W-:Y:S01]  /*441b0*/  HMMA.16816.F32 R20, R16, R6, R20 ;  /* 0x000000061014723c */ /* 0x008fe20000001814 */
[----:B------:R-:W-:-:S02]  /*441c0*/  IMAD.MOV.U32 R25, RZ, RZ, R6 ;  /* 0x000000ffff197224 */ /* 0x000fc400078e0006 */
[----:B------:R-:W-:Y:S01]  /*441d0*/  IMAD.MOV.U32 R24, RZ, RZ, R7 ;  /* 0x000000ffff187224 */ /* 0x000fe200078e0007 */
[----:B--2---:R0:W-:Y:S04]  /*441e0*/  STL.64 [R1+0x66d8], R14 ;  /* 0x0066d80e01007387 */ /* 0x0041e80000100a00 */
[----:B------:R-:W2:Y:S01]  /*441f0*/  LDL.LU.64 R6, [R1+0x6740] ;  /* 0x0067400001067983 */ /* 0x000ea20000300a00 */
[----:B------:R-:W-:Y:S02]  /*44200*/  IMAD.MOV.U32 R12, RZ, RZ, R29 ;  /* 0x000000ffff0c7224 */ /* 0x000fe400078e001d */
[----:B----4-:R-:W-:-:S08]  /*44210*/  IMAD.MOV.U32 R13, RZ, RZ, R3 ;  /* 0x000000ffff0d7224 */ /* 0x010fd000078e0003 */
[----:B------:R-:W-:Y:S02]  /*44220*/  IMAD.MOV.U32 R29, RZ, RZ, R20 ;  /* 0x000000ffff1d7224 */ /* 0x000fe400078e0014 */
[----:B------:R-:W-:Y:S01]  /*44230*/  IMAD.MOV.U32 R3, RZ, RZ, R21 ;  /* 0x000000ffff037224 */ /* 0x000fe200078e0015 */
[----:B------:R-:W3:Y:S04]  /*44240*/  LDL.LU R20, [R1+0x850] ;  /* 0x0008500001147983 */ /* 0x000ee80000300800 */
[----:B------:R-:W3:Y:S01]  /*44250*/  LDL.LU R21, [R1+0x854] ;  /* 0x0008540001157983 */ /* 0x000ee20000300800 */
[----:B0-----:R-:W-:Y:S02]  /*44260*/  IMAD.MOV.U32 R14, RZ, RZ, R2 ;  /* 0x000000ffff0e7224 */ /* 0x001fe400078e0002 */
[----:B------:R-:W-:-:S02]  /*44270*/  IMAD.MOV.U32 R15, RZ, RZ, R0 ;  /* 0x000000ffff0f7224 */ /* 0x000fc400078e0000 */
[----:B------:R-:W-:Y:S02]  /*44280*/  IMAD.MOV.U32 R2, RZ, RZ, R22 ;  /* 0x000000ffff027224 */ /* 0x000fe400078e0016 */
[----:B------:R-:W-:Y:S01]  /*44290*/  IMAD.MOV.U32 R0, RZ, RZ, R23 ;  /* 0x000000ffff007224 */ /* 0x000fe200078e0017 */
[----:B------:R-:W3:Y:S04]  /*442a0*/  LDL.LU R22, [R1+0x858] ;  /* 0x0008580001167983 */ /* 0x000ee80000300800 */
[----:B------:R-:W3:Y:S04]  /*442b0*/  LDL.LU R23, [R1+0x85c] ;  /* 0x00085c0001177983 */ /* 0x000ee80000300800 */
[----:B------:R0:W-:Y:S04]  /*442c0*/  STL [R1+0x6690], R24 ;  /* 0x0066901801007387 */ /* 0x0001e80000100800 */
[----:B------:R1:W-:Y:S04]  /*442d0*/  STL [R1+0x668c], R25 ;  /* 0x00668c1901007387 */ /* 0x0003e80000100800 */
[----:B0-----:R-:W4:Y:S04]  /*442e0*/  LDL.LU R24, [R1+0x1030] ;  /* 0x0010300001187983 */ /* 0x001f280000300800 */
[----:B-1----:R-:W4:Y:S04]  /*442f0*/  LDL.LU R25, [R1+0x1034] ;  /* 0x0010340001197983 */ /* 0x002f280000300800 */
[----:B------:R-:W4:Y:S04]  /*44300*/  LDL.LU R26, [R1+0x1038] ;  /* 0x00103800011a7983 */ /* 0x000f280000300800 */
[----:B------:R-:W4:Y:S04]  /*44310*/  LDL.LU R27, [R1+0x103c] ;  /* 0x00103c00011b7983 */ /* 0x000f280000300800 */
[----:B------:R-:W-:Y:S04]  /*44320*/  STL [R1+0x55c4], R0 ;  /* 0x0055c40001007387 */ /* 0x000fe80000100800 */
[----:B------:R-:W-:Y:S04]  /*44330*/  STL [R1+0x55c0], R2 ;  /* 0x0055c00201007387 */ /* 0x000fe80000100800 */
[----:B------:R-:W-:Y:S04]  /*44340*/  STL [R1+0x55bc], R3 ;  /* 0x0055bc0301007387 */ /* 0x000fe80000100800 */
[----:B------:R-:W-:Y:S01]  /*44350*/  STL [R1+0x55b8], R29 ;  /* 0x0055b81d01007387 */ /* 0x000fe20000100800 */
[----:B--2---:R-:W-:Y:S03]  /*44360*/  HMMA.16816.F32 R4, R16, R6, R8 ;  /* 0x000000061004723c */ /* 0x004fe60000001808 */
[----:B------:R-:W2:Y:S04]  /*44370*/  LDL.LU.64 R10, [R1+0x6738] ;  /* 0x00673800010a7983 */ /* 0x000ea80000300a00 */
[----:B------:R-:W2:-:S12]  /*44380*/  LDL.LU.64 R8, [R1+0x6730] ;  /* 0x0067300001087983 */ /* 0x000e980000300a00 */
[----:B------:R-:W-:Y:S04]  /*44390*/  STL.64 [R1+0x15b0], R4 ;  /* 0x0015b00401007387 */ /* 0x000fe80000100a00 */
[----:B------:R0:W-:Y:S04]  /*443a0*/  STL.64 [R1+0x15b8], R6 ;  /* 0x0015b80601007387 */ /* 0x0001e80000100a00 */
        /* <DEDUP_REMOVED lines=9> */
[----:B------:R-:W4:Y:S02]  /*44440*/  LDL.LU.64 R6, [R1+0x6710] ;  /* 0x0067100001067983 */ /* 0x000f240000300a00 */
[----:B----4-:R-:W-:-:S15]  /*44450*/  HMMA.16816.F32 R24, R16, R6, R24 ;  /* 0x000000061018723c */ /* 0x010fde0000001818 */
[----:B------:R-:W-:-:S04]  /*44460*/  NOP ;  /* 0x0000000000007918 */ /* 0x000fc80000000000 */
[----:B------:R0:W-:Y:S04]  /*44470*/  STL.64 [R1+0x1590], R24 ;  /* 0x0015901801007387 */ /* 0x0001e80000100a00 */
[----:B------:R-:W-:Y:S01]  /*44480*/  STL.64 [R1+0x1598], R26 ;  /* 0x0015981a01007387 */ /* 0x000fe20000100a00 */
[----:B0-----:R-:W-:Y:S02]  /*44490*/  IMAD.MOV.U32 R24, RZ, RZ, R6 ;  /* 0x000000ffff187224 */ /* 0x001fe400078e0006 */
        /* <DEDUP_REMOVED lines=8> */
[----:B------:R-:W4:Y:S01]  /*44520*/  LDL.LU.64 R4, [R1+0x66f0] ;  /* 0x0066f00001047983 */ /* 0x000f220000300a00 */
[----:B--2---:R-:W-:Y:S01]  /*44530*/  IMAD.MOV.U32 R3, RZ, RZ, R11 ;  /* 0x000000ffff037224 */ /* 0x004fe200078e000b */
[----:B----4-:R-:W-:-:S15]  /*44540*/  HMMA.16816.F32 R4, R16, R10, R4 ;  /* 0x0000000a1004723c */ /* 0x010fde0000001804 */
[----:B------:R-:W-:-:S04]  /*44550*/  NOP ;  /* 0x0000000000007918 */ /* 0x000fc80000000000 */
[----:B------:R0:W-:Y:S04]  /*44560*/  STL.64 [R1+0x1570], R4 ;  /* 0x0015700401007387 */ /* 0x0001e80000100a00 */
[----:B------:R1:W-:Y:S01]  /*44570*/  STL.64 [R1+0x1578], R6 ;  /* 0x0015780601007387 */ /* 0x0003e20000100a00 */
[----:B0-----:R-:W-:-:S03]  /*44580*/  IMAD.MOV.U32 R4, RZ, RZ, R10 ;  /* 0x000000ffff047224 */ /* 0x001fc600078e000a */
[----:B-1----:R-:W2:Y:S04]  /*44590*/  LDL.LU.64 R6, [R1+0x66e8] ;  /* 0x0066e80001067983 */ /* 0x002ea80000300a00 */
[----:B------:R-:W4:Y:S02]  /*445a0*/  LDL.LU.64 R10, [R1+0x66e0] ;  /* 0x0066e000010a7983 */ /* 0x000f240000300a00 */
[C---:B----4-:R-:W-:Y:S02]  /*445b0*/  HMMA.16816.F32 R8, R16.reuse, R10, R12 ;  /* 0x0000000a1008723c */ /* 0x050fe4000000180c */
[----:B--2---:R0:W-:Y:S04]  /*445c0*/  STL.64 [R1+0x6680], R6 ;  /* 0x0066800601007387 */ /* 0x0041e80000100a00 */
[----:B------:R-:W-:Y:S04]  /*445d0*/  STL [R1+0x6678], R4 ;  /* 0x0066780401007387 */ /* 0x000fe80000100800 */
[----:B0-----:R-:W2:Y:S04]  /*445e0*/  LDL.64 R6, [R1+0xe8] ;  /* 0x0000e80001067983 */ /* 0x001ea80000100a00 */
[----:B------:R-:W4:Y:S05]  /*445f0*/  LDL.LU.64 R14, [R1+0x66d8] ;  /* 0x0066d800010e7983 */ /* 0x000f2a0000300a00 */
        /* <DEDUP_REMOVED lines=13> */
[----:B--2---:R-:W-:-:S15]  /*446d0*/  HMMA.16816.F32 R8, R16, R6, R8 ;  /* 0x000000061008723c */ /* 0x004fde0000001808 */
[----:B------:R-:W-:-:S04]  /*446e0*/  NOP ;  /* 0x0000000000007918 */ /* 0x000fc80000000000 */
[----:B------:R-:W-:Y:S04]  /*446f0*/  STL.64 [R1+0x1040], R8 ;  /* 0x0010400801007387 */ /* 0x000fe80000100a00 */
[----:B------:R0:W-:Y:S04]  /*44700*/  STL.64 [R1+0x1048], R10 ;  /* 0x0010480a01007387 */ /* 0x0001e80000100a00 */
[----:B0-----:R-:W2:Y:S01]  /*44710*/  LDL.LU.64 R10, [R1+0x66a8] ;  /* 0x0066a800010a7983 */ /* 0x001ea20000300a00 */
[----:B---3--:R-:W-:Y:S01]  /*44720*/  HMMA.16816.F32 R16, R16, R14, R20 ;  /* 0x0000000e1010723c */ /* 0x008fe20000001814 */
[----:B------:R-:W-:-:S02]  /*44730*/  IMAD.MOV.U32 R9, RZ, RZ, R6 ;  /* 0x000000ffff097224 */ /* 0x000fc400078e0006 */
[----:B------:R-:W-:Y:S01]  /*44740*/  IMAD.MOV.U32 R8, RZ, RZ, R7 ;  /* 0x000000ffff087224 */ /* 0x000fe200078e0007 */
[----:B------:R-:W3:Y:S04]  /*44750*/  LDL.LU R4, [R1+0x7c0] ;  /* 0x0007c00001047983 */ /* 0x000ee80000300800 */
[----:B------:R-:W3:Y:S04]  /*44760*/  LDL.LU R5, [R1+0x7c4] ;  /* 0x0007c40001057983 */ /* 0x000ee80000300800 */
[----:B------:R-:W3:Y:S04]  /*44770*/  LDL.LU R6, [R1+0x7c8] ;  /* 0x0007c80001067983 */ /* 0x000ee80000300800 */
[----:B------:R-:W3:Y:S04]  /*44780*/  LDL.LU R7, [R1+0x7cc] ;  /* 0x0007cc0001077983 */ /* 0x000ee80000300800 */
[----:B--2---:R0:W-:Y:S04]  /*44790*/  STL.64 [R1+0x6658], R10 ;  /* 0x0066580a01007387 */ /* 0x0041e80000100a00 */
[----:B------:R-:W-:Y:S04]  /*447a0*/  STL.64 [R1+0x6650], R8 ;  /* 0x0066500801007387 */ /* 0x000fe80000100a00 */
[----:B0-----:R-:W2:Y:S04]  /*447b0*/  LDL.64 R10, [R1+0x28] ;  /* 0x00002800010a7983 */ /* 0x001ea80000100a00 */
[----:B------:R-:W2:Y:S04]  /*447c0*/  LDL.LU.64 R22, [R1+0x66a0] ;  /* 0x0066a00001167983 */ /* 0x000ea80000300a00 */
[----:B------:R-:W2:Y:S04]  /*447d0*/  LDL.LU.64 R20, [R1+0x6698] ;  /* 0x0066980001147983 */ /* 0x000ea80000300a00 */
[----:B------:R-:W-:Y:S04]  /*447e0*/  STL.64 [R1+0x8b0], R16 ;  /* 0x0008b01001007387 */ /* 0x000fe80000100a00 */
[----:B------:R0:W-:Y:S04]  /*447f0*/  STL.64 [R1+0x8b8], R18 ;  /* 0x0008b81201007387 */ /* 0x0001e80000100a00 */
[----:B0-----:R-:W3:Y:S04]  /*44800*/  LDL.64 R18, [R1+0x18] ;  /* 0x0000180001127983 */ /* 0x001ee80000100a00 */
[----:B------:R0:W-:Y:S04]  /*44810*/  STL.64 [R1+0x6598], R14 ;  /* 0x0065980e01007387 */ /* 0x0001e80000100a00 */
[----:B------:R-:W2:Y:S04]  /*44820*/  LDL.LU R12, [R1+0x7d0] ;  /* 0x0007d000010c7983 */ /* 0x000ea80000300800 */
[----:B------:R-:W2:Y:S04]  /*44830*/  LDL.LU R13, [R1+0x7d4] ;  /* 0x0007d400010d7983 */ /* 0x000ea80000300800 */
[----:B0-----:R-:W2:Y:S04]  /*44840*/  LDL.LU R14, [R1+0x7d8] ;  /* 0x0007d800010e7983 */ /* 0x001ea80000300800 */
[----:B------:R-:W2:Y:S02]  /*44850*/  LDL.LU R15, [R1+0x7dc] ;  /* 0x0007dc00010f7983 */ /* 0x000ea40000300800 */
[----:B--2---:R-:W-:-:S15]  /*44860*/  HMMA.16816.F32 R12, R20, R10, R12 ;  /* 0x0000000a140c723c */ /* 0x004fde000000180c */
[----:B------:R-:W-:-:S04]  /*44870*/  NOP ;  /* 0x0000000000007918 */ /* 0x000fc80000000000 */
[----:B------:R0:W-:Y:S04]  /*44880*/  STL.64 [R1+0x8a0], R12 ;  /* 0x0008a00c01007387 */ /* 0x0001e80000100a00 */
[----:B------:R-:W-:Y:S04]  /*44890*/  STL.64 [R1+0x8a8], R14 ;  /* 0x0008a80e01007387 */ /* 0x000fe80000100a00 */
[----:B------:R-:W2:Y:S04]  /*448a0*/  LDL R26, [R1+0x8] ;  /* 0x00000800011a7983 */ /* 0x000ea80000100800 */
[----:B------:R-:W2:Y:S04]  /*448b0*/  LDL R27, [R1+0xc] ;  /* 0x00000c00011b7983 */ /* 0x000ea80000100800 */
[----:B------:R-:W4:Y:S04]  /*448c0*/  LDL.LU R8, [R1+0x7a0] ;  /* 0x0007a00001087983 */ /* 0x000f280000300800 */
[----:B------:R-:W4:Y:S01]  /*448d0*/  LDL.LU R9, [R1+0x7a4] ;  /* 0x0007a40001097983 */ /* 0x000f220000300800 */
[----:B0-----:R-:W-:-:S02]  /*448e0*/  IMAD.MOV.U32 R13, RZ, RZ, R10 ;  /* 0x000000ffff0d7224 */ /* 0x001fc400078e000a */
[----:B------:R-:W-:Y:S01]  /*448f0*/  IMAD.MOV.U32 R12, RZ, RZ, R11 ;  /* 0x000000ffff0c7224 */ /* 0x000fe200078e000b */
[----:B------:R-:W2:Y:S04]  /*44900*/  LDL.LU R10, [R1+0x7a8] ;  /* 0x0007a800010a7983 */ /* 0x000ea80000300800 */
[----:B------:R-:W2:Y:S04]  /*44910*/  LDL.LU R11, [R1+0x7ac] ;  /* 0x0007ac00010b7983 */ /* 0x000ea80000300800 */
[----:B--2---:R-:W-:Y:S04]  /*44920*/  STL.64 [R1+0x6670], R10 ;  /* 0x0066700a01007387 */ /* 0x004fe80000100a00 */
[----:B----4-:R0:W-:Y:S04]  /*44930*/  STL.64 [R1+0x6668], R8 ;  /* 0x0066680801007387 */ /* 0x0101e80000100a00 */
[----:B0-----:R-:W2:Y:S04]  /*44940*/  LDL.LU R8, [R1+0x7b0] ;  /* 0x0007b00001087983 */ /* 0x001ea80000300800 */
[----:B------:R-:W2:Y:S04]  /*44950*/  LDL.LU R9, [R1+0x7b4] ;  /* 0x0007b40001097983 */ /* 0x000ea80000300800 */
[----:B------:R-:W2:Y:S04]  /*44960*/  LDL.LU R10, [R1+0x7b8] ;  /* 0x0007b800010a7983 */ /* 0x000ea80000300800 */
[----:B------:R-:W2:Y:S04]  /*44970*/  LDL.LU R11, [R1+0x7bc] ;  /* 0x0007bc00010b7983 */ /* 0x000ea80000300800 */
[----:B------:R0:W-:Y:S04]  /*44980*/  STL.64 [R1+0x65e8], R12 ;  /* 0x0065e80c01007387 */ /* 0x0001e80000100a00 */
[----:B0-----:R-:W4:Y:S04]  /*44990*/  LDL.LU R12, [R1+0xf00] ;  /* 0x000f0000010c7983 */ /* 0x001f280000300800 */
[----:B------:R-:W4:Y:S04]  /*449a0*/  LDL.LU R13, [R1+0xf04] ;  /* 0x000f0400010d7983 */ /* 0x000f280000300800 */
[----:B------:R-:W2:Y:S04]  /*449b0*/  LDL.LU R14, [R1+0xf08] ;  /* 0x000f0800010e7983 */ /* 0x000ea80000300800 */
[----:B------:R-:W2:Y:S01]  /*449c0*/  LDL.LU R15, [R1+0xf0c] ;  /* 0x000f0c00010f7983 */ /* 0x000ea20000300800 */
[----:B---3--:R-:W-:Y:S03]  /*449d0*/  HMMA.16816.F32 R4, R20, R18, R4 ;  /* 0x000000121404723c */ /* 0x008fe60000001804 */
[----:B--2---:R0:W-:Y:S04]  /*449e0*/  STL.64 [R1+0x65f8], R14 ;  /* 0x0065f80e01007387 */ /* 0x0041e80000100a00 */
[----:B----4-:R1:W-:Y:S01]  /*449f0*/  STL.64 [R1+0x65f0], R12 ;  /* 0x0065f00c01007387 */ /* 0x0103e20000100a00 */
[----:B0-----:R-:W-:-:S02]  /*44a00*/  IMAD.MOV.U32 R14, RZ, RZ, R24 ;  /* 0x000000ffff0e7224 */ /* 0x001fc400078e0018 */
[----:B------:R-:W-:Y:S01]  /*44a10*/  IMAD.MOV.U32 R15, RZ, RZ, R25 ;  /* 0x000000ffff0f7224 */ /* 0x000fe200078e0019 */
[----:B------:R-:W2:Y:S04]  /*44a20*/  LDL.LU R24, [R1+0x6690] ;  /* 0x0066900001187983 */ /* 0x000ea80000300800 */
[----:B------:R-:W3:Y:S04]  /*44a30*/  LDL.LU R25, [R1+0x668c] ;  /* 0x00668c0001197983 */ /* 0x000ee80000300800 */
[----:B------:R0:W-:Y:S01]  /*44a40*/  STL.64 [R1+0x6608], R14 ;  /* 0x0066080e01007387 */ /* 0x0001e20000100a00 */
[----:B-1----:R-:W-:-:S02]  /*44a50*/  IMAD.MOV.U32 R12, RZ, RZ, R18 ;  /* 0x000000ffff0c7224 */ /* 0x002fc400078e0012 */
[----:B0-----:R-:W-:Y:S02]  /*44a60*/  IMAD.MOV.U32 R14, RZ, RZ, R28 ;  /* 0x000000ffff0e7224 */ /* 0x001fe400078e001c */
[----:B------:R-:W4:Y:S04]  /*44a70*/  LDL.LU R28, [R1+0x6688] ;  /* 0x00668800011c7983 */ /* 0x000f280000300800 */
[----:B------:R-:W-:Y:S04]  /*44a80*/  STL.64 [R1+0x890], R4 ;  /* 0x0008900401007387 */ /* 0x000fe80000100a00 */
[----:B------:R0:W-:Y:S01]  /*44a90*/  STL.64 [R1+0x898], R6 ;  /* 0x0008980601007387 */ /* 0x0001e20000100a00 */
[----:B------:R-:W-:-:S03]  /*44aa0*/  IMAD.MOV.U32 R15, RZ, RZ, R29 ;  /* 0x000000ffff0f7224 */ /* 0x000fc600078e001d */
[----:B0-----:R-:W2:Y:S04]  /*44ab0*/  LDL.LU.64 R6, [R1+0x6680] ;  /* 0x0066800001067983 */ /* 0x001ea80000300a00 */
[----:B------:R-:W2:Y:S04]  /*44ac0*/  LDL.LU R4, [R1+0x6678] ;  /* 0x0066780001047983 */ /* 0x000ea80000300800 */
[----:B------:R-:W2:Y:S04]  /*44ad0*/  LDL.LU R16, [R1+0x780] ;  /* 0x0007800001107983 */ /* 0x000ea80000300800 */
[----:B------:R-:W2:Y:S01]  /*44ae0*/  LDL.LU R17, [R1+0x784] ;  /* 0x0007840001117983 */ /* 0x000ea20000300800 */
[----:B------:R-:W-:-:S03]  /*44af0*/  IMAD.MOV.U32 R5, RZ, RZ, R19 ;  /* 0x000000ffff057224 */ /* 0x000fc600078e0013 */
[----:B------:R-:W2:Y:S04]  /*44b00*/  LDL.LU R18, [R1+0x788] ;  /* 0x0007880001127983 */ /* 0x000ea80000300800 */
[----:B------:R-:W2:Y:S04]  /*44b10*/  LDL.LU R19, [R1+0x78c] ;  /* 0x00078c0001137983 */ /* 0x000ea80000300800 */
[----:B------:R-:W-:Y:S04]  /*44b20*/  STL.64 [R1+0x6628], R14 ;  /* 0x0066280e01007387 */ /* 0x000fe80000100a00 */
[----:B------:R0:W-:Y:S04]  /*44b30*/  STL [R1+0x6620], R12 ;  /* 0x0066200c01007387 */ /* 0x0001e80000100800 */
[----:B0-----:R-:W2:Y:S04]  /*44b40*/  LDL.LU R12, [R1+0xf30] ;  /* 0x000f3000010c7983 */ /* 0x001ea80000300800 */
[----:B------:R-:W2:Y:S04]  /*44b50*/  LDL.LU R13, [R1+0xf34] ;  /* 0x000f3400010d7983 */ /* 0x000ea80000300800 */
[----:B------:R-:W2:Y:S04]  /*44b60*/  LDL.LU R14, [R1+0xf38] ;  /* 0x000f3800010e7983 */ /* 0x000ea80000300800 */
[----:B------:R-:W2:Y:S04]  /*44b70*/  LDL.LU R15, [R1+0xf3c] ;  /* 0x000f3c00010f7983 */ /* 0x000ea80000300800 */
[----:B--2---:R3:W-:Y:S02]  /*44b80*/  STL.64 [R1+0x6638], R14 ;  /* 0x0066380e01007387 */ /* 0x0047e40000100a00 */
[----:B---3--:R-:W-:-:S02]  /*44b90*/  IMAD.MOV.U32 R14, RZ, RZ, R25 ;  /* 0x000000ffff0e7224 */ /* 0x008fc400078e0019 */
[----:B------:R-:W-:Y:S02]  /*44ba0*/  IMAD.MOV.U32 R15, RZ, RZ, R24 ;  /* 0x000000ffff0f7224 */ /* 0x000fe400078e0018 */
[C---:B------:R-:W-:Y:S01]  /*44bb0*/  HMMA.16816.F32 R24, R20.reuse, R26, R8 ;  /* 0x0000001a1418723c */ /* 0x040fe20000001808 */
[----:B------:R-:W-:Y:S04]  /*44bc0*/  STL.64 [R1+0x6630], R12 ;  /* 0x0066300c01007387 */ /* 0x000fe80000100a00 */
[----:B------:R-:W2:Y:S04]  /*44bd0*/  LDL.LU.64 R10, [R1+0x6670] ;  /* 0x00667000010a7983 */ /* 0x000ea80000300a00 */
[----:B------:R-:W2:Y:S10]  /*44be0*/  LDL.LU.64 R8, [R1+0x6668] ;  /* 0x0066680001087983 */ /* 0x000eb40000300a00 */
[----:B------:R-:W-:Y:S04]  /*44bf0*/  STL.64 [R1+0x880], R24 ;  /* 0x0008801801007387 */ /* 0x000fe80000100a00 */
[----:B------:R0:W-:Y:S04]  /*44c00*/  STL.64 [R1+0x888], R26 ;  /* 0x0008881a01007387 */ /* 0x0001e80000100a00 */
[----:B0-----:R-:W2:Y:S02]  /*44c10*/  LDL.LU.64 R26, [R1+0x6660] ;  /* 0x00666000011a7983 */ /* 0x001ea40000300a00 */
[----:B--2---:R-:W-:-:S15]  /*44c20*/  HMMA.16816.F32 R8, R20, R26, R8 ;  /* 0x0000001a1408723c */ /* 0x004fde0000001808 */
[----:B------:R-:W-:-:S04]  /*44c30*/  NOP ;  /* 0x0000000000007918 */ /* 0x000fc80000000000 */
[----:B------:R-:W-:Y:S04]  /*44c40*/  STL.64 [R1+0x870], R8 ;  /* 0x0008700801007387 */ /* 0x000fe80000100a00 */
[----:B------:R0:W-:Y:S04]  /*44c50*/  STL.64 [R1+0x878], R10 ;  /* 0x0008780a01007387 */ /* 0x0001e80000100a00 */
[----:B0-----:R-:W2:Y:S04]  /*44c60*/  LDL.LU.64 R10, [R1+0x6658] ;  /* 0x00665800010a7983 */ /* 0x001ea80000300a00 */
[----:B------:R-:W3:Y:S04]  /*44c70*/  LDL.LU.64 R8, [R1+0x6650] ;  /* 0x0066500001087983 */ /* 0x000ee80000300a00 */
[----:B------:R0:W-:Y:S04]  /*44c80*/  STL.64 [R1+0x6538], R26 ;  /* 0x0065381a01007387 */ /* 0x0001e80000100a00 */
[----:B------:R-:W2:Y:S04]  /*44c90*/  LDL.LU R24, [R1+0x790] ;  /* 0x0007900001187983 */ /* 0x000ea80000300800 */
[----:B------:R-:W2:Y:S04]  /*44ca0*/  LDL.LU R25, [R1+0x794] ;  /* 0x0007940001197983 */ /* 0x000ea80000300800 */
[----:B0-----:R-:W2:Y:S04]  /*44cb0*/  LDL.LU R26, [R1+0x798] ;  /* 0x00079800011a7983 */ /* 0x001ea80000300800 */
[----:B------:R-:W2:Y:S02]  /*44cc0*/  LDL.LU R27, [R1+0x79c] ;  /* 0x00079c00011b7983 */ /* 0x000ea40000300800 */
[----:B--2---:R-:W-:Y:S02]  /*44cd0*/  HMMA.16816.F32 R24, R20, R10, R24 ;  /* 0x0000000a1418723c */ /* 0x004fe40000001818 */
[----:B------:R-:W-:Y:S04]  /*44ce0*/  STL.64 [R1+0x65d0], R10 ;  /* 0x0065d00a01007387 */ /* 0x000fe80000100a00 */
[----:B---3--:R0:W-:-:S13]  /*44cf0*/  STL.64 [R1+0x6600], R8 ;  /* 0x0066000801007387 */ /* 0x0081da0000100a00 */
[----:B------:R-:W-:Y:S04]  /*44d00*/  STL.64 [R1+0x860], R24 ;  /* 0x0008601801007387 */ /* 0x000fe80000100a00 */
[----:B------:R-:W-:Y:S04]  /*44d10*/  STL.64 [R1+0x868], R26 ;  /* 0x0008681a01007387 */ /* 0x000fe80000100a00 */
[----:B0-----:R-:W2:Y:S04]  /*44d20*/  LDL.LU R8, [R1+0xf10] ;  /* 0x000f100001087983 */ /* 0x001ea80000300800 */
[----:B------:R-:W2:Y:S04]  /*44d30*/  LDL.LU R9, [R1+0xf14] ;  /* 0x000f140001097983 */ /* 0x000ea80000300800 */
[----:B------:R-:W3:Y:S04]  /*44d40*/  LDL.LU R10, [R1+0xf18] ;  /* 0x000f1800010a7983 */ /* 0x000ee80000300800 */
[----:B------:R-:W3:Y:S04]  /*44d50*/  LDL.LU R11, [R1+0xf1c] ;  /* 0x000f1c00010b7983 */ /* 0x000ee80000300800 */
[----:B---3--:R-:W-:Y:S04]  /*44d60*/  STL.64 [R1+0x6618], R10 ;  /* 0x0066180a01007387 */ /* 0x008fe80000100a00 */
[----:B--2---:R0:W-:Y:S04]  /*44d70*/  STL.64 [R1+0x6610], R8 ;  /* 0x0066100801007387 */ /* 0x0041e80000100a00 */
[----:B0-----:R-:W2:Y:S04]  /*44d80*/  LDL.LU R8, [R1+0xf20] ;  /* 0x000f200001087983 */ /* 0x001ea80000300800 */
[----:B------:R-:W2:Y:S04]  /*44d90*/  LDL.LU R9, [R1+0xf24] ;  /* 0x000f240001097983 */ /* 0x000ea80000300800 */
[----:B------:R-:W3:Y:S04]  /*44da0*/  LDL.LU R10, [R1+0xf28] ;  /* 0x000f2800010a7983 */ /* 0x000ee80000300800 */
[----:B------:R-:W3:Y:S01]  /*44db0*/  LDL.LU R11, [R1+0xf2c] ;  /* 0x000f2c00010b7983 */ /* 0x000ee20000300800 */
[C---:B------:R-:W-:Y:S03]  /*44dc0*/  HMMA.16816.F32 R16, R20.reuse, R6, R16 ;  /* 0x000000061410723c */ /* 0x040fe60000001810 */
[----:B---3--:R-:W-:Y:S04]  /*44dd0*/  STL.64 [R1+0x6648], R10 ;  /* 0x0066480a01007387 */ /* 0x008fe80000100a00 */
[----:B--2---:R0:W-:Y:S04]  /*44de0*/  STL.64 [R1+0x6640], R8 ;  /* 0x0066400801007387 */ /* 0x0041e80000100a00 */
[----:B0-----:R-:W2:Y:S04]  /*44df0*/  LDL.LU R8, [R1+0xf40] ;  /* 0x000f400001087983 */ /* 0x001ea80000300800 */
[----:B------:R-:W2:Y:S04]  /*44e00*/  LDL.LU R9, [R1+0xf44] ;  /* 0x000f440001097983 */ /* 0x000ea80000300800 */
[----:B------:R-:W2:Y:S04]  /*44e10*/  LDL.LU R10, [R1+0xf48] ;  /* 0x000f4800010a7983 */ /* 0x000ea80000300800 */
[----:B------:R-:W2:Y:S04]  /*44e20*/  LDL.LU R11, [R1+0xf4c] ;  /* 0x000f4c00010b7983 */ /* 0x000ea80000300800 */
[----:B------:R-:W3:Y:S04]  /*44e30*/  LDL.64 R26, [R1+0x8] ;  /* 0x00000800011a7983 */ /* 0x000ee80000100a00 */
[----:B---3--:R0:W-:Y:S04]  /*44e40*/  STL.64 [R1+0x6550], R26 ;  /* 0x0065501a01007387 */ /* 0x0081e80000100a00 */
[----:B------:R-:W-:Y:S04]  /*44e50*/  STL.64 [R1+0x850], R16 ;  /* 0x0008501001007387 */ /* 0x000fe80000100a00 */
[----:B------:R-:W-:Y:S04]  /*44e60*/  STL.64 [R1+0x858], R18 ;  /* 0x0008581201007387 */ /* 0x000fe80000100a00 */
[----:B----4-:R-:W1:Y:S01]  /*44e70*/  LDSM.16.MT88.4 R16, [R28+UR5+0x4180] ;  /* 0x004180051c10783b */ /* 0x010e620008004200 */
[C---:B--2---:R-:W-:Y:S03]  /*44e80*/  HMMA.16816.F32 R12, R20.reuse, R14, R8 ;  /* 0x0000000e140c723c */ /* 0x044fe60000001808 */
[----:B0-----:R-:W2:Y:S04]  /*44e90*/  LDL.64 R26, [R1+0x158] ;  /* 0x00015800011a7983 */ /* 0x001ea80000100a00 */
[----:B-1----:R-:W-:Y:S04]  /*44ea0*/  STL.64 [R1+0x6488], R18 ;  /* 0x0064881201007387 */ /* 0x002fe80000100a00 */
[----:B------:R-:W-:Y:S04]  /*44eb0*/  STL.64 [R1+0x6480], R16 ;  /* 0x0064801001007387 */ /* 0x000fe80000100a00 */
[----:B------:R-:W3:Y:S04]  /*44ec0*/  LDL.LU.64 R10, [R1+0x6648] ;  /* 0x00664800010a7983 */ /* 0x000ee80000300a00 */
[----:B------:R-:W3:Y:S04]  /*44ed0*/  LDL.LU.64 R8, [R1+0x6640] ;  /* 0x0066400001087983 */ /* 0x000ee80000300a00 */
        /* <DEDUP_REMOVED lines=8> */
[----:B0-----:R-:W3:Y:S04]  /*44f60*/  LDL.LU.64 R14, [R1+0x6628] ;  /* 0x00662800010e7983 */ /* 0x001ee80000300a00 */
[----:B------:R-:W2:Y:S01]  /*44f70*/  LDL.LU R12, [R1+0x6620] ;  /* 0x00662000010c7983 */ /* 0x000ea20000300800 */
[----:B------:R-:W-:-:S02]  /*44f80*/  IMAD.MOV.U32 R18, RZ, RZ, R4 ;  /* 0x000000ffff127224 */ /* 0x000fc400078e0004 */
[----:B------:R-:W-:Y:S02]  /*44f90*/  IMAD.MOV.U32 R4, RZ, RZ, R26 ;  /* 0x000000ffff047224 */ /* 0x000fe400078e001a */
[----:B------:R-:W-:Y:S02]  /*44fa0*/  IMAD.MOV.U32 R19, RZ, RZ, R3 ;  /* 0x000000ffff137224 */ /* 0x000fe400078e0003 */
[----:B------:R-:W-:Y:S02]  /*44fb0*/  IMAD.MOV.U32 R3, RZ, RZ, R27 ;  /* 0x000000ffff037224 */ /* 0x000fe400078e001b */
[----:B------:R-:W-:Y:S02]  /*44fc0*/  IMAD.MOV.U32 R27, RZ, RZ, R5 ;  /* 0x000000ffff1b7224 */ /* 0x000fe400078e0005 */
[----:B--2---:R-:W-:Y:S02]  /*44fd0*/  IMAD.MOV.U32 R26, RZ, RZ, R12 ;  /* 0x000000ffff1a7224 */ /* 0x004fe400078e000c */
[C---:B---3--:R-:W-:Y:S03]  /*44fe0*/  HMMA.16816.F32 R12, R20.reuse, R14, R8 ;  /* 0x0000000e140c723c */ /* 0x048fe60000001808 */
[----:B------:R0:W-:Y:S04]  /*44ff0*/  STL.64 [R1+0x6568], R26 ;  /* 0x0065681a01007387 */ /* 0x0001e80000100a00 */
[----:B0-----:R-:W2:Y:S04]  /*45000*/  LDL.64 R26, [R1+0x128] ;  /* 0x00012800011a7983 */ /* 0x001ea80000100a00 */
[----:B------:R-:W3:Y:S04]  /*45010*/  LDL.LU.64 R10, [R1+0x6618] ;  /* 0x00661800010a7983 */ /* 0x000ee80000300a00 */
[----:B------:R-:W3:Y:S04]  /*45020*/  LDL.LU.64 R8, [R1+0x6610] ;  /* 0x0066100001087983 */ /* 0x000ee80000300a00 */
[----:B------:R-:W-:Y:S04]  /*45030*/  STL.64 [R1+0x14e0], R12 ;  /* 0x0014e00c01007387 */ /* 0x000fe80000100a00 */
[----:B------:R0:W-:Y:S04]  /*45040*/  STL.64 [R1+0x14e8], R14 ;  /* 0x0014e80e01007387 */ /* 0x0001e80000100a00 */
[----:B0-----:R-:W3:Y:S02]  /*45050*/  LDL.LU.64 R14, [R1+0x6608] ;  /* 0x00660800010e7983 */ /* 0x001ee40000300a00 */
[----:B---3--:R-:W-:Y:S02]  /*45060*/  HMMA.16816.F32 R12, R20, R14, R8 ;  /* 0x0000000e140c723c */ /* 0x008fe40000001808 */
[----:B------:R-:W3:-:S15]  /*45070*/  LDL.LU.64 R8, [R1+0x6600] ;  /* 0x0066000001087983 */ /* 0x000ede0000300a00 */
[----:B------:R-:W-:Y:S02]  /*45080*/  NOP ;  /* 0x0000000000007918 */ /* 0x000fe40000000000 */
[----:B------:R-:W-:Y:S04]  /*45090*/  STL.64 [R1+0x14d0], R12 ;  /* 0x0014d00c01007387 */ /* 0x000fe80000100a00 */
[----:B------:R0:W-:Y:S04]  /*450a0*/  STL.64 [R1+0x14d8], R14 ;  /* 0x0014d80e01007387 */ /* 0x0001e80000100a00 */
[----:B0-----:R-:W2:Y:S04]  /*450b0*/  LDL.LU.64 R14, [R1+0x65f8] ;  /* 0x0065f800010e7983 */ /* 0x001ea80000300a00 */
[----:B------:R-:W2:Y:S02]  /*450c0*/  LDL.LU.64 R12, [R1+0x65f0] ;  /* 0x0065f000010c7983 */ /* 0x000ea40000300a00 */
[----:B--2---:R-:W-:-:S15]  /*450d0*/  HMMA.16816.F32 R12, R20, R26, R12 ;  /* 0x0000001a140c723c */ /* 0x004fde000000180c */
[----:B------:R-:W-:-:S04]  /*450e0*/  NOP ;  /* 0x0000000000007918 */ /* 0x000fc80000000000 */
[----:B------:R0:W-:Y:S04]  /*450f0*/  STL.64 [R1+0x14c0], R12 ;  /* 0x0014c00c01007387 */ /* 0x0001e80000100a00 */
[----:B------:R-:W-:Y:S04]  /*45100*/  STL.64 [R1+0x14c8], R14 ;  /* 0x0014c80e01007387 */ /* 0x000fe80000100a00 */
[----:B0-----:R-:W2:Y:S01]  /*45110*/  LDL.LU.64 R12, [R1+0x65e8] ;  /* 0x0065e800010c7983 */ /* 0x001ea20000300a00 */
[----:B------:R-:W-:Y:S02]  /*45120*/  IMAD.MOV.U32 R16, RZ, RZ, R26 ;  /* 0x000000ffff107224 */ /* 0x000fe400078e001a */
[----:B------:R-:W-:-:S02]  /*45130*/  IMAD.MOV.U32 R5, RZ, RZ, R27 ;  /* 0x000000ffff057224 */ /* 0x000fc400078e001b */
[----:B--2---:R-:W-:Y:S02]  /*45140*/  IMAD.MOV.U32 R26, RZ, RZ, R13 ;  /* 0x000000ffff1a7224 */ /* 0x004fe400078e000d */
[----:B------:R-:W-:-:S05]  /*45150*/  IMAD.MOV.U32 R27, RZ, RZ, R12 ;  /* 0x000000ffff1b7224 */ /* 0x000fca00078e000c */
[----:B------:R0:W-:Y:S04]  /*45160*/  STL.64 [R1+0x6590], R26 ;  /* 0x0065901a01007387 */ /* 0x0001e80000100a00 */
[----:B------:R-:W2:Y:S04]  /*45170*/  LDL.LU R24, [R1+0x770] ;  /* 0x0007700001187983 */ /* 0x000ea80000300800 */
[----:B------:R-:W2:Y:S04]  /*45180*/  LDL.LU R25, [R1+0x774] ;  /* 0x0007740001197983 */ /* 0x000ea80000300800 */
[----:B0-----:R-:W4:Y:S04]  /*45190*/  LDL.LU R26, [R1+0x778] ;  /* 0x00077800011a7983 */ /* 0x001f280000300800 */
[----:B------:R-:W4:Y:S01]  /*451a0*/  LDL.LU R27, [R1+0x77c] ;  /* 0x00077c00011b7983 */ /* 0x000f220000300800 */
[----:B---3--:R-:W-:-:S02]  /*451b0*/  IMAD.MOV.U32 R14, RZ, RZ, R9 ;  /* 0x000000ffff0e7224 */ /* 0x008fc400078e0009 */
[----:B------:R-:W-:Y:S01]  /*451c0*/  IMAD.MOV.U32 R15, RZ, RZ, R8 ;  /* 0x000000ffff0f7224 */ /* 0x000fe200078e0008 */
[----:B----4-:R-:W-:Y:S04]  /*451d0*/  STL.64 [R1+0x65a8], R26 ;  /* 0x0065a81a01007387 */ /* 0x010fe80000100a00 */
[----:B--2---:R-:W-:Y:S04]  /*451e0*/  STL.64 [R1+0x65a0], R24 ;  /* 0x0065a01801007387 */ /* 0x004fe80000100a00 */
[----:B------:R0:W-:Y:S02]  /*451f0*/  STL.64 [R1+0x65b0], R14 ;  /* 0x0065b00e01007387 */ /* 0x0001e40000100a00 */
[----:B0-----:R-:W-:-:S02]  /*45200*/  IMAD.MOV.U32 R14, RZ, RZ, R2 ;  /* 0x000000ffff0e7224 */ /* 0x001fc400078e0002 */
[----:B------:R-:W-:-:S05]  /*45210*/  IMAD.MOV.U32 R15, RZ, RZ, R0 ;  /* 0x000000ffff0f7224 */ /* 0x000fca00078e0000 */
[----:B------:R-:W-:Y:S04]  /*45220*/  STL.64 [R1+0x65c8], R14 ;  /* 0x0065c80e01007387 */ /* 0x000fe80000100a00 */
[----:B------:R-:W2:Y:S04]  /*45230*/  LDL.LU R24, [R1+0xec0] ;  /* 0x000ec00001187983 */ /* 0x000ea80000300800 */
[----:B------:R-:W2:Y:S04]  /*45240*/  LDL.LU R25, [R1+0xec4] ;  /* 0x000ec40001197983 */ /* 0x000ea80000300800 */
[----:B------:R-:W3:Y:S04]  /*45250*/  LDL.LU R26, [R1+0xec8] ;  /* 0x000ec800011a7983 */ /* 0x000ee80000300800 */
[----:B------:R-:W3:Y:S04]  /*45260*/  LDL.LU R27, [R1+0xecc] ;  /* 0x000ecc00011b7983 */ /* 0x000ee80000300800 */
[----:B------:R-:W4:Y:S04]  /*45270*/  LDL.LU R8, [R1+0xee0] ;  /* 0x000ee00001087983 */ /* 0x000f280000300800 */
[----:B------:R-:W4:Y:S04]  /*45280*/  LDL.LU R9, [R1+0xee4] ;  /* 0x000ee40001097983 */ /* 0x000f280000300800 */
        /* <DEDUP_REMOVED lines=8> */
[----:B------:R-:W4:Y:S04]  /*45310*/  LDL.64 R14, [R1+0x108] ;  /* 0x00010800010e7983 */ /* 0x000f280000100a00 */
[----:B---3--:R-:W-:Y:S04]  /*45320*/  STL.64 [R1+0x65c0], R26 ;  /* 0x0065c01a01007387 */ /* 0x008fe80000100a00 */
[----:B------:R0:W-:Y:S04]  /*45330*/  STL.64 [R1+0x65b8], R24 ;  /* 0x0065b81801007387 */ /* 0x0001e80000100a00 */
[----:B0-----:R-:W3:Y:S04]  /*45340*/  LDL.LU R24, [R1+0xed0] ;  /* 0x000ed00001187983 */ /* 0x001ee80000300800 */
[----:B------:R-:W3:Y:S04]  /*45350*/  LDL.LU R25, [R1+0xed4] ;  /* 0x000ed40001197983 */ /* 0x000ee80000300800 */
[----:B------:R-:W3:Y:S04]  /*45360*/  LDL.LU R26, [R1+0xed8] ;  /* 0x000ed800011a7983 */ /* 0x000ee80000300800 */
[----:B------:R-:W3:Y:S04]  /*45370*/  LDL.LU R27, [R1+0xedc] ;  /* 0x000edc00011b7983 */ /* 0x000ee80000300800 */
        /* <DEDUP_REMOVED lines=11> */
[----:B------:R-:W2:Y:S01]  /*45430*/  LDL.LU R7, [R1+0x6dc] ;  /* 0x0006dc0001077983 */ /* 0x000ea20000300800 */
[C---:B------:R-:W-:Y:S03]  /*45440*/  HMMA.16816.F32 R8, R20.reuse, R18, R8 ;  /* 0x000000121408723c */ /* 0x040fe60000001808 */
[----:B--2---:R-:W-:Y:S04]  /*45450*/  STL.64 [R1+0x6560], R6 ;  /* 0x0065600601007387 */ /* 0x004fe80000100a00 */
        /* <DEDUP_REMOVED lines=11> */
[----:B------:R-:W-:Y:S04]  /*45510*/  STL.64 [R1+0x14b0], R8 ;  /* 0x0014b00801007387 */ /* 0x000fe80000100a00 */
[----:B------:R0:W-:Y:S04]  /*45520*/  STL.64 [R1+0x14b8], R10 ;  /* 0x0014b80a01007387 */ /* 0x0001e80000100a00 */
[----:B0-----:R-:W4:Y:S04]  /*45530*/  LDL.LU.64 R10, [R1+0x65e0] ;  /* 0x0065e000010a7983 */ /* 0x001f280000300a00 */
[----:B------:R-:W4:Y:S04]  /*45540*/  LDL.LU.64 R8, [R1+0x65d8] ;  /* 0x0065d80001087983 */ /* 0x000f280000300a00 */
[----:B------:R-:W-:Y:S01]  /*45550*/  STL.64 [R1+0x64c0], R18 ;  /* 0x0064c01201007387 */ /* 0x000fe20000100a00 */
[----:B----4-:R-:W-:-:S15]  /*45560*/  HMMA.16816.F32 R8, R20, R14, R8 ;  /* 0x0000000e1408723c */ /* 0x010fde0000001808 */
[----:B------:R-:W-:-:S04]  /*45570*/  NOP ;  /* 0x0000000000007918 */ /* 0x000fc80000000000 */
[----:B------:R0:W-:Y:S04]  /*45580*/  STL.64 [R1+0xf40], R8 ;  /* 0x000f400801007387 */ /* 0x0001e80000100a00 */
[----:B------:R1:W-:Y:S01]  /*45590*/  STL.64 [R1+0xf48], R10 ;  /* 0x000f480a01007387 */ /* 0x0003e20000100a00 */
[----:B0-----:R-:W-:-:S03]  /*455a0*/  IMAD.MOV.U32 R9, RZ, RZ, R14 ;  /* 0x000000ffff097224 */ /* 0x001fc600078e000e */
[----:B-1----:R-:W4:Y:S01]  /*455b0*/  LDL.LU.64 R10, [R1+0x65d0] ;  /* 0x0065d000010a7983 */ /* 0x002f220000300a00 */
[----:B------:R-:W-:-:S03]  /*455c0*/  IMAD.MOV.U32 R8, RZ, RZ, R15 ;  /* 0x000000ffff087224 */ /* 0x000fc600078e000f */
[----:B------:R-:W3:Y:S02]  /*455d0*/  LDL.LU.64 R14, [R1+0x65c8] ;  /* 0x0065c800010e7983 */ /* 0x000ee40000300a00 */
[----:B---3--:R-:W-:Y:S02]  /*455e0*/  HMMA.16816.F32 R12, R20, R14, R24 ;  /* 0x0000000e140c723c */ /* 0x008fe40000001818 */
[----:B------:R-:W3:Y:S04]  /*455f0*/  LDL.LU.64 R26, [R1+0x65c0] ;  /* 0x0065c000011a7983 */ /* 0x000ee80000300a00 */
[----:B------:R-:W3:-:S13]  /*45600*/  LDL.LU.64 R24, [R1+0x65b8] ;  /* 0x0065b80001187983 */ /* 0x000eda0000300a00 */
[----:B------:R-:W-:Y:S04]  /*45610*/  STL.64 [R1+0xf30], R12 ;  /* 0x000f300c01007387 */ /* 0x000fe80000100a00 */
[----:B------:R0:W-:Y:S04]  /*45620*/  STL.64 [R1+0xf38], R14 ;  /* 0x000f380e01007387 */ /* 0x0001e80000100a00 */
[----:B0-----:R-:W3:Y:S02]  /*45630*/  LDL.LU.64 R14, [R1+0x65b0] ;  /* 0x0065b000010e7983 */ /* 0x001ee40000300a00 */
[----:B---3--:R-:W-:Y:S02]  /*45640*/  HMMA.16816.F32 R12, R20, R14, R24 ;  /* 0x0000000e140c723c */ /* 0x008fe40000001818 */
[----:B------:R-:W3:Y:S04]  /*45650*/  LDL.LU.64 R26, [R1+0x65a8] ;  /* 0x0065a800011a7983 */ /* 0x000ee80000300a00 */
[----:B------:R-:W3:-:S13]  /*45660*/  LDL.LU.64 R24, [R1+0x65a0] ;  /* 0x0065a00001187983 */ /* 0x000eda0000300a00 */
[----:B------:R-:W-:Y:S04]  /*45670*/  STL.64 [R1+0xf20], R12 ;  /* 0x000f200c01007387 */ /* 0x000fe80000100a00 */
[----:B------:R0:W-:Y:S04]  /*45680*/  STL.64 [R1+0xf28], R14 ;  /* 0x000f280e01007387 */ /* 0x0001e80000100a00 */
[----:B0-----:R-:W3:Y:S02]  /*45690*/  LDL.LU.64 R14, [R1+0x6598] ;  /* 0x00659800010e7983 */ /* 0x001ee40000300a00 */
[----:B---3--:R-:W-:Y:S02]  /*456a0*/  HMMA.16816.F32 R20, R20, R14, R24 ;  /* 0x0000000e1414723c */ /* 0x008fe40000001818 */
[----:B------:R-:W2:Y:S04]  /*456b0*/  LDL.LU.64 R26, [R1+0x6590] ;  /* 0x00659000011a7983 */ /* 0x000ea80000300a00 */
[----:B------:R-:W2:Y:S04]  /*456c0*/  LDL.LU.64 R14, [R1+0x6588] ;  /* 0x00658800010e7983 */ /* 0x000ea80000300a00 */
[----:B------:R-:W2:Y:S09]  /*456d0*/  LDL.LU.64 R12, [R1+0x6580] ;  /* 0x00658000010c7983 */ /* 0x000eb20000300a00 */
[----:B------:R0:W-:Y:S04]  /*456e0*/  STL.64 [R1+0x7d0], R20 ;  /* 0x0007d01401007387 */ /* 0x0001e80000100a00 */
[----:B------:R1:W-:Y:S04]  /*456f0*/  STL.64 [R1+0x7d8], R22 ;  /* 0x0007d81601007387 */ /* 0x0003e80000100a00 */
[----:B0-----:R-:W3:Y:S04]  /*45700*/  LDL.LU R20, [R1+0x6a0] ;  /* 0x0006a00001147983 */ /* 0x001ee80000300800 */
[----:B------:R-:W3:Y:S04]  /*45710*/  LDL.LU R21, [R1+0x6a4] ;  /* 0x0006a40001157983 */ /* 0x000ee80000300800 */
[----:B-1----:R-:W3:Y:S04]  /*45720*/  LDL.LU R22, [R1+0x6a8] ;  /* 0x0006a80001167983 */ /* 0x002ee80000300800 */
[----:B------:R-:W3:Y:S01]  /*45730*/  LDL.LU R23, [R1+0x6ac] ;  /* 0x0006ac0001177983 */ /* 0x000ee20000300800 */
        /* <DEDUP_REMOVED lines=21> */
[----:B--2---:R-:W-:-:S15]  /*45890*/  HMMA.16816.F32 R4, R12, R26, R4 ;  /* 0x0000001a0c04723c */ /* 0x004fde0000001804 */
[----:B------:R-:W-:-:S04]  /*458a0*/  NOP ;  /* 0x0000000000007918 */ /* 0x000fc80000000000 */
[----:B------:R-:W-:Y:S04]  /*458b0*/  STL.64 [R1+0x790], R4 ;  /* 0x0007900401007387 */ /* 0x000fe80000100a00 */
[----:B------:R0:W-:Y:S04]  /*458c0*/  STL.64 [R1+0x798], R6 ;  /* 0x0007980601007387 */ /* 0x0001e80000100a00 */
[----:B0-----:R-:W3:Y:S04]  /*458d0*/  LDL.LU.64 R6, [R1+0x6530] ;  /* 0x0065300001067983 */ /* 0x001ee80000300a00 */
[----:B------:R-:W2:Y:S04]  /*458e0*/  LDL.LU.64 R4, [R1+0x6528] ;  /* 0x0065280001047983 */ /* 0x000ea80000300a00 */
[----:B------:R0:W-:Y:S04]  /*458f0*/  STL.64 [R1+0x6490], R26 ;  /* 0x0064901a01007387 */ /* 0x0001e80000100a00 */
[----:B------:R-:W2:Y:S04]  /*45900*/  LDL.LU R24, [R1+0x6b0] ;  /* 0x0006b00001187983 */ /* 0x000ea80000300800 */
[----:B------:R-:W2:Y:S04]  /*45910*/  LDL.LU R25, [R1+0x6b4] ;  /* 0x0006b40001197983 */ /* 0x000ea80000300800 */
[----:B0-----:R-:W2:Y:S04]  /*45920*/  LDL.LU R26, [R1+0x6b8] ;  /* 0x0006b800011a7983 */ /* 0x001ea80000300800 */
[----:B------:R-:W2:Y:S04]  /*45930*/  LDL.LU R27, [R1+0x6bc] ;  /* 0x0006bc00011b7983 */ /* 0x000ea80000300800 */
[----:B----4-:R0:W-:Y:S01]  /*45940*/  STL.64 [R1+0x6440], R10 ;  /* 0x0064400a01007387 */ /* 0x0101e20000100a00 */
[C---:B---3--:R-:W-:Y:S08]  /*45950*/  HMMA.16816.F32 R20, R12.reuse, R6, R20 ;  /* 0x000000060c14723c */ /* 0x048ff00000001814 */
[----:B--2---:R-:W-:Y:S01]  /*45960*/  HMMA.16816.F32 R24, R12, R10, R24 ;  /* 0x0000000a0c18723c */ /* 0x004fe20000001818 */
[----:B0-----:R-:W-:-:S02]  /*45970*/  IMAD.MOV.U32 R10, RZ, RZ, R9 ;  /* 0x000000ffff0a7224 */ /* 0x001fc400078e0009 */
[----:B------:R-:W-:-:S15]  /*45980*/  IMAD.MOV.U32 R11, RZ, RZ, R8 ;  /* 0x000000ffff0b7224 */ /* 0x000fde00078e0008 */
[----:B------:R-:W-:Y:S01]  /*45990*/  NOP ;  /* 0x0000000000007918 */ /* 0x000fe20000000000 */
[----:B------:R-:W-:Y:S04]  /*459a0*/  STL.64 [R1+0x780], R24 ;  /* 0x0007801801007387 */ /* 0x000fe80000100a00 */
[----:B------:R-:W-:Y:S04]  /*459b0*/  STL.64 [R1+0x788], R26 ;  /* 0x0007881a01007387 */ /* 0x000fe80000100a00 */
[----:B------:R-:W-:Y:S04]  /*459c0*/  STL.64 [R1+0x770], R20 ;  /* 0x0007701401007387 */ /* 0x000fe80000100a00 */
[----:B------:R-:W-:Y:S04]  /*459d0*/  STL.64 [R1+0x778], R22 ;  /* 0x0007781601007387 */ /* 0x000fe80000100a00 */
[----:B------:R0:W-:Y:S04]  /*459e0*/  STL.64 [R1+0x64b8], R10 ;  /* 0x0064b80a01007387 */ /* 0x0001e80000100a00 */
[----:B------:R-:W2:Y:S04]  /*459f0*/  LDL.LU R8, [R1+0xdd0] ;  /* 0x000dd00001087983 */ /* 0x000ea80000300800 */
[----:B------:R-:W2:Y:S01]  /*45a00*/  LDL.LU R9, [R1+0xdd4] ;  /* 0x000dd40001097983 */ /* 0x000ea20000300800 */
[----:B------:R-:W-:-:S02]  /*45a10*/  IMAD.MOV.U32 R18, RZ, RZ, R16 ;  /* 0x000000ffff127224 */ /* 0x000fc400078e0010 */
[----:B------:R-:W-:Y:S01]  /*45a20*/  IMAD.MOV.U32 R19, RZ, RZ, R5 ;  /* 0x000000ffff137224 */ /* 0x000fe200078e0005 */
[----:B------:R-:W1:Y:S04]  /*45a30*/  LDSM.16.MT88.4 R20, [R28+UR5+0x4200] ;  /* 0x004200051c14783b */ /* 0x000e680008004200 */
[----:B0-----:R-:W3:Y:S04]  /*45a40*/  LDL.LU R10, [R1+0xdd8] ;  /* 0x000dd800010a7983 */ /* 0x001ee80000300800 */
[----:B------:R-:W3:Y:S04]  /*45a50*/  LDL.LU R11, [R1+0xddc] ;  /* 0x000ddc00010b7983 */ /* 0x000ee80000300800 */
[----:B---3--:R-:W-:Y:S04]  /*45a60*/  STL.64 [R1+0x64d0], R10 ;  /* 0x0064d00a01007387 */ /* 0x008fe80000100a00 */
[----:B--2---:R-:W-:Y:S04]  /*45a70*/  STL.64 [R1+0x64c8], R8 ;  /* 0x0064c80801007387 */ /* 0x004fe80000100a00 */
[----:B------:R0:W-:Y:S04]  /*45a80*/  STL.64 [R1+0x64d8], R18 ;  /* 0x0064d81201007387 */ /* 0x0001e80000100a00 */
[----:B0-----:R-:W2:Y:S04]  /*45a90*/  LDL.64 R18, [R1+0x138] ;  /* 0x0001380001127983 */ /* 0x001ea80000100a00 */
[----:B--2---:R0:W-:Y:S04]  /*45aa0*/  STL.64 [R1+0x64f0], R18 ;  /* 0x0064f01201007387 */ /* 0x0041e80000100a00 */
[----:B------:R-:W2:Y:S04]  /*45ab0*/  LDL.LU R8, [R1+0xde0] ;  /* 0x000de00001087983 */ /* 0x000ea80000300800 */
[----:B------:R-:W2:Y:S04]  /*45ac0*/  LDL.LU R9, [R1+0xde4] ;  /* 0x000de40001097983 */ /* 0x000ea80000300800 */
[----:B------:R-:W3:Y:S04]  /*45ad0*/  LDL.LU R10, [R1+0xde8] ;  /* 0x000de800010a7983 */ /* 0x000ee80000300800 */
[----:B------:R-:W3:Y:S04]  /*45ae0*/  LDL.LU R11, [R1+0xdec] ;  /* 0x000dec00010b7983 */ /* 0x000ee80000300800 */
[----:B0-----:R-:W4:Y:S04]  /*45af0*/  LDL.64 R18, [R1+0x148] ;  /* 0x0001480001127983 */ /* 0x001f280000100a00 */
[----:B----4-:R0:W-:Y:S02]  /*45b00*/  STL.64 [R1+0x64f8], R18 ;  /* 0x0064f81201007387 */ /* 0x0101e40000100a00 */
[----:B0-----:R-:W-:-:S02]  /*45b10*/  IMAD.MOV.U32 R18, RZ, RZ, R4 ;  /* 0x000000ffff127224 */ /* 0x001fc400078e0004 */
[----:B------:R-:W-:-:S05]  /*45b20*/  IMAD.MOV.U32 R19, RZ, RZ, R3 ;  /* 0x000000ffff137224 */ /* 0x000fca00078e0003 */
[----:B------:R-:W-:Y:S04]  /*45b30*/  STL.64 [R1+0x6510], R18 ;  /* 0x0065101201007387 */ /* 0x000fe80000100a00 */
[----:B---3--:R-:W-:Y:S04]  /*45b40*/  STL.64 [R1+0x64e8], R10 ;  /* 0x0064e80a01007387 */ /* 0x008fe80000100a00 */
[----:B--2---:R0:W-:Y:S04]  /*45b50*/  STL.64 [R1+0x64e0], R8 ;  /* 0x0064e00801007387 */ /* 0x0041e80000100a00 */
[----:B0-----:R-:W2:Y:S04]  /*45b60*/  LDL.LU R8, [R1+0xdf0] ;  /* 0x000df00001087983 */ /* 0x001ea80000300800 */
[----:B------:R-:W2:Y:S04]  /*45b70*/  LDL.LU R9, [R1+0xdf4] ;  /* 0x000df40001097983 */ /* 0x000ea80000300800 */
[----:B------:R-:W3:Y:S04]  /*45b80*/  LDL.LU R10, [R1+0xdf8] ;  /* 0x000df800010a7983 */ /* 0x000ee80000300800 */
[----:B------:R-:W3:Y:S04]  /*45b90*/  LDL.LU R11, [R1+0xdfc] ;  /* 0x000dfc00010b7983 */ /* 0x000ee80000300800 */
[----:B------:R-:W4:Y:S04]  /*45ba0*/  LDL.64 R18, [R1+0x38] ;  /* 0x0000380001127983 */ /* 0x000f280000100a00 */
[----:B---3--:R-:W-:Y:S04]  /*45bb0*/  STL.64 [R1+0x6508], R10 ;  /* 0x0065080a01007387 */ /* 0x008fe80000100a00 */
[----:B--2---:R0:W-:Y:S04]  /*45bc0*/  STL.64 [R1+0x6500], R8 ;  /* 0x0065000801007387 */ /* 0x0041e80000100a00 */
[----:B0-----:R-:W2:Y:S04]  /*45bd0*/  LDL.LU R8, [R1+0xe10] ;  /* 0x000e100001087983 */ /* 0x001ea80000300800 */
[----:B------:R-:W2:Y:S04]  /*45be0*/  LDL.LU R9, [R1+0xe14] ;  /* 0x000e140001097983 */ /* 0x000ea80000300800 */
[----:B------:R-:W3:Y:S04]  /*45bf0*/  LDL.LU R10, [R1+0xe18] ;  /* 0x000e1800010a7983 */ /* 0x000ee80000300800 */
[----:B------:R-:W3:Y:S04]  /*45c00*/  LDL.LU R11, [R1+0xe1c] ;  /* 0x000e1c00010b7983 */ /* 0x000ee80000300800 */
[----:B---3--:R-:W-:Y:S04]  /*45c10*/  STL.64 [R1+0x6520], R10 ;  /* 0x0065200a01007387 */ /* 0x008fe80000100a00 */
[----:B--2---:R0:W-:Y:S04]  /*45c20*/  STL.64 [R1+0x6518], R8 ;  /* 0x0065180801007387 */ /* 0x0041e80000100a00 */
[----:B0-----:R-:W4:Y:S04]  /*45c30*/  LDL.LU R8, [R1+0xe20] ;  /* 0x000e200001087983 */ /* 0x001f280000300800 */
[----:B------:R-:W4:Y:S04]  /*45c40*/  LDL.LU R9, [R1+0xe24] ;  /* 0x000e240001097983 */ /* 0x000f280000300800 */
[----:B------:R-:W4:Y:S04]  /*45c50*/  LDL.LU R10, [R1+0xe28] ;  /* 0x000e2800010a7983 */ /* 0x000f280000300800 */
[----:B------:R-:W4:Y:S04]  /*45c60*/  LDL.LU R11, [R1+0xe2c] ;  /* 0x000e2c00010b7983 */ /* 0x000f280000300800 */
[----:B------:R-:W2:Y:S04]  /*45c70*/  LDL.LU R24, [R1+0xda0] ;  /* 0x000da00001187983 */ /* 0x000ea80000300800 */
[----:B------:R-:W2:Y:S04]  /*45c80*/  LDL.LU R25, [R1+0xda4] ;  /* 0x000da40001197983 */ /* 0x000ea80000300800 */
[----:B------:R-:W3:Y:S04]  /*45c90*/  LDL.LU R26, [R1+0xda8] ;  /* 0x000da800011a7983 */ /* 0x000ee80000300800 */
[----:B------:R-:W3:Y:S04]  /*45ca0*/  LDL.LU R27, [R1+0xdac] ;  /* 0x000dac00011b7983 */ /* 0x000ee80000300800 */
[----:B---3--:R0:W-:Y:S04]  /*45cb0*/  STL.64 [R1+0x64a0], R26 ;  /* 0x0064a01a01007387 */ /* 0x0081e80000100a00 */
[----:B--2---:R2:W-:Y:S04]  /*45cc0*/  STL.64 [R1+0x6498], R24 ;  /* 0x0064981801007387 */ /* 0x0045e80000100a00 */
[----:B0-----:R-:W3:Y:S01]  /*45cd0*/  LDL.64 R26, [R1+0xf8] ;  /* 0x0000f800011a7983 */ /* 0x001ee20000100a00 */
[----:B----4-:R-:W-:Y:S03]  /*45ce0*/  HMMA.16816.F32 R8, R12, R18, R8 ;  /* 0x000000120c08723c */ /* 0x010fe60000001808 */
[----:B---3--:R0:W-:Y:S04]  /*45cf0*/  STL.64 [R1+0x64b0], R26 ;  /* 0x0064b01a01007387 */ /* 0x0081e80000100a00 */
[----:B--2---:R-:W2:Y:S04]  /*45d00*/  LDL.LU R24, [R1+0xdc0] ;  /* 0x000dc00001187983 */ /* 0x004ea80000300800 */
[----:B------:R-:W2:Y:S04]  /*45d10*/  LDL.LU R25, [R1+0xdc4] ;  /* 0x000dc40001197983 */ /* 0x000ea80000300800 */
[----:B0-----:R-:W2:Y:S04]  /*45d20*/  LDL.LU R26, [R1+0xdc8] ;  /* 0x000dc800011a7983 */ /* 0x001ea80000300800 */
[----:B------:R-:W2:Y:S04]  /*45d30*/  LDL.LU R27, [R1+0xdcc] ;  /* 0x000dcc00011b7983 */ /* 0x000ea80000300800 */
[----:B------:R0:W-:Y:S04]  /*45d40*/  STL.64 [R1+0x6438], R6 ;  /* 0x0064380601007387 */ /* 0x0001e80000100a00 */
[----:B------:R-:W3:Y:S04]  /*45d50*/  LDL.LU R4, [R1+0xe00] ;  /* 0x000e000001047983 */ /* 0x000ee80000300800 */
[----:B------:R-:W3:Y:S04]  /*45d60*/  LDL.LU R5, [R1+0xe04] ;  /* 0x000e040001057983 */ /* 0x000ee80000300800 */
[----:B0-----:R-:W3:Y:S04]  /*45d70*/  LDL.LU R6, [R1+0xe08] ;  /* 0x000e080001067983 */ /* 0x001ee80000300800 */
[----:B------:R-:W3:Y:S04]  /*45d80*/  LDL.LU R7, [R1+0xe0c] ;  /* 0x000e0c0001077983 */ /* 0x000ee80000300800 */
[----:B-1----:R0:W-:Y:S04]  /*45d90*/  STL.64 [R1+0x6380], R22 ;  /* 0x0063801601007387 */ /* 0x0021e80000100a00 */
[----:B------:R1:W-:Y:S04]  /*45da0*/  STL.64 [R1+0x6378], R20 ;  /* 0x0063781401007387 */ /* 0x0003e80000100a00 */
[----:B0-----:R-:W4:Y:S01]  /*45db0*/  LDL.64 R22, [R1+0xd8] ;  /* 0x0000d80001167983 */ /* 0x001f220000100a00 */
[----:B------:R-:W-:-:S02]  /*45dc0*/  IMAD.MOV.U32 R29, RZ, RZ, R18 ;  /* 0x000000ffff1d7224 */ /* 0x000fc400078e0012 */
[----:B------:R-:W-:Y:S01]  /*45dd0*/  IMAD.MOV.U32 R3, RZ, RZ, R19 ;  /* 0x000000ffff037224 */ /* 0x000fe200078e0013 */
[----:B----4-:R0:W-:Y:S04]  /*45de0*/  STL.64 [R1+0x64a8], R22 ;  /* 0x0064a81601007387 */ /* 0x0101e80000100a00 */
[----:B-1----:R-:W4:Y:S04]  /*45df0*/  LDL.LU R20, [R1+0xdb0] ;  /* 0x000db00001147983 */ /* 0x002f280000300800 */
[----:B------:R-:W4:Y:S04]  /*45e00*/  LDL.LU R21, [R1+0xdb4] ;  /* 0x000db40001157983 */ /* 0x000f280000300800 */
[----:B0-----:R-:W4:Y:S04]  /*45e10*/  LDL.LU R22, [R1+0xdb8] ;  /* 0x000db80001167983 */ /* 0x001f280000300800 */
[----:B------:R-:W4:Y:S04]  /*45e20*/  LDL.LU R23, [R1+0xdbc] ;  /* 0x000dbc0001177983 */ /* 0x000f280000300800 */
        /* <DEDUP_REMOVED lines=8> */
[----:B------:R-:W-:Y:S04]  /*45eb0*/  STL.64 [R1+0x1430], R16 ;  /* 0x0014301001007387 */ /* 0x000fe80000100a00 */
[----:B------:R0:W-:Y:S04]  /*45ec0*/  STL.64 [R1+0x1438], R18 ;  /* 0x0014381201007387 */ /* 0x0001e80000100a00 */
[----:B0-----:R-:W3:Y:S02]  /*45ed0*/  LDL.LU.64 R18, [R1+0x64f8] ;  /* 0x0064f80001127983 */ /* 0x001ee40000300a00 */
[----:B---3--:R-:W-:-:S15]  /*45ee0*/  HMMA.16816.F32 R4, R12, R18, R4 ;  /* 0x000000120c04723c */ /* 0x008fde0000001804 */
[----:B------:R-:W-:-:S04]  /*45ef0*/  NOP ;  /* 0x0000000000007918 */ /* 0x000fc80000000000 */
[----:B------:R0:W-:Y:S04]  /*45f00*/  STL.64 [R1+0x1420], R4 ;  /* 0x0014200401007387 */ /* 0x0001e80000100a00 */
[----:B------:R1:W-:Y:S01]  /*45f10*/  STL.64 [R1+0x1428], R6 ;  /* 0x0014280601007387 */ /* 0x0003e20000100a00 */
[----:B0-----:R-:W-:Y:S02]  /*45f20*/  IMAD.MOV.U32 R5, RZ, RZ, R18 ;  /* 0x000000ffff057224 */ /* 0x001fe400078e0012 */
[----:B------:R-:W-:Y:S02]  /*45f30*/  IMAD.MOV.U32 R4, RZ, RZ, R19 ;  /* 0x000000ffff047224 */ /* 0x000fe400078e0013 */
[----:B------:R-:W2:Y:S02]  /*45f40*/  LDL.LU.64 R18, [R1+0x64f0] ;  /* 0x0064f00001127983 */ /* 0x000ea40000300a00 */
[----:B--2---:R-:W-:Y:S01]  /*45f50*/  HMMA.16816.F32 R8, R12, R18, R8 ;  /* 0x000000120c08723c */ /* 0x004fe20000001808 */
[----:B-1----:R-:W-:-:S02]  /*45f60*/  IMAD.MOV.U32 R7, RZ, RZ, R18 ;  /* 0x000000ffff077224 */ /* 0x002fc400078e0012 */
        /* <DEDUP_REMOVED lines=12> */
[----:B0-----:R-:W2:Y:S02]  /*46030*/  LDL.LU.64 R18, [R1+0x64c0] ;  /* 0x0064c00001127983 */ /* 0x001ea40000300a00 */
[----:B--2---:R-:W-:Y:S02]  /*46040*/  HMMA.16816.F32 R16, R12, R18, R8 ;  /* 0x000000120c10723c */ /* 0x004fe40000001808 */
[----:B------:R-:W2:-:S15]  /*46050*/  LDL.LU.64 R10, [R1+0x64b8] ;  /* 0x0064b800010a7983 */ /* 0x000e9e0000300a00 */
[----:B------:R-:W-:Y:S02]  /*46060*/  NOP ;  /* 0x0000000000007918 */ /* 0x000fe40000000000 */
[----:B------:R0:W-:Y:S04]  /*46070*/  STL.64 [R1+0x13f0], R16 ;  /* 0x0013f01001007387 */ /* 0x0001e80000100a00 */
[----:B------:R1:W-:Y:S04]  /*46080*/  STL.64 [R1+0x13f8], R18 ;  /* 0x0013f81201007387 */ /* 0x0003e80000100a00 */
[----:B0-----:R-:W3:Y:S04]  /*46090*/  LDL.LU R16, [R1+0x690] ;  /* 0x0006900001107983 */ /* 0x001ee80000300800 */
[----:B------:R-:W3:Y:S04]  /*460a0*/  LDL.LU R17, [R1+0x694] ;  /* 0x0006940001117983 */ /* 0x000ee80000300800 */
[----:B-1----:R-:W3:Y:S04]  /*460b0*/  LDL.LU R18, [R1+0x698] ;  /* 0x0006980001127983 */ /* 0x002ee80000300800 */
[----:B------:R-:W3:Y:S01]  /*460c0*/  LDL.LU R19, [R1+0x69c] ;  /* 0x00069c0001137983 */ /* 0x000ee20000300800 */
[----:B--2---:R-:W-:Y:S03]  /*460d0*/  HMMA.16816.F32 R8, R12, R10, R24 ;  /* 0x0000000a0c08723c */ /* 0x004fe60000001818 */
[----:B------:R-:W4:-:S15]  /*460e0*/  LDL.LU.64 R26, [R1+0x64b0] ;  /* 0x0064b000011a7983 */ /* 0x000f1e0000300a00 */
[----:B------:R-:W-:Y:S01]  /*460f0*/  NOP ;  /* 0x0000000000007918 */ /* 0x000fe20000000000 */
[----:B------:R0:W-:Y:S04]  /*46100*/  STL.64 [R1+0xe20], R8 ;  /* 0x000e200801007387 */ /* 0x0001e80000100a00 */
[----:B------:R1:W-:Y:S04]  /*46110*/  STL.64 [R1+0xe28], R10 ;  /* 0x000e280a01007387 */ /* 0x0003e80000100a00 */
[----:B0-----:R-:W2:Y:S04]  /*46120*/  LDL.LU R8, [R1+0x5d0] ;  /* 0x0005d00001087983 */ /* 0x001ea80000300800 */
[----:B------:R-:W2:Y:S04]  /*46130*/  LDL.LU R9, [R1+0x5d4] ;  /* 0x0005d40001097983 */ /* 0x000ea80000300800 */
[----:B-1----:R-:W2:Y:S04]  /*46140*/  LDL.LU R10, [R1+0x5d8] ;  /* 0x0005d800010a7983 */ /* 0x002ea80000300800 */
[----:B------:R-:W2:Y:S01]  /*46150*/  LDL.LU R11, [R1+0x5dc] ;  /* 0x0005dc00010b7983 */ /* 0x000ea20000300800 */
[----:B----4-:R-:W-:Y:S03]  /*46160*/  HMMA.16816.F32 R20, R12, R26, R20 ;  /* 0x0000001a0c14723c */ /* 0x010fe60000001814 */
[----:B--2---:R0:W-:Y:S04]  /*46170*/  STL.64 [R1+0x6450], R10 ;  /* 0x0064500a01007387 */ /* 0x0041e80000100a00 */
[----:B------:R-:W-:Y:S01]  /*46180*/  STL.64 [R1+0x6448], R8 ;  /* 0x0064480801007387 */ /* 0x000fe20000100a00 */
[----:B0-----:R-:W-:-:S02]  /*46190*/  IMAD.MOV.U32 R10, RZ, RZ, R2 ;  /* 0x000000ffff0a7224 */ /* 0x001fc400078e0002 */
[----:B------:R-:W-:Y:S02]  /*461a0*/  IMAD.MOV.U32 R11, RZ, RZ, R0 ;  /* 0x000000ffff0b7224 */ /* 0x000fe400078e0000 */
[----:B------:R-:W-:-:S03]  /*461b0*/  IMAD.MOV.U32 R2, RZ, RZ, R26 ;  /* 0x000000ffff027224 */ /* 0x000fc600078e001a */
[----:B------:R0:W-:Y:S01]  /*461c0*/  STL.64 [R1+0x6468], R10 ;  /* 0x0064680a01007387 */ /* 0x0001e20000100a00 */
[----:B------:R-:W-:-:S03]  /*461d0*/  IMAD.MOV.U32 R0, RZ, RZ, R27 ;  /* 0x000000ffff007224 */ /* 0x000fc600078e001b */
[----:B0-----:R-:W2:Y:S04]  /*461e0*/  LDL.64 R10, [R1+0xe8] ;  /* 0x0000e800010a7983 */ /* 0x001ea80000100a00 */
[----:B------:R-:W-:Y:S04]  /*461f0*/  STL.64 [R1+0xe10], R20 ;  /* 0x000e101401007387 */ /* 0x000fe80000100a00 */
[----:B------:R0:W-:Y:S04]  /*46200*/  STL.64 [R1+0xe18], R22 ;  /* 0x000e181601007387 */ /* 0x0001e80000100a00 */
[----:B0-----:R-:W3:Y:S04]  /*46210*/  LDL.LU.64 R22, [R1+0x64a8] ;  /* 0x0064a80001167983 */ /* 0x001ee80000300a00 */
[----:B------:R-:W2:Y:S04]  /*46220*/  LDL.LU.64 R26, [R1+0x64a0] ;  /* 0x0064a000011a7983 */ /* 0x000ea80000300a00 */
[----:B------:R-:W2:Y:S02]  /*46230*/  LDL.LU.64 R24, [R1+0x6498] ;  /* 0x0064980001187983 */ /* 0x000ea40000300a00 */
[----:B--2---:R-:W-:-:S15]  /*46240*/  HMMA.16816.F32 R24, R12, R10, R24 ;  /* 0x0000000a0c18723c */ /* 0x004fde0000001818 */
[----:B------:R-:W-:-:S04]  /*46250*/  NOP ;  /* 0x0000000000007918 */ /* 0x000fc80000000000 */
[----:B------:R-:W-:Y:S04]  /*46260*/  STL.64 [R1+0xe00], R24 ;  /* 0x000e001801007387 */ /* 0x000fe80000100a00 */
[----:B------:R0:W-:Y:S04]  /*46270*/  STL.64 [R1+0xe08], R26 ;  /* 0x000e081a01007387 */ /* 0x0001e80000100a00 */
[----:B0-----:R-:W2:Y:S01]  /*46280*/  LDL.LU.64 R26, [R1+0x6490] ;  /* 0x00649000011a7983 */ /* 0x001ea20000300a00 */
[----:B------:R-:W-:Y:S02]  /*46290*/  IMAD.MOV.U32 R25, RZ, RZ, R10 ;  /* 0x000000ffff197224 */ /* 0x000fe400078e000a */
[----:B------:R-:W-:Y:S01]  /*462a0*/  IMAD.MOV.U32 R24, RZ, RZ, R11 ;  /* 0x000000ffff187224 */ /* 0x000fe200078e000b */
[----:B------:R-:W4:Y:S04]  /*462b0*/  LDL R10, [R1+0x18] ;  /* 0x00001800010a7983 */ /* 0x000f280000100800 */
[----:B------:R-:W4:Y:S01]  /*462c0*/  LDL R11, [R1+0x1c] ;  /* 0x00001c00010b7983 */ /* 0x000f220000100800 */
[----:B---3--:R-:W-:Y:S03]  /*462d0*/  HMMA.16816.F32 R12, R12, R22, R16 ;  /* 0x000000160c0c723c */ /* 0x008fe60000001810 */
[----:B--2---:R-:W-:Y:S04]  /*462e0*/  STL.64 [R1+0x6460], R26 ;  /* 0x0064601a01007387 */ /* 0x004fe80000100a00 */
[----:B------:R0:W-:Y:S04]  /*462f0*/  STL.64 [R1+0x6458], R24 ;  /* 0x0064581801007387 */ /* 0x0001e80000100a00 */
        /* <DEDUP_REMOVED lines=10> */
[----:B------:R-:W2:Y:S04]  /*463a0*/  LDL.LU.64 R18, [R1+0x6488] ;  /* 0x0064880001127983 */ /* 0x000ea80000300a00 */
[----:B------:R-:W2:Y:S04]  /*463b0*/  LDL.LU.64 R16, [R1+0x6480] ;  /* 0x0064800001107983 */ /* 0x000ea80000300a00 */
[----:B------:R-:W-:Y:S04]  /*463c0*/  STL.64 [R1+0x6f0], R12 ;  /* 0x0006f00c01007387 */ /* 0x000fe80000100a00 */
[----:B------:R0:W-:Y:S04]  /*463d0*/  STL.64 [R1+0x6f8], R14 ;  /* 0x0006f80e01007387 */ /* 0x0001e80000100a00 */
[----:B0-----:R-:W2:Y:S04]  /*463e0*/  LDL.64 R14, [R1+0x28] ;  /* 0x00002800010e7983 */ /* 0x001ea80000100a00 */
        /* <DEDUP_REMOVED lines=8> */
[----:B------:R1:W-:Y:S01]  /*46470*/  STL.64 [R1+0x6e8], R22 ;  /* 0x0006e81601007387 */ /* 0x0003e20000100a00 */
[----:B0-----:R-:W-:Y:S02]  /*46480*/  IMAD.MOV.U32 R21, RZ, RZ, R14 ;  /* 0x000000ffff157224 */ /* 0x001fe400078e000e */
[----:B------:R-:W-:Y:S02]  /*46490*/  IMAD.MOV.U32 R20, RZ, RZ, R15 ;  /* 0x000000ffff147224 */ /* 0x000fe400078e000f */
[----:B-1----:R-:W-:Y:S02]  /*464a0*/  IMAD.MOV.U32 R22, RZ, RZ, R7 ;  /* 0x000000ffff167224 */ /* 0x002fe400078e0007 */
[----:B------:R-:W-:Y:S01]  /*464b0*/  IMAD.MOV.U32 R23, RZ, RZ, R6 ;  /* 0x000000ffff177224 */ /* 0x000fe200078e0006 */
[----:B------:R-:W-:Y:S04]  /*464c0*/  STL.64 [R1+0x63e0], R20 ;  /* 0x0063e01401007387 */ /* 0x000fe80000100a00 */
[----:B------:R0:W-:Y:S04]  /*464d0*/  STL.64 [R1+0x63f0], R22 ;  /* 0x0063f01601007387 */ /* 0x0001e80000100a00 */
[----:B------:R-:W2:Y:S04]  /*464e0*/  LDL.LU R12, [R1+0x5b0] ;  /* 0x0005b000010c7983 */ /* 0x000ea80000300800 */
[----:B------:R-:W2:Y:S04]  /*464f0*/  LDL.LU R13, [R1+0x5b4] ;  /* 0x0005b400010d7983 */ /* 0x000ea80000300800 */
[----:B------:R-:W2:Y:S04]  /*46500*/  LDL.LU R14, [R1+0x5b8] ;  /* 0x0005b800010e7983 */ /* 0x000ea80000300800 */
[----:B------:R-:W2:Y:S01]  /*46510*/  LDL.LU R15, [R1+0x5bc] ;  /* 0x0005bc00010f7983 */ /* 0x000ea20000300800 */
[----:B0-----:R-:W-:-:S02]  /*46520*/  IMAD.MOV.U32 R22, RZ, RZ, R5 ;  /* 0x000000ffff167224 */ /* 0x001fc400078e0005 */
[----:B------:R-:W-:Y:S02]  /*46530*/  IMAD.MOV.U32 R23, RZ, RZ, R4 ;  /* 0x000000ffff177224 */ /* 0x000fe400078e0004 */
[----:B------:R-:W3:Y:S04]  /*46540*/  LDL.LU R4, [R1+0x5c0] ;  /* 0x0005c00001047983 */ /* 0x000ee80000300800 */
[----:B------:R-:W3:Y:S04]  /*46550*/  LDL.LU R5, [R1+0x5c4] ;  /* 0x0005c40001057983 */ /* 0x000ee80000300800 */
[----:B------:R-:W3:Y:S04]  /*46560*/  LDL.LU R6, [R1+0x5c8] ;  /* 0x0005c80001067983 */ /* 0x000ee80000300800 */
[----:B------:R-:W3:Y:S04]  /*46570*/  LDL.LU R7, [R1+0x5cc] ;  /* 0x0005cc0001077983 */ /* 0x000ee80000300800 */
[----:B------:R0:W-:Y:S04]  /*46580*/  STL.64 [R1+0x6408], R22 ;  /* 0x0064081601007387 */ /* 0x0001e80000100a00 */
[----:B0-----:R-:W2:Y:S01]  /*46590*/  LDL.64 R22, [R1+0x158] ;  /* 0x0001580001167983 */ /* 0x001ea20000100a00 */
[C---:B----4-:R-:W-:Y:S03]  /*465a0*/  HMMA.16816.F32 R8, R16.reuse, R10, R24 ;  /* 0x0000000a1008723c */ /* 0x050fe60000001818 */
[----:B--2---:R-:W-:Y:S04]  /*465b0*/  STL.64 [R1+0x6420], R22 ;  /* 0x0064201601007387 */ /* 0x004fe80000100a00 */
[----:B------:R-:W2:Y:S04]  /*465c0*/  LDL.LU.64 R26, [R1+0x6478] ;  /* 0x00647800011a7983 */ /* 0x000ea80000300a00 */
[----:B------:R-:W2:Y:S08]  /*465d0*/  LDL.LU.64 R24, [R1+0x6470] ;  /* 0x0064700001187983 */ /* 0x000eb00000300a00 */
[----:B------:R-:W-:Y:S04]  /*465e0*/  STL.64 [R1+0x6d0], R8 ;  /* 0x0006d00801007387 */ /* 0x000fe80000100a00 */
        /* <DEDUP_REMOVED lines=14> */
[----:B------:R-:W-:Y:S04]  /*466d0*/  STL.64 [R1+0x63d8], R26 ;  /* 0x0063d81a01007387 */ /* 0x000fe80000100a00 */
[----:B----4-:R0:W-:Y:S04]  /*466e0*/  STL.64 [R1+0x63e8], R24 ;  /* 0x0063e81801007387 */ /* 0x0101e80000100a00 */
[----:B0-----:R-:W2:Y:S04]  /*466f0*/  LDL.LU R24, [R1+0xcd0] ;  /* 0x000cd00001187983 */ /* 0x001ea80000300800 */
[----:B------:R-:W2:Y:S04]  /*46700*/  LDL.LU R25, [R1+0xcd4] ;  /* 0x000cd40001197983 */ /* 0x000ea80000300800 */
[----:B------:R-:W4:Y:S04]  /*46710*/  LDL.LU R26, [R1+0xcd8] ;  /* 0x000cd800011a7983 */ /* 0x000f280000300800 */
[----:B------:R-:W4:Y:S04]  /*46720*/  LDL.LU R27, [R1+0xcdc] ;  /* 0x000cdc00011b7983 */ /* 0x000f280000300800 */
[----:B----4-:R-:W-:Y:S04]  /*46730*/  STL.64 [R1+0x6400], R26 ;  /* 0x0064001a01007387 */ /* 0x010fe80000100a00 */
[----:B--2---:R0:W-:Y:S04]  /*46740*/  STL.64 [R1+0x63f8], R24 ;  /* 0x0063f81801007387 */ /* 0x0041e80000100a00 */
[----:B0-----:R-:W2:Y:S04]  /*46750*/  LDL.LU R24, [R1+0xce0] ;  /* 0x000ce00001187983 */ /* 0x001ea80000300800 */
[----:B------:R-:W2:Y:S04]  /*46760*/  LDL.LU R25, [R1+0xce4] ;  /* 0x000ce40001197983 */ /* 0x000ea80000300800 */
[----:B------:R-:W4:Y:S04]  /*46770*/  LDL.LU R26, [R1+0xce8] ;  /* 0x000ce800011a7983 */ /* 0x000f280000300800 */
[----:B------:R-:W4:Y:S01]  /*46780*/  LDL.LU R27, [R1+0xcec] ;  /* 0x000cec00011b7983 */ /* 0x000f220000300800 */
[----:B---3--:R-:W-:Y:S03]  /*46790*/  HMMA.16816.F32 R4, R16, R10, R4 ;  /* 0x0000000a1004723c */ /* 0x008fe60000001804 */
[----:B----4-:R-:W-:Y:S04]  /*467a0*/  STL.64 [R1+0x6418], R26 ;  /* 0x0064181a01007387 */ /* 0x010fe80000100a00 */
[----:B--2---:R0:W-:Y:S04]  /*467b0*/  STL.64 [R1+0x6410], R24 ;  /* 0x0064101801007387 */ /* 0x0041e80000100a00 */
        /* <DEDUP_REMOVED lines=8> */
[----:B------:R-:W2:Y:S04]  /*46840*/  LDL.LU R26, [R1+0xd08] ;  /* 0x000d0800011a7983 */ /* 0x000ea80000300800 */
[----:B------:R-:W2:Y:S04]  /*46850*/  LDL.LU R27, [R1+0xd0c] ;  /* 0x000d0c00011b7983 */ /* 0x000ea80000300800 */
[----:B------:R-:W-:Y:S04]  /*46860*/  STL.64 [R1+0x6a0], R4 ;  /* 0x0006a00401007387 */ /* 0x000fe80000100a00 */
[----:B------:R0:W-:Y:S04]  /*46870*/  STL.64 [R1+0x6a8], R6 ;  /* 0x0006a80601007387 */ /* 0x0001e80000100a00 */
[----:B0-----:R-:W3:Y:S01]  /*46880*/  LDL.LU.64 R6, [R1+0x6438] ;  /* 0x0064380001067983 */ /* 0x001ee20000300a00 */
[----:B------:R-:W-:-:S02]  /*46890*/  IMAD.MOV.U32 R22, RZ, RZ, R29 ;  /* 0x000000ffff167224 */ /* 0x000fc400078e001d */
[----:B------:R-:W-:Y:S01]  /*468a0*/  IMAD.MOV.U32 R23, RZ, RZ, R3 ;  /* 0x000000ffff177224 */ /* 0x000fe200078e0003 */
[----:B---3--:R-:W-:Y:S01]  /*468b0*/  HMMA.16816.F32 R12, R16, R6, R12 ;  /* 0x00000006100c723c */ /* 0x008fe2000000180c */
[----:B------:R0:W-:Y:S04]  /*468c0*/  STL.64 [R1+0x6358], R6 ;  /* 0x0063580601007387 */ /* 0x0001e80000100a00 */
[----:B0-----:R-:W3:-:S14]  /*468d0*/  LDL.64 R6, [R1+0x128] ;  /* 0x0001280001067983 */ /* 0x001edc0000100a00 */
[----:B------:R-:W-:Y:S04]  /*468e0*/  STL.64 [R1+0x690], R12 ;  /* 0x0006900c01007387 */ /* 0x000fe80000100a00 */
[----:B------:R-:W-:Y:S04]  /*468f0*/  STL.64 [R1+0x698], R14 ;  /* 0x0006980e01007387 */ /* 0x000fe80000100a00 */
[----:B------:R-:W0:Y:S01]  /*46900*/  LDSM.16.MT88.4 R12, [R28+UR5+0x4280] ;  /* 0x004280051c0c783b */ /* 0x000e220008004200 */
[C---:B--2---:R-:W-:Y:S03]  /*46910*/  HMMA.16816.F32 R20, R16.reuse, R22, R24 ;  /* 0x000000161014723c */ /* 0x044fe60000001818 */
[----:B0-----:R0:W-:Y:S04]  /*46920*/  STL.64 [R1+0x6280], R14 ;  /* 0x0062800e01007387 */ /* 0x0011e80000100a00 */
[----:B------:R-:W-:Y:S04]  /*46930*/  STL.64 [R1+0x6278], R12 ;  /* 0x0062780c01007387 */ /* 0x000fe80000100a00 */
[----:B0-----:R-:W2:Y:S04]  /*46940*/  LDL.64 R14, [R1+0x108] ;  /* 0x00010800010e7983 */ /* 0x001ea80000100a00 */
[----:B------:R-:W4:Y:S04]  /*46950*/  LDL.LU.64 R26, [R1+0x6430] ;  /* 0x00643000011a7983 */ /* 0x000f280000300a00 */
[----:B------:R-:W4:Y:S04]  /*46960*/  LDL.LU.64 R24, [R1+0x6428] ;  /* 0x0064280001187983 */ /* 0x000f280000300a00 */
[----:B------:R-:W-:Y:S04]  /*46970*/  STL.64 [R1+0x1380], R20 ;  /* 0x0013801401007387 */ /* 0x000fe80000100a00 */
[----:B------:R0:W-:Y:S04]  /*46980*/  STL.64 [R1+0x1388], R22 ;  /* 0x0013881601007387 */ /* 0x0001e80000100a00 */
        /* <DEDUP_REMOVED lines=9> */
[----:B------:R-:W4:Y:S04]  /*46a20*/  LDL.LU.64 R22, [R1+0x6408] ;  /* 0x0064080001167983 */ /* 0x000f280000300a00 */
[----:B--2---:R-:W-:Y:S04]  /*46a30*/  STL.64 [R1+0x63d0], R14 ;  /* 0x0063d00e01007387 */ /* 0x004fe80000100a00 */
[----:B------:R0:W-:Y:S04]  /*46a40*/  STL.64 [R1+0x63c8], R12 ;  /* 0x0063c80c01007387 */ /* 0x0001e80000100a00 */
[----:B0-----:R-:W3:Y:S04]  /*46a50*/  LDL.LU R12, [R1+0xcc0] ;  /* 0x000cc000010c7983 */ /* 0x001ee80000300800 */
[----:B------:R-:W3:Y:S04]  /*46a60*/  LDL.LU R13, [R1+0xcc4] ;  /* 0x000cc400010d7983 */ /* 0x000ee80000300800 */
[----:B------:R-:W3:Y:S04]  /*46a70*/  LDL.LU R14, [R1+0xcc8] ;  /* 0x000cc800010e7983 */ /* 0x000ee80000300800 */
[----:B------:R-:W3:Y:S01]  /*46a80*/  LDL.LU R15, [R1+0xccc] ;  /* 0x000ccc00010f7983 */ /* 0x000ee20000300800 */
[----:B----4-:R-:W-:Y:S03]  /*46a90*/  HMMA.16816.F32 R20, R16, R22, R24 ;  /* 0x000000161014723c */ /* 0x010fe60000001818 */
[----:B------:R-:W2:Y:S04]  /*46aa0*/  LDL.LU.64 R26, [R1+0x6400] ;  /* 0x00640000011a7983 */ /* 0x000ea80000300a00 */
[----:B------:R-:W2:-:S12]  /*46ab0*/  LDL.LU.64 R24, [R1+0x63f8] ;  /* 0x0063f80001187983 */ /* 0x000e980000300a00 */
[----:B------:R-:W-:Y:S04]  /*46ac0*/  STL.64 [R1+0x1360], R20 ;  /* 0x0013601401007387 */ /* 0x000fe80000100a00 */
[----:B------:R0:W-:Y:S04]  /*46ad0*/  STL.64 [R1+0x1368], R22 ;  /* 0x0013681601007387 */ /* 0x0001e80000100a00 */
[----:B0-----:R-:W2:Y:S01]  /*46ae0*/  LDL.LU.64 R22, [R1+0x63f0] ;  /* 0x0063f00001167983 */ /* 0x001ea20000300a00 */
[----:B---3--:R-:W-:Y:S01]  /*46af0*/  HMMA.16816.F32 R12, R16, R6, R12 ;  /* 0x00000006100c723c */ /* 0x008fe2000000180c */
[----:B------:R-:W-:-:S02]  /*46b00*/  IMAD.MOV.U32 R8, RZ, RZ, R6 ;  /* 0x000000ffff087224 */ /* 0x000fc400078e0006 */
[----:B------:R-:W-:-:S05]  /*46b10*/  IMAD.MOV.U32 R3, RZ, RZ, R7 ;  /* 0x000000ffff037224 */ /* 0x000fca00078e0007 */
[----:B--2---:R-:W-:Y:S01]  /*46b20*/  HMMA.16816.F32 R20, R16, R22, R24 ;  /* 0x000000161014723c */ /* 0x004fe20000001818 */
[----:B------:R-:W2:-:S15]  /*46b30*/  LDL.LU.64 R24, [R1+0x63e8] ;  /* 0x0063e80001187983 */ /* 0x000e9e0000300a00 */
[----:B------:R-:W-:-:S03]  /*46b40*/  NOP ;  /* 0x0000000000007918 */ /* 0x000fc60000000000 */
[----:B------:R0:W-:Y:S04]  /*46b50*/  STL.64 [R1+0x1350], R20 ;  /* 0x0013501401007387 */ /* 0x0001e80000100a00 */
[----:B------:R-:W-:Y:S04]  /*46b60*/  STL.64 [R1+0x1358], R22 ;  /* 0x0013581601007387 */ /* 0x000fe80000100a00 */
[----:B0-----:R-:W3:Y:S04]  /*46b70*/  LDL.LU.64 R20, [R1+0x63e0] ;  /* 0x0063e00001147983 */ /* 0x001ee80000300a00 */
[----:B------:R-:W-:Y:S04]  /*46b80*/  STL.64 [R1+0x1340], R12 ;  /* 0x0013400c01007387 */ /* 0x000fe80000100a00 */
[----:B------:R-:W-:Y:S04]  /*46b90*/  STL.64 [R1+0x1348], R14 ;  /* 0x0013480e01007387 */ /* 0x000fe80000100a00 */
[----:B------:R-:W-:Y:S04]  /*46ba0*/  STL.64 [R1+0x6328], R10 ;  /* 0x0063280a01007387 */ /* 0x000fe80000100a00 */
[----:B------:R0:W-:Y:S04]  /*46bb0*/  STL [R1+0x6320], R8 ;  /* 0x0063200801007387 */ /* 0x0001e80000100800 */
[----:B0-----:R-:W4:Y:S04]  /*46bc0*/  LDL.LU R8, [R1+0x470] ;  /* 0x0004700001087983 */ /* 0x001f280000300800 */
[----:B------:R-:W4:Y:S04]  /*46bd0*/  LDL.LU R9, [R1+0x474] ;  /* 0x0004740001097983 */ /* 0x000f280000300800 */
[----:B------:R-:W3:Y:S04]  /*46be0*/  LDL.LU R10, [R1+0x478] ;  /* 0x00047800010a7983 */ /* 0x000ee80000300800 */
[----:B------:R-:W3:Y:S04]  /*46bf0*/  LDL.LU R11, [R1+0x47c] ;  /* 0x00047c00010b7983 */ /* 0x000ee80000300800 */
[----:B------:R-:W3:Y:S04]  /*46c00*/  LDL.LU R4, [R1+0x490] ;  /* 0x0004900001047983 */ /* 0x000ee80000300800 */
[----:B------:R-:W3:Y:S04]  /*46c10*/  LDL.LU R5, [R1+0x494] ;  /* 0x0004940001057983 */ /* 0x000ee80000300800 */
[----:B------:R-:W3:Y:S04]  /*46c20*/  LDL.LU R6, [R1+0x498] ;  /* 0x0004980001067983 */ /* 0x000ee80000300800 */
[----:B------:R-:W3:Y:S01]  /*46c30*/  LDL.LU R7, [R1+0x49c] ;  /* 0x00049c0001077983 */ /* 0x000ee20000300800 */
[----:B--2---:R-:W-:-:S02]  /*46c40*/  IMAD.MOV.U32 R22, RZ, RZ, R25 ;  /* 0x000000ffff167224 */ /* 0x004fc400078e0019 */
[----:B------:R-:W-:-:S05]  /*46c50*/  IMAD.MOV.U32 R23, RZ, RZ, R24 ;  /* 0x000000ffff177224 */ /* 0x000fca00078e0018 */
[----:B------:R0:W-:Y:S02]  /*46c60*/  STL.64 [R1+0x63a8], R22 ;  /* 0x0063a81601007387 */ /* 0x0001e40000100a00 */
[----:B0-----:R-:W-:Y:S02]  /*46c70*/  IMAD.MOV.U32 R22, RZ, RZ, R2 ;  /* 0x000000ffff167224 */ /* 0x001fe400078e0002 */
[----:B------:R-:W-:Y:S01]  /*46c80*/  IMAD.MOV.U32 R23, RZ, RZ, R0 ;  /* 0x000000ffff177224 */ /* 0x000fe200078e0000 */
[----:B---3--:R0:W-:Y:S04]  /*46c90*/  STL.64 [R1+0x6368], R6 ;  /* 0x0063680601007387 */ /* 0x0081e80000100a00 */
[----:B------:R1:W-:Y:S04]  /*46ca0*/  STL.64 [R1+0x6360], R4 ;  /* 0x0063600401007387 */ /* 0x0003e80000100a00 */
[----:B------:R-:W2:Y:S04]  /*46cb0*/  LDL.LU R24, [R1+0xcb0] ;  /* 0x000cb00001187983 */ /* 0x000ea80000300800 */
[----:B------:R-:W2:Y:S04]  /*46cc0*/  LDL.LU R25, [R1+0xcb4] ;  /* 0x000cb40001197983 */ /* 0x000ea80000300800 */
[----:B------:R-:W2:Y:S04]  /*46cd0*/  LDL.LU R26, [R1+0xcb8] ;  /* 0x000cb800011a7983 */ /* 0x000ea80000300800 */
[----:B------:R-:W2:Y:S04]  /*46ce0*/  LDL.LU R27, [R1+0xcbc] ;  /* 0x000cbc00011b7983 */ /* 0x000ea80000300800 */
[----:B------:R-:W2:Y:S04]  /*46cf0*/  LDL.64 R14, [R1+0x118] ;  /* 0x00011800010e7983 */ /* 0x000ea80000100a00 */
[----:B------:R-:W-:Y:S01]  /*46d00*/  STL.64 [R1+0x63c0], R22 ;  /* 0x0063c01601007387 */ /* 0x000fe20000100a00 */
[----:B0-----:R-:W-:-:S02]  /*46d10*/  IMAD.MOV.U32 R6, RZ, RZ, R21 ;  /* 0x000000ffff067224 */ /* 0x001fc400078e0015 */
[----:B------:R-:W-:-:S05]  /*46d20*/  IMAD.MOV.U32 R7, RZ, RZ, R20 ;  /* 0x000000ffff077224 */ /* 0x000fca00078e0014 */
[----:B------:R0:W-:Y:S04]  /*46d30*/  STL.64 [R1+0x6388], R6 ;  /* 0x0063880601007387 */ /* 0x0001e80000100a00 */
[----:B-1----:R-:W3:Y:S04]  /*46d40*/  LDL.LU R4, [R1+0x5a0] ;  /* 0x0005a00001047983 */ /* 0x002ee80000300800 */
[----:B------:R-:W3:Y:S04]  /*46d50*/  LDL.LU R5, [R1+0x5a4] ;  /* 0x0005a40001057983 */ /* 0x000ee80000300800 */
[----:B0-----:R-:W2:Y:S04]  /*46d60*/  LDL.LU R6, [R1+0x5a8] ;  /* 0x0005a80001067983 */ /* 0x001ea80000300800 */
[----:B------:R-:W2:Y:S04]  /*46d70*/  LDL.LU R7, [R1+0x5ac] ;  /* 0x0005ac0001077983 */ /* 0x000ea80000300800 */
[----:B------:R-:W3:Y:S04]  /*46d80*/  LDL.LU R20, [R1+0xca0] ;  /* 0x000ca00001147983 */ /* 0x000ee80000300800 */
[----:B------:R-:W4:Y:S04]  /*46d90*/  LDL.LU R21, [R1+0xca4] ;  /* 0x000ca40001157983 */ /* 0x000f280000300800 */
[----:B------:R-:W4:Y:S04]  /*46da0*/  LDL.LU R22, [R1+0xca8] ;  /* 0x000ca80001167983 */ /* 0x000f280000300800 */
[----:B------:R-:W4:Y:S04]  /*46db0*/  LDL.LU R23, [R1+0xcac] ;  /* 0x000cac0001177983 */ /* 0x000f280000300800 */
[----:B--2---:R-:W-:Y:S04]  /*46dc0*/  STL.64 [R1+0x63a0], R6 ;  /* 0x0063a00601007387 */ /* 0x004fe80000100a00 */
[----:B---3--:R0:W-:Y:S04]  /*46dd0*/  STL.64 [R1+0x6398], R4 ;  /* 0x0063980401007387 */ /* 0x0081e80000100a00 */
        /* <DEDUP_REMOVED lines=10> */
[----:B------:R0:W-:Y:S04]  /*46e80*/  STL.64 [R1+0x6338], R10 ;  /* 0x0063380a01007387 */ /* 0x0001e80000100a00 */
[----:B----4-:R-:W-:Y:S04]  /*46e90*/  STL.64 [R1+0x6330], R8 ;  /* 0x0063300801007387 */ /* 0x010fe80000100a00 */
[----:B0-----:R-:W3:Y:S01]  /*46ea0*/  LDL.64 R10, [R1+0x8] ;  /* 0x00000800010a7983 */ /* 0x001ee20000100a00 */
[----:B------:R-:W-:Y:S03]  /*46eb0*/  HMMA.16816.F32 R24, R16, R14, R24 ;  /* 0x0000000e1018723c */ /* 0x000fe60000001818 */
[----:B---3--:R0:W-:Y:S04]  /*46ec0*/  STL.64 [R1+0x6350], R10 ;  /* 0x0063500a01007387 */ /* 0x0081e80000100a00 */
[----:B0-----:R-:W3:Y:S04]  /*46ed0*/  LDL.64 R10, [R1+0x18] ;  /* 0x00001800010a7983 */ /* 0x001ee80000100a00 */
[----:B---3--:R0:W-:Y:S04]  /*46ee0*/  STL.64 [R1+0x6370], R10 ;  /* 0x0063700a01007387 */ /* 0x0081e80000100a00 */
[----:B------:R-:W3:Y:S04]  /*46ef0*/  LDL.LU R8, [R1+0x4a0] ;  /* 0x0004a00001087983 */ /* 0x000ee80000300800 */
[----:B------:R-:W3:Y:S04]  /*46f00*/  LDL.LU R9, [R1+0x4a4] ;  /* 0x0004a40001097983 */ /* 0x000ee80000300800 */
[----:B0-----:R-:W3:Y:S04]  /*46f10*/  LDL.LU R10, [R1+0x4a8] ;  /* 0x0004a800010a7983 */ /* 0x001ee80000300800 */
[----:B------:R-:W3:Y:S04]  /*46f20*/  LDL.LU R11, [R1+0x4ac] ;  /* 0x0004ac00010b7983 */ /* 0x000ee80000300800 */
[----:B------:R0:W-:Y:S04]  /*46f30*/  STL.64 [R1+0x1330], R24 ;  /* 0x0013301801007387 */ /* 0x0001e80000100a00 */
[----:B------:R1:W-:Y:S01]  /*46f40*/  STL.64 [R1+0x1338], R26 ;  /* 0x0013381a01007387 */ /* 0x0003e20000100a00 */
[----:B0-----:R-:W-:-:S03]  /*46f50*/  IMAD.MOV.U32 R25, RZ, RZ, R14 ;  /* 0x000000ffff197224 */ /* 0x001fc600078e000e */
[----:B-1----:R-:W4:Y:S01]  /*46f60*/  LDL.LU.64 R26, [R1+0x63d8] ;  /* 0x0063d800011a7983 */ /* 0x002f220000300a00 */
[----:B------:R-:W-:-:S03]  /*46f70*/  IMAD.MOV.U32 R24, RZ, RZ, R15 ;  /* 0x000000ffff187224 */ /* 0x000fc600078e000f */
[----:B------:R-:W2:Y:S04]  /*46f80*/  LDL.LU.64 R14, [R1+0x63d0] ;  /* 0x0063d000010e7983 */ /* 0x000ea80000300a00 */
[----:B------:R-:W3:Y:S01]  /*46f90*/  LDL.LU.64 R12, [R1+0x63c8] ;  /* 0x0063c800010c7983 */ /* 0x000ee20000300a00 */
[C---:B--2---:R-:W-:Y:S03]  /*46fa0*/  HMMA.16816.F32 R20, R16.reuse, R14, R20 ;  /* 0x0000000e1014723c */ /* 0x044fe60000001814 */
[----:B----4-:R-:W-:Y:S04]  /*46fb0*/  STL.64 [R1+0x6348], R26 ;  /* 0x0063481a01007387 */ /* 0x010fe80000100a00 */
        /* <DEDUP_REMOVED lines=8> */
[----:B------:R-:W-:Y:S01]  /*47040*/  STL.64 [R1+0x62c0], R14 ;  /* 0x0062c00e01007387 */ /* 0x000fe20000100a00 */
[----:B----4-:R-:W-:Y:S03]  /*47050*/  HMMA.16816.F32 R20, R16, R22, R4 ;  /* 0x000000161014723c */ /* 0x010fe60000001804 */
[----:B------:R-:W4:Y:S04]  /*47060*/  LDL.LU.64 R6, [R1+0x63b8] ;  /* 0x0063b80001067983 */ /* 0x000f280000300a00 */
[----:B------:R-:W4:-:S12]  /*47070*/  LDL.LU.64 R4, [R1+0x63b0] ;  /* 0x0063b00001047983 */ /* 0x000f180000300a00 */
[----:B------:R-:W-:Y:S04]  /*47080*/  STL.64 [R1+0xcf0], R20 ;  /* 0x000cf01401007387 */ /* 0x000fe80000100a00 */
[----:B------:R0:W-:Y:S04]  /*47090*/  STL.64 [R1+0xcf8], R22 ;  /* 0x000cf81601007387 */ /* 0x0001e80000100a00 */
[----:B0-----:R-:W4:Y:S02]  /*470a0*/  LDL.LU.64 R22, [R1+0x63a8] ;  /* 0x0063a80001167983 */ /* 0x001f240000300a00 */
[----:B----4-:R-:W-:Y:S02]  /*470b0*/  HMMA.16816.F32 R20, R16, R22, R4 ;  /* 0x000000161014723c */ /* 0x010fe40000001804 */
[----:B------:R-:W4:Y:S04]  /*470c0*/  LDL.LU.64 R6, [R1+0x63a0] ;  /* 0x0063a00001067983 */ /* 0x000f280000300a00 */
[----:B------:R-:W4:-:S13]  /*470d0*/  LDL.LU.64 R4, [R1+0x6398] ;  /* 0x0063980001047983 */ /* 0x000f1a0000300a00 */
[----:B------:R-:W-:Y:S04]  /*470e0*/  STL.64 [R1+0xce0], R20 ;  /* 0x000ce01401007387 */ /* 0x000fe80000100a00 */
[----:B------:R0:W-:Y:S04]  /*470f0*/  STL.64 [R1+0xce8], R22 ;  /* 0x000ce81601007387 */ /* 0x0001e80000100a00 */
[----:B0-----:R-:W4:Y:S02]  /*47100*/  LDL.LU.64 R22, [R1+0x6390] ;  /* 0x0063900001167983 */ /* 0x001f240000300a00 */
[----:B----4-:R-:W-:Y:S02]  /*47110*/  HMMA.16816.F32 R16, R16, R22, R4 ;  /* 0x000000161010723c */ /* 0x010fe40000001804 */
[----:B------:R-:W3:Y:S01]  /*47120*/  LDL.LU.64 R6, [R1+0x6388] ;  /* 0x0063880001067983 */ /* 0x000ee20000300a00 */
[----:B------:R-:W-:-:S02]  /*47130*/  IMAD.MOV.U32 R2, RZ, RZ, R22 ;  /* 0x000000ffff027224 */ /* 0x000fc400078e0016 */
[----:B------:R-:W-:-:S14]  /*47140*/  IMAD.MOV.U32 R0, RZ, RZ, R23 ;  /* 0x000000ffff007224 */ /* 0x000fdc00078e0017 */
[----:B------:R0:W-:Y:S04]  /*47150*/  STL.64 [R1+0x610], R16 ;  /* 0x0006101001007387 */ /* 0x0001e80000100a00 */
[----:B------:R1:W-:Y:S04]  /*47160*/  STL.64 [R1+0x618], R18 ;  /* 0x0006181201007387 */ /* 0x0003e80000100a00 */
[----:B------:R-:W3:Y:S04]  /*47170*/  LDL.LU.64 R22, [R1+0x6380] ;  /* 0x0063800001167983 */ /* 0x000ee80000300a00 */
[----:B------:R-:W3:Y:S04]  /*47180*/  LDL.LU.64 R20, [R1+0x6378] ;  /* 0x0063780001147983 */ /* 0x000ee80000300a00 */
[----:B0-----:R-:W4:Y:S04]  /*47190*/  LDL.LU R16, [R1+0x450] ;  /* 0x0004500001107983 */ /* 0x001f280000300800 */
[----:B------:R-:W4:Y:S04]  /*471a0*/  LDL.LU R17, [R1+0x454] ;  /* 0x0004540001117983 */ /* 0x000f280000300800 */
[----:B-1----:R-:W2:Y:S04]  /*471b0*/  LDL.LU R18, [R1+0x458] ;  /* 0x0004580001127983 */ /* 0x002ea80000300800 */
[----:B------:R-:W2:Y:S01]  /*471c0*/  LDL.LU R19, [R1+0x45c] ;  /* 0x00045c0001137983 */ /* 0x000ea20000300800 */
[----:B---3--:R-:W-:Y:S03]  /*471d0*/  HMMA.16816.F32 R4, R20, R6, R8 ;  /* 0x000000061404723c */ /* 0x008fe60000001808 */
[----:B--2---:R-:W-:Y:S04]  /*471e0*/  STL.64 [R1+0x6318], R18 ;  /* 0x0063181201007387 */ /* 0x004fe80000100a00 */
[----:B----4-:R0:W-:Y:S04]  /*471f0*/  STL.64 [R1+0x6310], R16 ;  /* 0x0063101001007387 */ /* 0x0101e80000100a00 */
[----:B0-----:R-:W2:Y:S04]  /*47200*/  LDL.LU R16, [R1+0x460] ;  /* 0x0004600001107983 */ /* 0x001ea80000300800 */
[----:B------:R-:W2:Y:S04]  /*47210*/  LDL.LU R17, [R1+0x464] ;  /* 0x0004640001117983 */ /* 0x000ea80000300800 */
[----:B------:R-:W2:Y:S04]  /*47220*/  LDL.LU R18, [R1+0x468] ;  /* 0x0004680001127983 */ /* 0x000ea80000300800 */
[----:B------:R-:W2:Y:S04]  /*47230*/  LDL.LU R19, [R1+0x46c] ;  /* 0x00046c0001137983 */ /* 0x000ea80000300800 */
[----:B------:R-:W3:Y:S04]  /*47240*/  LDL.LU.64 R10, [R1+0x6370] ;  /* 0x00637000010a7983 */ /* 0x000ee80000300a00 */
[----:B------:R-:W-:Y:S04]  /*47250*/  STL.64 [R1+0x600], R4 ;  /* 0x0006000401007387 */ /* 0x000fe80000100a00 */
[----:B------:R0:W-:Y:S04]  /*47260*/  STL.64 [R1+0x608], R6 ;  /* 0x0006080601007387 */ /* 0x0001e80000100a00 */
[----:B0-----:R-:W3:Y:S04]  /*47270*/  LDL.LU.64 R6, [R1+0x6368] ;  /* 0x0063680001067983 */ /* 0x001ee80000300a00 */
[----:B------:R-:W3:Y:S01]  /*47280*/  LDL.LU.64 R4, [R1+0x6360] ;  /* 0x0063600001047983 */ /* 0x000ee20000300a00 */
[----:B------:R-:W-:-:S02]  /*47290*/  IMAD.MOV.U32 R14, RZ, RZ, R13 ;  /* 0x000000ffff0e7224 */ /* 0x000fc400078e000d */
[----:B------:R-:W-:-:S05]  /*472a0*/  IMAD.MOV.U32 R15, RZ, RZ, R12 ;  /* 0x000000ffff0f7224 */ /* 0x000fca00078e000c */
[----:B------:R0:W-:Y:S04]  /*472b0*/  STL.64 [R1+0x62f8], R14 ;  /* 0x0062f80e01007387 */ /* 0x0001e80000100a00 */
[----:B0-----:R-:W4:Y:S01]  /*472c0*/  LDL.64 R14, [R1+0x38] ;  /* 0x00003800010e7983 */ /* 0x001f220000100a00 */
[----:B---3--:R-:W-:-:S15]  /*472d0*/  HMMA.16816.F32 R4, R20, R10, R4 ;  /* 0x0000000a1404723c */ /* 0x008fde0000001804 */
[----:B------:R-:W-:-:S04]  /*472e0*/  NOP ;  /* 0x0000000000007918 */ /* 0x000fc80000000000 */
[----:B------:R0:W-:Y:S04]  /*472f0*/  STL.64 [R1+0x5f0], R4 ;  /* 0x0005f00401007387 */ /* 0x0001e80000100a00 */
[----:B------:R1:W-:Y:S01]  /*47300*/  STL.64 [R1+0x5f8], R6 ;  /* 0x0005f80601007387 */ /* 0x0003e20000100a00 */
[----:B0-----:R-:W-:-:S03]  /*47310*/  IMAD.MOV.U32 R5, RZ, RZ, R10 ;  /* 0x000000ffff057224 */ /* 0x001fc600078e000a */
[----:B-1----:R-:W3:Y:S01]  /*47320*/  LDL.LU.64 R6, [R1+0x6358] ;  /* 0x0063580001067983 */ /* 0x002ee20000300a00 */
[----:B------:R-:W-:-:S03]  /*47330*/  IMAD.MOV.U32 R4, RZ, RZ, R11 ;  /* 0x000000ffff047224 */ /* 0x000fc600078e000b */
[----:B------:R-:W2:Y:S02]  /*47340*/  LDL.LU.64 R10, [R1+0x6350] ;  /* 0x00635000010a7983 */ /* 0x000ea40000300a00 */
[----:B--2---:R-:W-:Y:S01]  /*47350*/  HMMA.16816.F32 R24, R20, R10, R24 ;  /* 0x0000000a1418723c */ /* 0x004fe20000001818 */
[----:B------:R-:W-:-:S15]  /*47360*/  IMAD.MOV.U32 R29, RZ, RZ, R11 ;  /* 0x000000ffff1d7224 */ /* 0x000fde00078e000b */
[----:B------:R-:W-:-:S03]  /*47370*/  NOP ;  /* 0x0000000000007918 */ /* 0x000fc60000000000 */
[----:B------:R-:W-:Y:S04]  /*47380*/  STL.64 [R1+0x5e0], R24 ;  /* 0x0005e01801007387 */ /* 0x000fe80000100a00 */
[----:B------:R0:W-:Y:S04]  /*47390*/  STL.64 [R1+0x5e8], R26 ;  /* 0x0005e81a01007387 */ /* 0x0001e80000100a00 */
[----:B0-----:R-:W2:Y:S04]  /*473a0*/  LDL.LU.64 R26, [R1+0x6348] ;  /* 0x00634800011a7983 */ /* 0x001ea80000300a00 */
[----:B------:R-:W2:Y:S04]  /*473b0*/  LDL.LU.64 R24, [R1+0x6340] ;  /* 0x0063400001187983 */ /* 0x000ea80000300a00 */
[----:B------:R-:W2:Y:S04]  /*473c0*/  LDL.LU.64 R10, [R1+0x6338] ;  /* 0x00633800010a7983 */ /* 0x000ea80000300a00 */
[----:B------:R-:W2:Y:S02]  /*473d0*/  LDL.LU.64 R8, [R1+0x6330] ;  /* 0x0063300001087983 */ /* 0x000ea40000300a00 */
[----:B--2---:R-:W-:-:S15]  /*473e0*/  HMMA.16816.F32 R8, R20, R26, R8 ;  /* 0x0000001a1408723c */ /* 0x004fde0000001808 */
[----:B------:R-:W-:-:S04]  /*473f0*/  NOP ;  /* 0x0000000000007918 */ /* 0x000fc80000000000 */
[----:B------:R-:W-:Y:S04]  /*47400*/  STL.64 [R1+0x5d0], R8 ;  /* 0x0005d00801007387 */ /* 0x000fe80000100a00 */
[----:B------:R0:W-:Y:S04]  /*47410*/  STL.64 [R1+0x5d8], R10 ;  /* 0x0005d80a01007387 */ /* 0x0001e80000100a00 */
[----:B0-----:R-:W2:Y:S04]  /*47420*/  LDL.LU.64 R10, [R1+0x6328] ;  /* 0x00632800010a7983 */ /* 0x001ea80000300a00 */
[----:B------:R-:W3:Y:S04]  /*47430*/  LDL.LU R8, [R1+0x6320] ;  /* 0x0063200001087983 */ /* 0x000ee80000300800 */
[----:B------:R-:W-:Y:S01]  /*47440*/  STL.64 [R1+0x62d8], R26 ;  /* 0x0062d81a01007387 */ /* 0x000fe20000100a00 */
[----:B--2---:R-:W-:-:S15]  /*47450*/  HMMA.16816.F32 R16, R20, R10, R16 ;  /* 0x0000000a1410723c */ /* 0x004fde0000001810 */
[----:B------:R-:W-:-:S04]  /*47460*/  NOP ;  /* 0x0000000000007918 */ /* 0x000fc80000000000 */
[----:B------:R-:W-:Y:S04]  /*47470*/  STL.64 [R1+0x5c0], R16 ;  /* 0x0005c01001007387 */ /* 0x000fe80000100a00 */
[----:B------:R0:W-:Y:S04]  /*47480*/  STL.64 [R1+0x5c8], R18 ;  /* 0x0005c81201007387 */ /* 0x0001e80000100a00 */
[----:B0-----:R-:W2:Y:S04]  /*47490*/  LDL.LU.64 R18, [R1+0x6318] ;  /* 0x0063180001127983 */ /* 0x001ea80000300a00 */
[----:B------:R-:W2:Y:S04]  /*474a0*/  LDL.LU.64 R16, [R1+0x6310] ;  /* 0x0063100001107983 */ /* 0x000ea80000300a00 */
[----:B------:R0:W-:Y:S04]  /*474b0*/  STL.64 [R1+0x6220], R10 ;  /* 0x0062200a01007387 */ /* 0x0001e80000100a00 */
[----:B0-----:R-:W2:Y:S04]  /*474c0*/  LDL.64 R10, [R1+0x148] ;  /* 0x00014800010a7983 */ /* 0x001ea80000100a00 */
[----:B--2---:R-:W-:Y:S04]  /*474d0*/  STL.64 [R1+0x6308], R10 ;  /* 0x0063080a01007387 */ /* 0x004fe80000100a00 */
[----:B---3--:R0:W-:Y:S04]  /*474e0*/  STL [R1+0x6300], R8 ;  /* 0x0063000801007387 */ /* 0x0081e80000100800 */
[----:B0-----:R-:W4:Y:S04]  /*474f0*/  LDL.LU R8, [R1+0xc60] ;  /* 0x000c600001087983 */ /* 0x001f280000300800 */
[----:B------:R-:W4:Y:S04]  /*47500*/  LDL.LU R9, [R1+0xc64] ;  /* 0x000c640001097983 */ /* 0x000f280000300800 */
[----:B------:R-:W4:Y:S04]  /*47510*/  LDL.LU R10, [R1+0xc68] ;  /* 0x000c6800010a7983 */ /* 0x000f280000300800 */
[----:B------:R-:W4:Y:S04]  /*47520*/  LDL.LU R11, [R1+0xc6c] ;  /* 0x000c6c00010b7983 */ /* 0x000f280000300800 */
[----:B------:R-:W2:Y:S01]  /*47530*/  LDL.64 R26, [R1+0x138] ;  /* 0x00013800011a7983 */ /* 0x000ea20000100a00 */
[----:B------:R-:W-:Y:S03]  /*47540*/  HMMA.16816.F32 R16, R20, R6, R16 ;  /* 0x000000061410723c */ /* 0x000fe60000001810 */
[----:B--2---:R-:W-:-:S15]  /*47550*/  STL.64 [R1+0x62f0], R26 ;  /* 0x0062f01a01007387 */ /* 0x004fde0000100a00 */
[----:B------:R-:W-:Y:S01]  /*47560*/  NOP ;  /* 0x0000000000007918 */ /* 0x000fe20000000000 */
[----:B------:R-:W-:Y:S04]  /*47570*/  STL.64 [R1+0x5b0], R16 ;  /* 0x0005b01001007387 */ /* 0x000fe80000100a00 */
[----:B------:R-:W-:Y:S04]  /*47580*/  STL.64 [R1+0x5b8], R18 ;  /* 0x0005b81201007387 */ /* 0x000fe80000100a00 */
[----:B------:R-:W0:Y:S01]  /*47590*/  LDSM.16.MT88.4 R16, [R28+UR5+0x4300] ;  /* 0x004300051c10783b */ /* 0x000e220008004200 */
[----:B----4-:R-:W-:Y:S03]  /*475a0*/  HMMA.16816.F32 R8, R20, R14, R8 ;  /* 0x0000000e1408723c */ /* 0x010fe60000001808 */
[----:B------:R1:W-:Y:S04]  /*475b0*/  STL.64 [R1+0x62e8], R24 ;  /* 0x0062e81801007387 */ /* 0x0003e80000100a00 */
[----:B-1----:R-:W2:Y:S04]  /*475c0*/  LDL.LU R24, [R1+0xc40] ;  /* 0x000c400001187983 */ /* 0x002ea80000300800 */
[----:B------:R-:W2:Y:S04]  /*475d0*/  LDL.LU R25, [R1+0xc44] ;  /* 0x000c440001197983 */ /* 0x000ea80000300800 */
[----:B------:R-:W2:Y:S04]  /*475e0*/  LDL.LU R26, [R1+0xc48] ;  /* 0x000c4800011a7983 */ /* 0x000ea80000300800 */
[----:B------:R-:W2:Y:S04]  /*475f0*/  LDL.LU R27, [R1+0xc4c] ;  /* 0x000c4c00011b7983 */ /* 0x000ea80000300800 */
[----:B------:R-:W-:Y:S04]  /*47600*/  STL.64 [R1+0x62d0], R6 ;  /* 0x0062d00601007387 */ /* 0x000fe80000100a00 */
[----:B------:R1:W-:Y:S04]  /*47610*/  STL.64 [R1+0x62c8], R4 ;  /* 0x0062c80401007387 */ /* 0x0003e80000100a00 */
[----:B-1----:R-:W3:Y:S04]  /*47620*/  LDL.LU R4, [R1+0xc50] ;  /* 0x000c500001047983 */ /* 0x002ee80000300800 */
[----:B------:R-:W3:Y:S04]  /*47630*/  LDL.LU R5, [R1+0xc54] ;  /* 0x000c540001057983 */ /* 0x000ee80000300800 */
[----:B------:R-:W3:Y:S04]  /*47640*/  LDL.LU R6, [R1+0xc58] ;  /* 0x000c580001067983 */ /* 0x000ee80000300800 */
[----:B------:R-:W3:Y:S04]  /*47650*/  LDL.LU R7, [R1+0xc5c] ;  /* 0x000c5c0001077983 */ /* 0x000ee80000300800 */
[----:B------:R-:W-:Y:S04]  /*47660*/  STL [R1+0x6200], R28 ;  /* 0x0062001c01007387 */ /* 0x000fe80000100800 */
[----:B0-----:R0:W-:Y:S04]  /*47670*/  STL.64 [R1+0x6118], R18 ;  /* 0x0061181201007387 */ /* 0x0011e80000100a00 */
[----:B------:R-:W-:Y:S04]  /*47680*/  STL.64 [R1+0x6110], R16 ;  /* 0x0061101001007387 */ /* 0x000fe80000100a00 */
[----:B------:R-:W-:Y:S04]  /*47690*/  STL.64 [R1+0xcc0], R8 ;  /* 0x000cc00801007387 */ /* 0x000fe80000100a00 */
[----:B------:R1:W-:Y:S01]  /*476a0*/  STL.64 [R1+0xcc8], R10 ;  /* 0x000cc80a01007387 */ /* 0x0003e20000100a00 */
[----:B0-----:R-:W-:-:S02]  /*476b0*/  IMAD.MOV.U32 R18, RZ, RZ, R2 ;  /* 0x000000ffff127224 */ /* 0x001fc400078e0002 */
[----:B------:R-:W-:Y:S02]  /*476c0*/  IMAD.MOV.U32 R19, RZ, RZ, R0 ;  /* 0x000000ffff137224 */ /* 0x000fe400078e0000 */
[----:B------:R-:W-:Y:S01]  /*476d0*/  IMAD.MOV.U32 R2, RZ, RZ, R14 ;  /* 0x000000ffff027224 */ /* 0x000fe200078e000e */
[----:B-1----:R-:W2:Y:S04]  /*476e0*/  LDL.LU.64 R10, [R1+0x6308] ;  /* 0x00630800010a7983 */ /* 0x002ea80000300a00 */
[----:B------:R-:W4:Y:S01]  /*476f0*/  LDL.LU R8, [R1+0x6300] ;  /* 0x0063000001087983 */ /* 0x000f220000300800 */
[----:B------:R-:W-:-:S03]  /*47700*/  IMAD.MOV.U32 R0, RZ, RZ, R15 ;  /* 0x000000ffff007224 */ /* 0x000fc600078e000f */
[----:B------:R-:W3:Y:S04]  /*47710*/  LDL.LU.64 R14, [R1+0x62f8] ;  /* 0x0062f800010e7983 */ /* 0x000ee80000300a00 */
[----:B------:R-:W-:Y:S04]  /*47720*/  STL [R1+0x6208], R0 ;  /* 0x0062080001007387 */ /* 0x000fe80000100800 */
[----:B------:R-:W-:Y:S01]  /*47730*/  STL [R1+0x6204], R2 ;  /* 0x0062040201007387 */ /* 0x000fe20000100800 */
[C---:B---3--:R-:W-:Y:S08]  /*47740*/  HMMA.16816.F32 R4, R20.reuse, R14, R4 ;  /* 0x0000000e1404723c */ /* 0x048ff00000001804 */
[----:B--2---:R-:W-:Y:S01]  /*47750*/  HMMA.16816.F32 R24, R20, R10, R24 ;  /* 0x0000000a1418723c */ /* 0x004fe20000001818 */
[----:B----4-:R-:W-:-:S02]  /*47760*/  IMAD.MOV.U32 R14, RZ, RZ, R8 ;  /* 0x000000ffff0e7224 */ /* 0x010fc400078e0008 */
[----:B------:R-:W-:-:S08]  /*47770*/  IMAD.MOV.U32 R15, RZ, RZ, R3 ;  /* 0x000000ffff0f7224 */ /* 0x000fd000078e0003 */
[----:B------:R-:W-:Y:S04]  /*47780*/  STL.64 [R1+0xcb0], R4 ;  /* 0x000cb00401007387 */ /* 0x000fe80000100a00 */
[----:B------:R-:W-:Y:S04]  /*47790*/  STL.64 [R1+0xcb8], R6 ;  /* 0x000cb80601007387 */ /* 0x000fe80000100a00 */
[----:B------:R0:W-:Y:S04]  /*477a0*/  STL.64 [R1+0x62e0], R14 ;  /* 0x0062e00e01007387 */ /* 0x0001e80000100a00 */
[----:B------:R-:W2:Y:S04]  /*477b0*/  LDL.LU R12, [R1+0xc30] ;  /* 0x000c3000010c7983 */ /* 0x000ea80000300800 */
[----:B------:R-:W2:Y:S04]  /*477c0*/  LDL.LU R13, [R1+0xc34] ;  /* 0x000c3400010d7983 */ /* 0x000ea80000300800 */
[----:B0-----:R-:W2:Y:S04]  /*477d0*/  LDL.LU R14, [R1+0xc38] ;  /* 0x000c3800010e7983 */ /* 0x001ea80000300800 */
[----:B------:R-:W2:Y:S04]  /*477e0*/  LDL.LU R15, [R1+0xc3c] ;  /* 0x000c3c00010f7983 */ /* 0x000ea80000300800 */
[----:B------:R-:W3:Y:S04]  /*477f0*/  LDL.LU R4, [R1+0xc20] ;  /* 0x000c200001047983 */ /* 0x000ee80000300800 */
[----:B------:R-:W3:Y:S04]  /*47800*/  LDL.LU R5, [R1+0xc24] ;  /* 0x000c240001057983 */ /* 0x000ee80000300800 */
[----:B------:R-:W3:Y:S04]  /*47810*/  LDL.LU R6, [R1+0xc28] ;  /* 0x000c280001067983 */ /* 0x000ee80000300800 */
[----:B------:R-:W3:Y:S04]  /*47820*/  LDL.LU R7, [R1+0xc2c] ;  /* 0x000c2c0001077983 */ /* 0x000ee80000300800 */
[----:B------:R-:W-:Y:S04]  /*47830*/  STL.64 [R1+0xca0], R24 ;  /* 0x000ca01801007387 */ /* 0x000fe80000100a00 */
[----:B------:R0:W-:Y:S01]  /*47840*/  STL.64 [R1+0xca8], R26 ;  /* 0x000ca81a01007387 */ /* 0x0001e20000100a00 */
[----:B------:R-:W-:-:S02]  /*47850*/  IMAD.MOV.U32 R16, RZ, RZ, R10 ;  /* 0x000000ffff107224 */ /* 0x000fc400078e000a */
[----:B------:R-:W-:Y:S01]  /*47860*/  IMAD.MOV.U32 R3, RZ, RZ, R11 ;  /* 0x000000ffff037224 */ /* 0x000fe200078e000b */
[----:B0-----:R-:W2:Y:S04]  /*47870*/  LDL.LU.64 R26, [R1+0x62f0] ;  /* 0x0062f000011a7983 */ /* 0x001ea80000300a00 */
[----:B------:R-:W4:Y:S04]  /*47880*/  LDL.LU.64 R24, [R1+0x62e8] ;  /* 0x0062e80001187983 */ /* 0x000f280000300a00 */
[----:B------:R-:W2:Y:S04]  /*47890*/  LDL.LU R8, [R1+0x370] ;  /* 0x0003700001087983 */ /* 0x000ea80000300800 */
[----:B------:R-:W2:Y:S04]  /*478a0*/  LDL.LU R9, [R1+0x374] ;  /* 0x0003740001097983 */ /* 0x000ea80000300800 */
[----:B------:R-:W2:Y:S04]  /*478b0*/  LDL.LU R10, [R1+0x378] ;  /* 0x00037800010a7983 */ /* 0x000ea80000300800 */
[----:B------:R-:W2:Y:S04]  /*478c0*/  LDL.LU R11, [R1+0x37c] ;  /* 0x00037c00010b7983 */ /* 0x000ea80000300800 */
[----:B--2---:R0:W-:Y:S04]  /*478d0*/  STL.64 [R1+0x6230], R10 ;  /* 0x0062300a01007387 */ /* 0x0041e80000100a00 */
[----:B------:R-:W-:Y:S04]  /*478e0*/  STL.64 [R1+0x6228], R8 ;  /* 0x0062280801007387 */ /* 0x000fe80000100a00 */
[----:B0-----:R-:W2:Y:S01]  /*478f0*/  LDL R10, [R1+0x8] ;  /* 0x00000800010a7983 */ /* 0x001ea20000100800 */
[----:B------:R-:W-:Y:S01]  /*47900*/  HMMA.16816.F32 R12, R20, R26, R12 ;  /* 0x0000001a140c723c */ /* 0x000fe2000000180c */
[----:B------:R-:W-:-:S02]  /*47910*/  IMAD.MOV.U32 R11, RZ, RZ, R29 ;  /* 0x000000ffff0b7224 */ /* 0x000fc400078e001d */
[----:B------:R-:W-:Y:S02]  /*47920*/  IMAD.MOV.U32 R17, RZ, RZ, R27 ;  /* 0x000000ffff117224 */ /* 0x000fe400078e001b */
[----:B------:R-:W-:Y:S01]  /*47930*/  IMAD.MOV.U32 R29, RZ, RZ, R26 ;  /* 0x000000ffff1d7224 */ /* 0x000fe200078e001a */
[----:B--2---:R-:W-:-:S13]  /*47940*/  STL.64 [R1+0x6248], R10 ;  /* 0x0062480a01007387 */ /* 0x004fda0000100a00 */
[----:B------:R-:W-:Y:S04]  /*47950*/  STL.64 [R1+0xc90], R12 ;  /* 0x000c900c01007387 */ /* 0x000fe80000100a00 */
[----:B------:R0:W-:Y:S04]  /*47960*/  STL.64 [R1+0xc98], R14 ;  /* 0x000c980e01007387 */ /* 0x0001e80000100a00 */
[----:B0-----:R-:W3:Y:S04]  /*47970*/  LDL.LU.64 R14, [R1+0x62e0] ;  /* 0x0062e000010e7983 */ /* 0x001ee80000300a00 */
[----:B------:R-:W2:Y:S04]  /*47980*/  LDL.LU.64 R26, [R1+0x62d8] ;  /* 0x0062d800011a7983 */ /* 0x000ea80000300a00 */
[----:B------:R-:W-:Y:S04]  /*47990*/  STL.64 [R1+0x6290], R18 ;  /* 0x0062901201007387 */ /* 0x000fe80000100a00 */
[----:B------:R0:W-:Y:S01]  /*479a0*/  STL.64 [R1+0x6288], R16 ;  /* 0x0062881001007387 */ /* 0x0001e20000100a00 */
[----:B----4-:R-:W-:-:S03]  /*479b0*/  IMAD.MOV.U32 R10, RZ, RZ, R25 ;  /* 0x000000ffff0a7224 */ /* 0x010fc600078e0019 */
[----:B0-----:R-:W4:Y:S04]  /*479c0*/  LDL.LU R16, [R1+0xc00] ;  /* 0x000c000001107983 */ /* 0x001f280000300800 */
[----:B------:R-:W4:Y:S04]  /*479d0*/  LDL.LU R17, [R1+0xc04] ;  /* 0x000c040001117983 */ /* 0x000f280000300800 */
[----:B------:R-:W4:Y:S04]  /*479e0*/  LDL.LU R18, [R1+0xc08] ;  /* 0x000c080001127983 */ /* 0x000f280000300800 */
[----:B------:R-:W4:Y:S04]  /*479f0*/  LDL.LU R19, [R1+0xc0c] ;  /* 0x000c0c0001137983 */ /* 0x000f280000300800 */
[----:B------:R-:W4:Y:S01]  /*47a00*/  LDL R25, [R1+0x2fd8] ;  /* 0x002fd80001197983 */ /* 0x000f220000100800 */
[----:B------:R-:W-:-:S03]  /*47a10*/  IMAD.MOV.U32 R11, RZ, RZ, R24 ;  /* 0x000000ffff0b7224 */ /* 0x000fc600078e0018 */
[----:B--2---:R-:W-:Y:S01]  /*47a20*/  STL.64 [R1+0x62b0], R26 ;  /* 0x0062b01a01007387 */ /* 0x004fe20000100a00 */
[C---:B---3--:R-:W-:Y:S03]  /*47a30*/  HMMA.16816.F32 R12, R20.reuse, R14, R4 ;  /* 0x0000000e140c723c */ /* 0x048fe60000001804 */
[----:B----4-:R0:W-:Y:S04]  /*47a40*/  STL [R1+0x62a8], R25 ;  /* 0x0062a81901007387 */ /* 0x0101e80000100800 */
[----:B------:R-:W2:Y:S04]  /*47a50*/  LDL.LU R24, [R1+0xc10] ;  /* 0x000c100001187983 */ /* 0x000ea80000300800 */
[----:B0-----:R-:W2:Y:S04]  /*47a60*/  LDL.LU R25, [R1+0xc14] ;  /* 0x000c140001197983 */ /* 0x001ea80000300800 */
[----:B------:R-:W2:Y:S04]  /*47a70*/  LDL.LU R26, [R1+0xc18] ;  /* 0x000c1800011a7983 */ /* 0x000ea80000300800 */
[----:B------:R-:W2:Y:S04]  /*47a80*/  LDL.LU R27, [R1+0xc1c] ;  /* 0x000c1c00011b7983 */ /* 0x000ea80000300800 */
[----:B------:R-:W3:Y:S04]  /*47a90*/  LDL.LU.64 R6, [R1+0x62d0] ;  /* 0x0062d00001067983 */ /* 0x000ee80000300a00 */
[----:B------:R-:W4:Y:S04]  /*47aa0*/  LDL.LU.64 R4, [R1+0x62c8] ;  /* 0x0062c80001047983 */ /* 0x000f280000300a00 */
[----:B------:R-:W-:Y:S04]  /*47ab0*/  STL.64 [R1+0xc80], R12 ;  /* 0x000c800c01007387 */ /* 0x000fe80000100a00 */
[----:B------:R0:W-:Y:S04]  /*47ac0*/  STL.64 [R1+0xc88], R14 ;  /* 0x000c880e01007387 */ /* 0x0001e80000100a00 */
[----:B0-----:R-:W3:Y:S01]  /*47ad0*/  LDL.LU.64 R14, [R1+0x62c0] ;  /* 0x0062c000010e7983 */ /* 0x001ee20000300a00 */
[----:B--2---:R-:W-:Y:S01]  /*47ae0*/  HMMA.16816.F32 R24, R20, R10, R24 ;  /* 0x0000000a1418723c */ /* 0x004fe20000001818 */
[----:B----4-:R-:W-:-:S02]  /*47af0*/  IMAD.MOV.U32 R10, RZ, RZ, R5 ;  /* 0x000000ffff0a7224 */ /* 0x010fc400078e0005 */
[----:B------:R-:W-:-:S15]  /*47b00*/  IMAD.MOV.U32 R11, RZ, RZ, R4 ;  /* 0x000000ffff0b7224 */ /* 0x000fde00078e0004 */
[----:B------:R-:W-:Y:S01]  /*47b10*/  NOP ;  /* 0x0000000000007918 */ /* 0x000fe20000000000 */
[----:B------:R-:W-:Y:S04]  /*47b20*/  STL.64 [R1+0x12a0], R24 ;  /* 0x0012a01801007387 */ /* 0x000fe80000100a00 */
[----:B------:R-:W-:Y:S04]  /*47b30*/  STL.64 [R1+0x12a8], R26 ;  /* 0x0012a81a01007387 */ /* 0x000fe80000100a00 */
[----:B------:R3:W-:Y:S02]  /*47b40*/  STL.64 [R1+0x6260], R10 ;  /* 0x0062600a01007387 */ /* 0x0007e40000100a00 */
[----:B---3--:R-:W-:-:S15]  /*47b50*/  HMMA.16816.F32 R8, R20, R14, R16 ;  /* 0x0000000e1408723c */ /* 0x008fde0000001810 */
[----:B------:R-:W-:-:S04]  /*47b60*/  NOP ;  /* 0x0000000000007918 */ /* 0x000fc80000000000 */
[----:B------:R-:W-:Y:S04]  /*47b70*/  STL.64 [R1+0xc60], R8 ;  /* 0x000c600801007387 */ /* 0x000fe80000100a00 */
[----:B------:R-:W-:Y:S04]  /*47b80*/  STL.64 [R1+0xc68], R10 ;  /* 0x000c680a01007387 */ /* 0x000fe80000100a00 */
[----:B------:R-:W2:Y:S01]  /*47b90*/  LDL.64 R18, [R1+0xe8] ;  /* 0x0000e80001127983 */ /* 0x000ea20000100a00 */
[----:B------:R-:W-:Y:S02]  /*47ba0*/  IMAD.MOV.U32 R5, RZ, RZ, R14 ;  /* 0x000000ffff057224 */ /* 0x000fe400078e000e */
[----:B------:R-:W-:Y:S01]  /*47bb0*/  IMAD.MOV.U32 R4, RZ, RZ, R15 ;  /* 0x000000ffff047224 */ /* 0x000fe200078e000f */
[----:B--2---:R0:W-:Y:S04]  /*47bc0*/  STL.64 [R1+0x62b8], R18 ;  /* 0x0062b81201007387 */ /* 0x0041e80000100a00 */
[----:B------:R-:W2:Y:S04]  /*47bd0*/  LDL.LU R12, [R1+0x440] ;  /* 0x00044000010c7983 */ /* 0x000ea80000300800 */
[----:B------:R-:W2:Y:S04]  /*47be0*/  LDL.LU R13, [R1+0x444] ;  /* 0x00044400010d7983 */ /* 0x000ea80000300800 */
[----:B------:R-:W3:Y:S04]  /*47bf0*/  LDL.LU R14, [R1+0x448] ;  /* 0x00044800010e7983 */ /* 0x000ee80000300800 */
[----:B------:R-:W3:Y:S04]  /*47c00*/  LDL.LU R15, [R1+0x44c] ;  /* 0x00044c00010f7983 */ /* 0x000ee80000300800 */
[----:B------:R-:W4:Y:S04]  /*47c10*/  LDL.LU R16, [R1+0xbf0] ;  /* 0x000bf00001107983 */ /* 0x000f280000300800 */
[----:B------:R-:W4:Y:S04]  /*47c20*/  LDL.LU R17, [R1+0xbf4] ;  /* 0x000bf40001117983 */ /* 0x000f280000300800 */
[----:B0-----:R-:W4:Y:S04]  /*47c30*/  LDL.LU R18, [R1+0xbf8] ;  /* 0x000bf80001127983 */ /* 0x001f280000300800 */
[----:B------:R-:W4:Y:S04]  /*47c40*/  LDL.LU R19, [R1+0xbfc] ;  /* 0x000bfc0001137983 */ /* 0x000f280000300800 */
[----:B------:R-:W4:Y:S04]  /*47c50*/  LDL.64 R26, [R1+0xf8] ;  /* 0x0000f800011a7983 */ /* 0x000f280000100a00 */
[----:B---3--:R-:W-:Y:S04]  /*47c60*/  STL.64 [R1+0x62a0], R14 ;  /* 0x0062a00e01007387 */ /* 0x008fe80000100a00 */
[----:B--2---:R0:W-:Y:S04]  /*47c70*/  STL.64 [R1+0x6298], R12 ;  /* 0x0062980c01007387 */ /* 0x0041e80000100a00 */
[----:B0-----:R-:W2:Y:S04]  /*47c80*/  LDL.LU R12, [R1+0xbe0] ;  /* 0x000be000010c7983 */ /* 0x001ea80000300800 */
[----:B------:R-:W2:Y:S04]  /*47c90*/  LDL.LU R13, [R1+0xbe4] ;  /* 0x000be400010d7983 */ /* 0x000ea80000300800 */
[----:B------:R-:W2:Y:S04]  /*47ca0*/  LDL.LU R14, [R1+0xbe8] ;  /* 0x000be800010e7983 */ /* 0x000ea80000300800 */
[----:B------:R-:W2:Y:S04]  /*47cb0*/  LDL.LU R15, [R1+0xbec] ;  /* 0x000bec00010f7983 */ /* 0x000ea80000300800 */
[----:B------:R-:W3:Y:S04]  /*47cc0*/  LDL.64 R10, [R1+0x28] ;  /* 0x00002800010a7983 */ /* 0x000ee80000100a00 */
        /* <DEDUP_REMOVED lines=12> */
[----:B----4-:R-:W-:Y:S03]  /*47d90*/  HMMA.16816.F32 R16, R20, R26, R16 ;  /* 0x0000001a1410723c */ /* 0x010fe60000001810 */
[----:B--2---:R-:W-:Y:S04]  /*47da0*/  STL.64 [R1+0x6258], R6 ;  /* 0x0062580601007387 */ /* 0x004fe80000100a00 */
[----:B------:R0:W-:Y:S04]  /*47db0*/  STL.64 [R1+0x6250], R4 ;  /* 0x0062500401007387 */ /* 0x0001e80000100a00 */
        /* <DEDUP_REMOVED lines=8> */
[----:B------:R-:W2:Y:S04]  /*47e40*/  LDL.LU R6, [R1+0x3a8] ;  /* 0x0003a80001067983 */ /* 0x000ea80000300800 */
[----:B------:R-:W2:Y:S04]  /*47e50*/  LDL.LU R7, [R1+0x3ac] ;  /* 0x0003ac0001077983 */ /* 0x000ea80000300800 */
[----:B------:R-:W-:Y:S04]  /*47e60*/  STL.64 [R1+0xc50], R16 ;  /* 0x000c501001007387 */ /* 0x000fe80000100a00 */
[----:B------:R0:W-:Y:S04]  /*47e70*/  STL.64 [R1+0xc58], R18 ;  /* 0x000c581201007387 */ /* 0x0001e80000100a00 */
[----:B0-----:R-:W4:Y:S01]  /*47e80*/  LDL.LU.64 R18, [R1+0x62b8] ;  /* 0x0062b80001127983 */ /* 0x001f220000300a00 */
[----:B------:R-:W-:-:S02]  /*47e90*/  IMAD.MOV.U32 R28, RZ, RZ, R26 ;  /* 0x000000ffff1c7224 */ /* 0x000fc400078e001a */
[----:B------:R-:W-:Y:S02]  /*47ea0*/  IMAD.MOV.U32 R24, RZ, RZ, R27 ;  /* 0x000000ffff187224 */ /* 0x000fe400078e001b */
[----:B------:R-:W2:Y:S04]  /*47eb0*/  LDL.LU.64 R26, [R1+0x62b0] ;  /* 0x0062b000011a7983 */ /* 0x000ea80000300a00 */
[----:B------:R-:W2:Y:S01]  /*47ec0*/  LDL.LU R25, [R1+0x62a8] ;  /* 0x0062a80001197983 */ /* 0x000ea20000300800 */
[----:B----4-:R-:W-:Y:S01]  /*47ed0*/  HMMA.16816.F32 R12, R20, R18, R12 ;  /* 0x00000012140c723c */ /* 0x010fe2000000180c */
[----:B------:R-:W-:Y:S02]  /*47ee0*/  IMAD.MOV.U32 R0, RZ, RZ, R18 ;  /* 0x000000ffff007224 */ /* 0x000fe400078e0012 */
[----:B------:R-:W-:-:S15]  /*47ef0*/  IMAD.MOV.U32 R2, RZ, RZ, R19 ;  /* 0x000000ffff027224 */ /* 0x000fde00078e0013 */
[----:B------:R-:W-:Y:S01]  /*47f00*/  NOP ;  /* 0x0000000000007918 */ /* 0x000fe20000000000 */
[----:B------:R-:W-:Y:S04]  /*47f10*/  STL.64 [R1+0xc40], R12 ;  /* 0x000c400c01007387 */ /* 0x000fe80000100a00 */
[----:B------:R0:W-:Y:S04]  /*47f20*/  STL.64 [R1+0xc48], R14 ;  /* 0x000c480e01007387 */ /* 0x0001e80000100a00 */
[----:B0-----:R-:W4:Y:S04]  /*47f30*/  LDL.LU.64 R14, [R1+0x62a0] ;  /* 0x0062a000010e7983 */ /* 0x001f280000300a00 */
[----:B------:R-:W4:Y:S04]  /*47f40*/  LDL.LU.64 R12, [R1+0x6298] ;  /* 0x00629800010c7983 */ /* 0x000f280000300a00 */
[----:B------:R-:W4:Y:S04]  /*47f50*/  LDL.LU.64 R18, [R1+0x6290] ;  /* 0x0062900001127983 */ /* 0x000f280000300a00 */
[----:B------:R-:W2:Y:S01]  /*47f60*/  LDL.LU.64 R16, [R1+0x6288] ;  /* 0x0062880001107983 */ /* 0x000ea20000300a00 */
[----:B----4-:R-:W-:Y:S03]  /*47f70*/  HMMA.16816.F32 R20, R20, R18, R12 ;  /* 0x000000121414723c */ /* 0x010fe6000000180c */
[----:B------:R-:W2:Y:S04]  /*47f80*/  LDL.LU.64 R14, [R1+0x6280] ;  /* 0x00628000010e7983 */ /* 0x000ea80000300a00 */
[----:B------:R-:W2:-:S12]  /*47f90*/  LDL.LU.64 R12, [R1+0x6278] ;  /* 0x00627800010c7983 */ /* 0x000e980000300a00 */
[----:B------:R0:W-:Y:S04]  /*47fa0*/  STL.64 [R1+0x5a0], R20 ;  /* 0x0005a01401007387 */ /* 0x0001e80000100a00 */
[----:B------:R1:W-:Y:S04]  /*47fb0*/  STL.64 [R1+0x5a8], R22 ;  /* 0x0005a81601007387 */ /* 0x0003e80000100a00 */
[----:B0-----:R-:W4:Y:S04]  /*47fc0*/  LDL.LU R20, [R1+0x350] ;  /* 0x0003500001147983 */ /* 0x001f280000300800 */
[----:B------:R-:W4:Y:S04]  /*47fd0*/  LDL.LU R21, [R1+0x354] ;  /* 0x0003540001157983 */ /* 0x000f280000300800 */
[----:B-1----:R-:W4:Y:S04]  /*47fe0*/  LDL.LU R22, [R1+0x358] ;  /* 0x0003580001167983 */ /* 0x002f280000300800 */
[----:B------:R-:W4:Y:S04]  /*47ff0*/  LDL.LU R23, [R1+0x35c] ;  /* 0x00035c0001177983 */ /* 0x000f280000300800 */
[----:B------:R3:W-:Y:S02]  /*48000*/  STL.64 [R1+0x6128], R18 ;  /* 0x0061281201007387 */ /* 0x0007e40000100a00 */
[----:B---3--:R-:W-:-:S02]  /*48010*/  IMAD.MOV.U32 R19, RZ, RZ, R10 ;  /* 0x000000ffff137224 */ /* 0x008fc400078e000a */
[----:B------:R-:W-:Y:S01]  /*48020*/  IMAD.MOV.U32 R18, RZ, RZ, R11 ;  /* 0x000000ffff127224 */ /* 0x000fe200078e000b */
[----:B--2---:R-:W-:-:S15]  /*48030*/  HMMA.16816.F32 R4, R12, R10, R4 ;  /* 0x0000000a0c04723c */ /* 0x004fde0000001804 */
[----:B------:R-:W-:-:S04]  /*48040*/  NOP ;  /* 0x0000000000007918 */ /* 0x000fc80000000000 */
        /* <DEDUP_REMOVED lines=20> */
[----:B------:R-:W-:Y:S04]  /*48190*/  STL.64 [R1+0x460], R8 ;  /* 0x0004600801007387 */ /* 0x000fe80000100a00 */
[----:B------:R0:W-:Y:S04]  /*481a0*/  STL.64 [R1+0x468], R10 ;  /* 0x0004680a01007387 */ /* 0x0001e80000100a00 */
[----:B0-----:R-:W2:Y:S04]  /*481b0*/  LDL.LU.64 R10, [R1+0x6220] ;  /* 0x00622000010a7983 */ /* 0x001ea80000300a00 */
[----:B------:R-:W-:Y:S04]  /*481c0*/  STL.64 [R1+0x6180], R26 ;  /* 0x0061801a01007387 */ /* 0x000fe80000100a00 */
[----:B------:R-:W-:Y:S01]  /*481d0*/  STL [R1+0x6178], R25 ;  /* 0x0061781901007387 */ /* 0x000fe20000100800 */
[----:B--2---:R-:W-:-:S15]  /*481e0*/  HMMA.16816.F32 R4, R12, R10, R4 ;  /* 0x0000000a0c04723c */ /* 0x004fde0000001804 */
[----:B------:R-:W-:-:S04]  /*481f0*/  NOP ;  /* 0x0000000000007918 */ /* 0x000fc80000000000 */
[----:B------:R-:W-:Y:S04]  /*48200*/  STL.64 [R1+0x450], R4 ;  /* 0x0004500401007387 */ /* 0x000fe80000100a00 */
[----:B------:R0:W-:Y:S04]  /*48210*/  STL.64 [R1+0x458], R6 ;  /* 0x0004580601007387 */ /* 0x0001e80000100a00 */
[----:B0-----:R-:W4:Y:S04]  /*48220*/  LDL.LU.64 R6, [R1+0x6218] ;  /* 0x0062180001067983 */ /* 0x001f280000300a00 */
[----:B------:R-:W2:Y:S04]  /*48230*/  LDL.LU.64 R4, [R1+0x6210] ;  /* 0x0062100001047983 */ /* 0x000ea80000300a00 */
[----:B------:R0:W-:Y:S01]  /*48240*/  STL.64 [R1+0x60f0], R10 ;  /* 0x0060f00a01007387 */ /* 0x0001e20000100a00 */
[----:B----4-:R-:W-:Y:S03]  /*48250*/  HMMA.16816.F32 R20, R12, R6, R20 ;  /* 0x000000060c14723c */ /* 0x010fe60000001814 */
[----:B------:R-:W-:Y:S04]  /*48260*/  STL.64 [R1+0x6198], R6 ;  /* 0x0061980601007387 */ /* 0x000fe80000100a00 */
[----:B------:R-:W3:-:S12]  /*48270*/  LDL.LU R8, [R1+0x310] ;  /* 0x0003100001087983 */ /* 0x000ed80000300800 */
[----:B------:R-:W-:Y:S04]  /*48280*/  STL.64 [R1+0x440], R20 ;  /* 0x0004401401007387 */ /* 0x000fe80000100a00 */
[----:B------:R-:W-:Y:S04]  /*48290*/  STL.64 [R1+0x448], R22 ;  /* 0x0004481601007387 */ /* 0x000fe80000100a00 */
[----:B------:R-:W3:Y:S04]  /*482a0*/  LDL.LU R9, [R1+0x314] ;  /* 0x0003140001097983 */ /* 0x000ee80000300800 */
[----:B0-----:R-:W4:Y:S04]  /*482b0*/  LDL.LU R10, [R1+0x318] ;  /* 0x00031800010a7983 */ /* 0x001f280000300800 */
[----:B------:R-:W4:Y:S04]  /*482c0*/  LDL.LU R11, [R1+0x31c] ;  /* 0x00031c00010b7983 */ /* 0x000f280000300800 */
[----:B----4-:R0:W-:Y:S04]  /*482d0*/  STL.64 [R1+0x6100], R10 ;  /* 0x0061000a01007387 */ /* 0x0101e80000100a00 */
[----:B---3--:R1:W-:Y:S01]  /*482e0*/  STL.64 [R1+0x60f8], R8 ;  /* 0x0060f80801007387 */ /* 0x0083e20000100a00 */
[----:B0-----:R-:W-:-:S02]  /*482f0*/  IMAD.MOV.U32 R10, RZ, RZ, R19 ;  /* 0x000000ffff0a7224 */ /* 0x001fc400078e0013 */
[----:B------:R-:W-:-:S05]  /*48300*/  IMAD.MOV.U32 R11, RZ, RZ, R18 ;  /* 0x000000ffff0b7224 */ /* 0x000fca00078e0012 */
[----:B------:R0:W-:Y:S04]  /*48310*/  STL.64 [R1+0x6120], R10 ;  /* 0x0061200a01007387 */ /* 0x0001e80000100a00 */
[----:B-1----:R-:W3:Y:S04]  /*48320*/  LDL.LU R8, [R1+0x340] ;  /* 0x0003400001087983 */ /* 0x002ee80000300800 */
[----:B------:R-:W3:Y:S04]  /*48330*/  LDL.LU R9, [R1+0x344] ;  /* 0x0003440001097983 */ /* 0x000ee80000300800 */
[----:B0-----:R-:W4:Y:S04]  /*48340*/  LDL.LU R10, [R1+0x348] ;  /* 0x00034800010a7983 */ /* 0x001f280000300800 */
[----:B------:R-:W4:Y:S01]  /*48350*/  LDL.LU R11, [R1+0x34c] ;  /* 0x00034c00010b7983 */ /* 0x000f220000300800 */
[----:B------:R-:W-:-:S02]  /*48360*/  IMAD.MOV.U32 R18, RZ, RZ, R0 ;  /* 0x000000ffff127224 */ /* 0x000fc400078e0000 */
[----:B------:R-:W-:Y:S01]  /*48370*/  IMAD.MOV.U32 R19, RZ, RZ, R2 ;  /* 0x000000ffff137224 */ /* 0x000fe200078e0002 */
[----:B----4-:R-:W-:Y:S04]  /*48380*/  STL.64 [R1+0x6138], R10 ;  /* 0x0061380a01007387 */ /* 0x010fe80000100a00 */
[----:B---3--:R0:W-:Y:S04]  /*48390*/  STL.64 [R1+0x6130], R8 ;  /* 0x0061300801007387 */ /* 0x0081e80000100a00 */
[----:B------:R-:W3:Y:S04]  /*483a0*/  LDL.LU R0, [R1+0x6208] ;  /* 0x0062080001007983 */ /* 0x000ee80000300800 */
[----:B------:R-:W4:Y:S04]  /*483b0*/  LDL.LU R2, [R1+0x6204] ;  /* 0x0062040001027983 */ /* 0x000f280000300800 */
[----:B------:R1:W-:Y:S04]  /*483c0*/  STL.64 [R1+0x6140], R18 ;  /* 0x0061401201007387 */ /* 0x0003e80000100a00 */
[----:B0-----:R-:W2:Y:S04]  /*483d0*/  LDL.LU R8, [R1+0xad0] ;  /* 0x000ad00001087983 */ /* 0x001ea80000300800 */
[----:B------:R-:W2:Y:S04]  /*483e0*/  LDL.LU R9, [R1+0xad4] ;  /* 0x000ad40001097983 */ /* 0x000ea80000300800 */
[----:B------:R-:W2:Y:S04]  /*483f0*/  LDL.LU R10, [R1+0xad8] ;  /* 0x000ad800010a7983 */ /* 0x000ea80000300800 */
[----:B------:R-:W2:Y:S01]  /*48400*/  LDL.LU R11, [R1+0xadc] ;  /* 0x000adc00010b7983 */ /* 0x000ea20000300800 */
[----:B-1----:R-:W-:-:S02]  /*48410*/  IMAD.MOV.U32 R18, RZ, RZ, R28 ;  /* 0x000000ffff127224 */ /* 0x002fc400078e001c */
[----:B------:R-:W-:Y:S01]  /*48420*/  IMAD.MOV.U32 R19, RZ, RZ, R24 ;  /* 0x000000ffff137224 */ /* 0x000fe200078e0018 */
[----:B--2---:R-:W-:Y:S04]  /*48430*/  STL.64 [R1+0x6150], R10 ;  /* 0x0061500a01007387 */ /* 0x004fe80000100a00 */
[----:B------:R0:W-:Y:S04]  /*48440*/  STL.64 [R1+0x6148], R8 ;  /* 0x0061480801007387 */ /* 0x0001e80000100a00 */
[----:B------:R-:W2:Y:S04]  /*48450*/  LDL.LU R28, [R1+0x6200] ;  /* 0x00620000011c7983 */ /* 0x000ea80000300800 */
[----:B------:R1:W-:Y:S04]  /*48460*/  STL.64 [R1+0x6158], R18 ;  /* 0x0061581201007387 */ /* 0x0003e80000100a00 */
[----:B0-----:R-:W3:Y:S04]  /*48470*/  LDL.LU R8, [R1+0xae0] ;  /* 0x000ae00001087983 */ /* 0x001ee80000300800 */
[----:B------:R-:W3:Y:S04]  /*48480*/  LDL.LU R9, [R1+0xae4] ;  /* 0x000ae40001097983 */ /* 0x000ee80000300800 */
[----:B------:R-:W3:Y:S04]  /*48490*/  LDL.LU R10, [R1+0xae8] ;  /* 0x000ae800010a7983 */ /* 0x000ee80000300800 */
[----:B------:R-:W3:Y:S01]  /*484a0*/  LDL.LU R11, [R1+0xaec] ;  /* 0x000aec00010b7983 */ /* 0x000ee20000300800 */
[----:B-1----:R-:W-:-:S02]  /*484b0*/  IMAD.MOV.U32 R19, RZ, RZ, R4 ;  /* 0x000000ffff137224 */ /* 0x002fc400078e0004 */
[----:B------:R-:W-:Y:S01]  /*484c0*/  IMAD.MOV.U32 R18, RZ, RZ, R5 ;  /* 0x000000ffff127224 */ /* 0x000fe200078e0005 */
[----:B--2---:R-:W0:Y:S04]  /*484d0*/  LDSM.16.MT88.4 R20, [R28+UR5+0x4380] ;  /* 0x004380051c14783b */ /* 0x004e280008004200 */
[----:B---3--:R-:W-:Y:S04]  /*484e0*/  STL.64 [R1+0x6168], R10 ;  /* 0x0061680a01007387 */ /* 0x008fe80000100a00 */
[----:B------:R-:W-:Y:S04]  /*484f0*/  STL.64 [R1+0x6160], R8 ;  /* 0x0061600801007387 */ /* 0x000fe80000100a00 */
[----:B------:R-:W2:Y:S04]  /*48500*/  LDL.LU R24, [R1+0xb00] ;  /* 0x000b000001187983 */ /* 0x000ea80000300800 */
[----:B------:R-:W2:Y:S04]  /*48510*/  LDL.LU R25, [R1+0xb04] ;  /* 0x000b040001197983 */ /* 0x000ea80000300800 */
[----:B------:R-:W3:Y:S04]  /*48520*/  LDL.LU R26, [R1+0xb08] ;  /* 0x000b0800011a7983 */ /* 0x000ee80000300800 */
[----:B------:R-:W3:Y:S04]  /*48530*/  LDL.LU R27, [R1+0xb0c] ;  /* 0x000b0c00011b7983 */ /* 0x000ee80000300800 */
[----:B------:R-:W2:Y:S04]  /*48540*/  LDL.LU R4, [R1+0xb10] ;  /* 0x000b100001047983 */ /* 0x000ea80000300800 */
[----:B------:R-:W2:Y:S04]  /*48550*/  LDL.LU R5, [R1+0xb14] ;  /* 0x000b140001057983 */ /* 0x000ea80000300800 */
[----:B------:R-:W2:Y:S04]  /*48560*/  LDL.LU R6, [R1+0xb18] ;  /* 0x000b180001067983 */ /* 0x000ea80000300800 */
[----:B------:R-:W2:Y:S04]  /*48570*/  LDL.LU R7, [R1+0xb1c] ;  /* 0x000b1c0001077983 */ /* 0x000ea80000300800 */
[----:B--2---:R1:W-:Y:S04]  /*48580*/  STL.64 [R1+0x61a8], R6 ;  /* 0x0061a80601007387 */ /* 0x0043e80000100a00 */
[----:B------:R-:W-:Y:S01]  /*48590*/  STL.64 [R1+0x61a0], R4 ;  /* 0x0061a00401007387 */ /* 0x000fe20000100a00 */
[----:B-1----:R-:W-:-:S02]  /*485a0*/  IMAD.MOV.U32 R6, RZ, RZ, R29 ;  /* 0x000000ffff067224 */ /* 0x002fc400078e001d */
[----:B------:R-:W-:-:S05]  /*485b0*/  IMAD.MOV.U32 R7, RZ, RZ, R17 ;  /* 0x000000ffff077224 */ /* 0x000fca00078e0011 */
[----:B------:R1:W-:Y:S02]  /*485c0*/  STL.64 [R1+0x61b8], R6 ;  /* 0x0061b80601007387 */ /* 0x0003e40000100a00 */
[----:B-1----:R-:W-:Y:S02]  /*485d0*/  IMAD.MOV.U32 R6, RZ, RZ, R16 ;  /* 0x000000ffff067224 */ /* 0x002fe400078e0010 */
[----:B------:R-:W-:-:S05]  /*485e0*/  IMAD.MOV.U32 R7, RZ, RZ, R3 ;  /* 0x000000ffff077224 */ /* 0x000fca00078e0003 */
[----:B------:R1:W-:Y:S04]  /*485f0*/  STL.64 [R1+0x61d0], R6 ;  /* 0x0061d00601007387 */ /* 0x0003e80000100a00 */
[----:B-1----:R-:W2:Y:S04]  /*48600*/  LDL.64 R6, [R1+0x158] ;  /* 0x0001580001067983 */ /* 0x002ea80000100a00 */
[----:B--2---:R-:W-:Y:S04]  /*48610*/  STL.64 [R1+0x61e8], R6 ;  /* 0x0061e80601007387 */ /* 0x004fe80000100a00 */
[----:B---3--:R1:W-:Y:S04]  /*48620*/  STL.64 [R1+0x6190], R26 ;  /* 0x0061901a01007387 */ /* 0x0083e80000100a00 */
[----:B------:R2:W-:Y:S04]  /*48630*/  STL.64 [R1+0x6188], R24 ;  /* 0x0061881801007387 */ /* 0x0005e80000100a00 */
[----:B-1----:R-:W3:Y:S04]  /*48640*/  LDL.64 R26, [R1+0x128] ;  /* 0x00012800011a7983 */ /* 0x002ee80000100a00 */
[----:B---3--:R1:W-:Y:S04]  /*48650*/  STL.64 [R1+0x61b0], R26 ;  /* 0x0061b01a01007387 */ /* 0x0083e80000100a00 */
[----:B--2---:R-:W2:Y:S04]  /*48660*/  LDL.LU R24, [R1+0xb20] ;  /* 0x000b200001187983 */ /* 0x004ea80000300800 */
[----:B------:R-:W2:Y:S04]  /*48670*/  LDL.LU R25, [R1+0xb24] ;  /* 0x000b240001197983 */ /* 0x000ea80000300800 */
[----:B-1----:R-:W3:Y:S04]  /*48680*/  LDL.LU R26, [R1+0xb28] ;  /* 0x000b2800011a7983 */ /* 0x002ee80000300800 */
[----:B------:R-:W3:Y:S04]  /*48690*/  LDL.LU R27, [R1+0xb2c] ;  /* 0x000b2c00011b7983 */ /* 0x000ee80000300800 */
[----:B---3--:R-:W-:Y:S04]  /*486a0*/  STL.64 [R1+0x61c8], R26 ;  /* 0x0061c81a01007387 */ /* 0x008fe80000100a00 */
[----:B--2---:R1:W-:Y:S04]  /*486b0*/  STL.64 [R1+0x61c0], R24 ;  /* 0x0061c01801007387 */ /* 0x0043e80000100a00 */
[----:B-1----:R-:W2:Y:S04]  /*486c0*/  LDL.LU R24, [R1+0xb30] ;  /* 0x000b300001187983 */ /* 0x002ea80000300800 */
[----:B------:R-:W2:Y:S04]  /*486d0*/  LDL.LU R25, [R1+0xb34] ;  /* 0x000b340001197983 */ /* 0x000ea80000300800 */
[----:B------:R-:W3:Y:S04]  /*486e0*/  LDL.LU R26, [R1+0xb38] ;  /* 0x000b3800011a7983 */ /* 0x000ee80000300800 */
        /* <DEDUP_REMOVED lines=11> */
[----:B------:R-:W2:Y:S04]  /*487a0*/  LDL.LU R26, [R1+0xb58] ;  /* 0x000b5800011a7983 */ /* 0x000ea80000300800 */
[----:B------:R-:W2:Y:S04]  /*487b0*/  LDL.LU R27, [R1+0xb5c] ;  /* 0x000b5c00011b7983 */ /* 0x000ea80000300800 */
[----:B------:R1:W-:Y:S04]  /*487c0*/  STL.64 [R1+0x6170], R18 ;  /* 0x0061701201007387 */ /* 0x0003e80000100a00 */
[----:B-1----:R-:W3:Y:S04]  /*487d0*/  LDL.64 R18, [R1+0x118] ;  /* 0x0001180001127983 */ /* 0x002ee80000100a00 */
[----:B------:R-:W2:Y:S04]  /*487e0*/  LDL.LU R8, [R1+0xaf0] ;  /* 0x000af00001087983 */ /* 0x000ea80000300800 */
[----:B------:R-:W2:Y:S04]  /*487f0*/  LDL.LU R9, [R1+0xaf4] ;  /* 0x000af40001097983 */ /* 0x000ea80000300800 */
[----:B------:R-:W2:Y:S04]  /*48800*/  LDL.LU R10, [R1+0xaf8] ;  /* 0x000af800010a7983 */ /* 0x000ea80000300800 */
[----:B------:R-:W2:Y:S04]  /*48810*/  LDL.LU R11, [R1+0xafc] ;  /* 0x000afc00010b7983 */ /* 0x000ea80000300800 */
[----:B0-----:R-:W-:Y:S04]  /*48820*/  STL.64 [R1+0x6010], R22 ;  /* 0x0060101601007387 */ /* 0x001fe80000100a00 */
[----:B------:R0:W-:Y:S04]  /*48830*/  STL.64 [R1+0x6008], R20 ;  /* 0x0060081401007387 */ /* 0x0001e80000100a00 */
[----:B0-----:R-:W2:Y:S04]  /*48840*/  LDL.LU R20, [R1+0x300] ;  /* 0x0003000001147983 */ /* 0x001ea80000300800 */
[----:B------:R-:W2:Y:S04]  /*48850*/  LDL.LU R21, [R1+0x304] ;  /* 0x0003040001157983 */ /* 0x000ea80000300800 */
[----:B------:R-:W2:Y:S04]  /*48860*/  LDL.LU R22, [R1+0x308] ;  /* 0x0003080001167983 */ /* 0x000ea80000300800 */
[----:B------:R-:W2:Y:S01]  /*48870*/  LDL.LU R23, [R1+0x30c] ;  /* 0x00030c0001177983 */ /* 0x000ea20000300800 */
[----:B----4-:R-:W-:-:S02]  /*48880*/  IMAD.MOV.U32 R6, RZ, RZ, R2 ;  /* 0x000000ffff067224 */ /* 0x010fc400078e0002 */
[----:B------:R-:W-:Y:S01]  /*48890*/  IMAD.MOV.U32 R7, RZ, RZ, R0 ;  /* 0x000000ffff077224 */ /* 0x000fe200078e0000 */
[----:B--2---:R0:W-:Y:S04]  /*488a0*/  STL.64 [R1+0x60e8], R22 ;  /* 0x0060e81601007387 */ /* 0x0041e80000100a00 */
[----:B------:R1:W-:Y:S04]  /*488b0*/  STL.64 [R1+0x60e0], R20 ;  /* 0x0060e01401007387 */ /* 0x0003e80000100a00 */
[----:B0-----:R-:W2:Y:S01]  /*488c0*/  LDL.64 R22, [R1+0x18] ;  /* 0x0000180001167983 */ /* 0x001ea20000100a00 */
[C---:B------:R-:W-:Y:S03]  /*488d0*/  HMMA.16816.F32 R4, R12.reuse, R6, R24 ;  /* 0x000000060c04723c */ /* 0x040fe60000001818 */
[----:B--2---:R0:W-:Y:S04]  /*488e0*/  STL.64 [R1+0x6108], R22 ;  /* 0x0061081601007387 */ /* 0x0041e80000100a00 */
[----:B-1----:R-:W2:Y:S04]  /*488f0*/  LDL.LU R20, [R1+0x320] ;  /* 0x0003200001147983 */ /* 0x002ea80000300800 */
[----:B------:R-:W2:Y:S04]  /*48900*/  LDL.LU R21, [R1+0x324] ;  /* 0x0003240001157983 */ /* 0x000ea80000300800 */
[----:B0-----:R-:W2:Y:S04]  /*48910*/  LDL.LU R22, [R1+0x328] ;  /* 0x0003280001167983 */ /* 0x001ea80000300800 */
[----:B------:R-:W2:Y:S04]  /*48920*/  LDL.LU R23, [R1+0x32c] ;  /* 0x00032c0001177983 */ /* 0x000ea80000300800 */
[----:B------:R-:W-:Y:S04]  /*48930*/  STL [R1+0x5664], R28 ;  /* 0x0056641c01007387 */ /* 0x000fe80000100800 */
        /* <DEDUP_REMOVED lines=17> */
[----:B------:R-:W-:Y:S04]  /*48a50*/  STL.64 [R1+0x1200], R4 ;  /* 0x0012000401007387 */ /* 0x000fe80000100a00 */
[----:B------:R0:W-:Y:S04]  /*48a60*/  STL.64 [R1+0x1208], R6 ;  /* 0x0012080601007387 */ /* 0x0001e80000100a00 */
[----:B0-----:R-:W4:Y:S02]  /*48a70*/  LDL.LU.64 R6, [R1+0x61b8] ;  /* 0x0061b80001067983 */ /* 0x001f240000300a00 */
[----:B----4-:R-:W-:Y:S02]  /*48a80*/  HMMA.16816.F32 R4, R12, R6, R24 ;  /* 0x000000060c04723c */ /* 0x010fe40000001818 */
[----:B------:R-:W4:-:S15]  /*48a90*/  LDL.LU.64 R26, [R1+0x61b0] ;  /* 0x0061b000011a7983 */ /* 0x000f1e0000300a00 */
[----:B------:R-:W-:Y:S02]  /*48aa0*/  NOP ;  /* 0x0000000000007918 */ /* 0x000fe40000000000 */
[----:B------:R-:W-:Y:S04]  /*48ab0*/  STL.64 [R1+0x1030], R4 ;  /* 0x0010300401007387 */ /* 0x000fe80000100a00 */
[----:B------:R0:W-:Y:S04]  /*48ac0*/  STL.64 [R1+0x1038], R6 ;  /* 0x0010380601007387 */ /* 0x0001e80000100a00 */
[----:B0-----:R-:W2:Y:S04]  /*48ad0*/  LDL.LU.64 R6, [R1+0x61a8] ;  /* 0x0061a80001067983 */ /* 0x001ea80000300a00 */
[----:B------:R-:W2:Y:S01]  /*48ae0*/  LDL.LU.64 R4, [R1+0x61a0] ;  /* 0x0061a00001047983 */ /* 0x000ea20000300a00 */
[----:B----4-:R-:W-:Y:S01]  /*48af0*/  IMAD.MOV.U32 R3, RZ, RZ, R27 ;  /* 0x000000ffff037224 */ /* 0x010fe200078e001b */
[----:B--2---:R-:W-:-:S15]  /*48b00*/  HMMA.16816.F32 R4, R12, R26, R4 ;  /* 0x0000001a0c04723c */ /* 0x004fde0000001804 */
[----:B------:R-:W-:-:S04]  /*48b10*/  NOP ;  /* 0x0000000000007918 */ /* 0x000fc80000000000 */
[----:B------:R0:W-:Y:S04]  /*48b20*/  STL.64 [R1+0x1020], R4 ;  /* 0x0010200401007387 */ /* 0x0001e80000100a00 */
[----:B------:R1:W-:Y:S01]  /*48b30*/  STL.64 [R1+0x1028], R6 ;  /* 0x0010280601007387 */ /* 0x0003e20000100a00 */
[----:B0-----:R-:W-:-:S03]  /*48b40*/  IMAD.MOV.U32 R4, RZ, RZ, R26 ;  /* 0x000000ffff047224 */ /* 0x001fc600078e001a */
[----:B-1----:R-:W2:Y:S04]  /*48b50*/  LDL.LU.64 R6, [R1+0x6198] ;  /* 0x0061980001067983 */ /* 0x002ea80000300a00 */
[----:B------:R-:W4:Y:S04]  /*48b60*/  LDL.LU.64 R26, [R1+0x6190] ;  /* 0x00619000011a7983 */ /* 0x000f280000300a00 */
[----:B------:R-:W4:Y:S01]  /*48b70*/  LDL.LU.64 R24, [R1+0x6188] ;  /* 0x0061880001187983 */ /* 0x000f220000300a00 */
[----:B---3--:R-:W-:Y:S01]  /*48b80*/  IMAD.MOV.U32 R5, RZ, RZ, R19 ;  /* 0x000000ffff057224 */ /* 0x008fe200078e0013 */
[----:B----4-:R-:W-:-:S15]  /*48b90*/  HMMA.16816.F32 R24, R12, R18, R24 ;  /* 0x000000120c18723c */ /* 0x010fde0000001818 */
[----:B------:R-:W-:-:S04]  /*48ba0*/  NOP ;  /* 0x0000000000007918 */ /* 0x000fc80000000000 */
[----:B------:R0:W-:Y:S04]  /*48bb0*/  STL.64 [R1+0x1010], R24 ;  /* 0x0010101801007387 */ /* 0x0001e80000100a00 */
[----:B------:R1:W-:Y:S01]  /*48bc0*/  STL.64 [R1+0x1018], R26 ;  /* 0x0010181a01007387 */ /* 0x0003e20000100a00 */
[----:B0-----:R-:W-:-:S03]  /*48bd0*/  IMAD.MOV.U32 R24, RZ, RZ, R18 ;  /* 0x000000ffff187224 */ /* 0x001fc600078e0012 */
[----:B-1----:R-:W3:Y:S04]  /*48be0*/  LDL.LU.64 R26, [R1+0x6180] ;  /* 0x00618000011a7983 */ /* 0x002ee80000300a00 */
[----:B------:R-:W4:Y:S04]  /*48bf0*/  LDL.LU R25, [R1+0x6178] ;  /* 0x0061780001197983 */ /* 0x000f280000300800 */
[----:B------:R-:W2:Y:S02]  /*48c00*/  LDL.LU.64 R18, [R1+0x6170] ;  /* 0x0061700001127983 */ /* 0x000ea40000300a00 */
[C---:B--2---:R-:W-:Y:S02]  /*48c10*/  HMMA.16816.F32 R16, R12.reuse, R18, R8 ;  /* 0x000000120c10723c */ /* 0x044fe40000001808 */
[----:B---3--:R0:W-:Y:S04]  /*48c20*/  STL.64 [R1+0x60d8], R26 ;  /* 0x0060d81a01007387 */ /* 0x0081e80000100a00 */
[----:B----4-:R-:W-:Y:S04]  /*48c30*/  STL.64 [R1+0x60d0], R24 ;  /* 0x0060d01801007387 */ /* 0x010fe80000100a00 */
[----:B0-----:R-:W2:Y:S04]  /*48c40*/  LDL.64 R26, [R1+0x8] ;  /* 0x00000800011a7983 */ /* 0x001ea80000100a00 */
[----:B------:R-:W3:Y:S04]  /*48c50*/  LDL.LU.64 R10, [R1+0x6168] ;  /* 0x00616800010a7983 */ /* 0x000ee80000300a00 */
[----:B------:R-:W3:Y:S04]  /*48c60*/  LDL.LU.64 R8, [R1+0x6160] ;  /* 0x0061600001087983 */ /* 0x000ee80000300a00 */
        /* <DEDUP_REMOVED lines=17> */
[----:B------:R-:W3:Y:S04]  /*48d80*/  LDL.LU.64 R18, [R1+0x6118] ;  /* 0x0061180001127983 */ /* 0x000ee80000300a00 */
[----:B------:R-:W3:Y:S09]  /*48d90*/  LDL.LU.64 R16, [R1+0x6110] ;  /* 0x0061100001107983 */ /* 0x000ef20000300a00 */
[----:B------:R0:W-:Y:S04]  /*48da0*/  STL.64 [R1+0x3a0], R12 ;  /* 0x0003a00c01007387 */ /* 0x0001e80000100a00 */
[----:B------:R1:W-:Y:S04]  /*48db0*/  STL.64 [R1+0x3a8], R14 ;  /* 0x0003a80e01007387 */ /* 0x0003e80000100a00 */
[----:B0-----:R-:W4:Y:S04]  /*48dc0*/  LDL.LU R12, [R1+0x2e0] ;  /* 0x0002e000010c7983 */ /* 0x001f280000300800 */
[----:B------:R-:W4:Y:S04]  /*48dd0*/  LDL.LU R13, [R1+0x2e4] ;  /* 0x0002e400010d7983 */ /* 0x000f280000300800 */
[----:B-1----:R-:W4:Y:S04]  /*48de0*/  LDL.LU R14, [R1+0x2e8] ;  /* 0x0002e800010e7983 */ /* 0x002f280000300800 */
[----:B------:R-:W4:Y:S01]  /*48df0*/  LDL.LU R15, [R1+0x2ec] ;  /* 0x0002ec00010f7983 */ /* 0x000f220000300800 */
[----:B---3--:R-:W-:Y:S03]  /*48e00*/  HMMA.16816.F32 R8, R16, R10, R20 ;  /* 0x0000000a1008723c */ /* 0x008fe60000001814 */
[----:B------:R-:W3:-:S15]  /*48e10*/  LDL.LU.64 R22, [R1+0x6108] ;  /* 0x0061080001167983 */ /* 0x000ede0000300a00 */
[----:B------:R-:W-:Y:S01]  /*48e20*/  NOP ;  /* 0x0000000000007918 */ /* 0x000fe20000000000 */
[----:B------:R-:W-:Y:S04]  /*48e30*/  STL.64 [R1+0x390], R8 ;  /* 0x0003900801007387 */ /* 0x000fe80000100a00 */
[----:B------:R0:W-:Y:S04]  /*48e40*/  STL.64 [R1+0x398], R10 ;  /* 0x0003980a01007387 */ /* 0x0001e80000100a00 */
[----:B0-----:R-:W3:Y:S04]  /*48e50*/  LDL.LU.64 R10, [R1+0x6100] ;  /* 0x00610000010a7983 */ /* 0x001ee80000300a00 */
[----:B------:R-:W3:Y:S02]  /*48e60*/  LDL.LU.64 R8, [R1+0x60f8] ;  /* 0x0060f80001087983 */ /* 0x000ee40000300a00 */
[----:B---3--:R-:W-:-:S15]  /*48e70*/  HMMA.16816.F32 R8, R16, R22, R8 ;  /* 0x000000161008723c */ /* 0x008fde0000001808 */
[----:B------:R-:W-:-:S04]  /*48e80*/  NOP ;  /* 0x0000000000007918 */ /* 0x000fc80000000000 */
[----:B------:R0:W-:Y:S04]  /*48e90*/  STL.64 [R1+0x380], R8 ;  /* 0x0003800801007387 */ /* 0x0001e80000100a00 */
[----:B------:R1:W-:Y:S01]  /*48ea0*/  STL.64 [R1+0x388], R10 ;  /* 0x0003880a01007387 */ /* 0x0003e20000100a00 */
[----:B0-----:R-:W-:-:S03]  /*48eb0*/  IMAD.MOV.U32 R9, RZ, RZ, R22 ;  /* 0x000000ffff097224 */ /* 0x001fc600078e0016 */
[----:B-1----:R-:W4:Y:S01]  /*48ec0*/  LDL.LU.64 R10, [R1+0x60f0] ;  /* 0x0060f000010a7983 */ /* 0x002f220000300a00 */
[----:B------:R-:W-:-:S03]  /*48ed0*/  IMAD.MOV.U32 R8, RZ, RZ, R23 ;  /* 0x000000ffff087224 */ /* 0x000fc600078e0017 */
[----:B------:R-:W2:Y:S04]  /*48ee0*/  LDL.LU.64 R22, [R1+0x60e8] ;  /* 0x0060e80001167983 */ /* 0x000ea80000300a00 */
[----:B------:R-:W2:Y:S02]  /*48ef0*/  LDL.LU.64 R20, [R1+0x60e0] ;  /* 0x0060e00001147983 */ /* 0x000ea40000300a00 */
[----:B--2---:R-:W-:-:S15]  /*48f00*/  HMMA.16816.F32 R20, R16, R26, R20 ;  /* 0x0000001a1014723c */ /* 0x004fde0000001814 */
[----:B------:R-:W-:-:S04]  /*48f10*/  NOP ;  /* 0x0000000000007918 */ /* 0x000fc80000000000 */
[----:B------:R0:W-:Y:S04]  /*48f20*/  STL.64 [R1+0x370], R20 ;  /* 0x0003701401007387 */ /* 0x0001e80000100a00 */
[----:B------:R-:W-:Y:S01]  /*48f30*/  STL.64 [R1+0x378], R22 ;  /* 0x0003781601007387 */ /* 0x000fe20000100a00 */
[----:B0-----:R-:W-:Y:S02]  /*48f40*/  IMAD.MOV.U32 R21, RZ, RZ, R26 ;  /* 0x000000ffff157224 */ /* 0x001fe400078e001a */
[----:B------:R-:W-:Y:S02]  /*48f50*/  IMAD.MOV.U32 R20, RZ, RZ, R27 ;  /* 0x000000ffff147224 */ /* 0x000fe400078e001b */
[----:B------:R-:W2:Y:S04]  /*48f60*/  LDL.LU.64 R26, [R1+0x60d8] ;  /* 0x0060d800011a7983 */ /* 0x000ea80000300a00 */
[----:B------:R-:W3:Y:S04]  /*48f70*/  LDL.LU.64 R24, [R1+0x60d0] ;  /* 0x0060d00001187983 */ /* 0x000ee80000300a00 */
[----:B------:R0:W-:Y:S04]  /*48f80*/  STL.64 [R1+0x6030], R20 ;  /* 0x0060301401007387 */ /* 0x0001e80000100a00 */
[----:B0-----:R-:W2:Y:S04]  /*48f90*/  LDL.LU R20, [R1+0x960] ;  /* 0x0009600001147983 */ /* 0x001ea80000300800 */
[----:B------:R-:W2:Y:S04]  /*48fa0*/  LDL.LU R21, [R1+0x964] ;  /* 0x0009640001157983 */ /* 0x000ea80000300800 */
[----:B------:R-:W2:Y:S04]  /*48fb0*/  LDL.LU R22, [R1+0x968] ;  /* 0x0009680001167983 */ /* 0x000ea80000300800 */
[----:B------:R-:W2:Y:S04]  /*48fc0*/  LDL.LU R23, [R1+0x96c] ;  /* 0x00096c0001177983 */ /* 0x000ea80000300800 */
[----:B--2---:R0:W-:Y:S04]  /*48fd0*/  STL.64 [R1+0x6040], R22 ;  /* 0x0060401601007387 */ /* 0x0041e80000100a00 */
[----:B------:R-:W-:Y:S04]  /*48fe0*/  STL.64 [R1+0x6038], R20 ;  /* 0x0060381401007387 */ /* 0x000fe80000100a00 */
[----:B0-----:R-:W2:Y:S04]  /*48ff0*/  LDL.64 R22, [R1+0x108] ;  /* 0x0001080001167983 */ /* 0x001ea80000100a00 */
[----:B--2---:R3:W-:Y:S02]  /*49000*/  STL.64 [R1+0x6050], R22 ;  /* 0x0060501601007387 */ /* 0x0047e40000100a00 */
[----:B---3--:R-:W-:-:S02]  /*49010*/  IMAD.MOV.U32 R22, RZ, RZ, R24 ;  /* 0x000000ffff167224 */ /* 0x008fc400078e0018 */
[----:B------:R-:W-:-:S05]  /*49020*/  IMAD.MOV.U32 R23, RZ, RZ, R5 ;  /* 0x000000ffff177224 */ /* 0x000fca00078e0005 */
[----:B------:R0:W-:Y:S04]  /*49030*/  STL.64 [R1+0x6068], R22 ;  /* 0x0060681601007387 */ /* 0x0001e80000100a00 */
[----:B------:R-:W2:Y:S04]  /*49040*/  LDL.LU R20, [R1+0x2f0] ;  /* 0x0002f00001147983 */ /* 0x000ea80000300800 */
[----:B------:R-:W2:Y:S04]  /*49050*/  LDL.LU R21, [R1+0x2f4] ;  /* 0x0002f40001157983 */ /* 0x000ea80000300800 */
[----:B0-----:R-:W2:Y:S04]  /*49060*/  LDL.LU R22, [R1+0x2f8] ;  /* 0x0002f80001167983 */ /* 0x001ea80000300800 */
[----:B------:R-:W2:Y:S01]  /*49070*/  LDL.LU R23, [R1+0x2fc] ;  /* 0x0002fc0001177983 */ /* 0x000ea20000300800 */
[C---:B----4-:R-:W-:Y:S08]  /*49080*/  HMMA.16816.F32 R12, R16.reuse, R10, R12 ;  /* 0x0000000a100c723c */ /* 0x050ff0000000180c */
[----:B--2---:R-:W-:-:S15]  /*49090*/  HMMA.16816.F32 R20, R16, R26, R20 ;  /* 0x0000001a1014723c */ /* 0x004fde0000001814 */
[----:B------:R-:W-:-:S04]  /*490a0*/  NOP ;  /* 0x0000000000007918 */ /* 0x000fc80000000000 */
[----:B------:R-:W-:Y:S04]  /*490b0*/  STL.64 [R1+0x360], R20 ;  /* 0x0003601401007387 */ /* 0x000fe80000100a00 */
[----:B------:R0:W-:Y:S04]  /*490c0*/  STL.64 [R1+0x368], R22 ;  /* 0x0003681601007387 */ /* 0x0001e80000100a00 */
[----:B------:R-:W-:Y:S04]  /*490d0*/  STL.64 [R1+0x350], R12 ;  /* 0x0003500c01007387 */ /* 0x000fe80000100a00 */
[----:B------:R-:W-:Y:S01]  /*490e0*/  STL.64 [R1+0x358], R14 ;  /* 0x0003580e01007387 */ /* 0x000fe20000100a00 */
[----:B0-----:R-:W-:-:S02]  /*490f0*/  IMAD.MOV.U32 R22, RZ, RZ, R4 ;  /* 0x000000ffff167224 */ /* 0x001fc400078e0004 */
[----:B------:R-:W-:-:S05]  /*49100*/  IMAD.MOV.U32 R23, RZ, RZ, R3 ;  /* 0x000000ffff177224 */ /* 0x000fca00078e0003 */
[----:B------:R0:W-:Y:S04]  /*49110*/  STL.64 [R1+0x6080], R22 ;  /* 0x0060801601007387 */ /* 0x0001e80000100a00 */
[----:B0-----:R-:W2:Y:S04]  /*49120*/  LDL.64 R22, [R1+0x138] ;  /* 0x0001380001167983 */ /* 0x001ea80000100a00 */
[----:B--2---:R0:W-:Y:S04]  /*49130*/  STL.64 [R1+0x6098], R22 ;  /* 0x0060981601007387 */ /* 0x0041e80000100a00 */
[----:B0-----:R-:W2:Y:S04]  /*49140*/  LDL.64 R22, [R1+0x148] ;  /* 0x0001480001167983 */ /* 0x001ea80000100a00 */
[----:B--2---:R-:W-:Y:S04]  /*49150*/  STL.64 [R1+0x60b0], R22 ;  /* 0x0060b01601007387 */ /* 0x004fe80000100a00 */
[----:B------:R-:W-:Y:S04]  /*49160*/  STL.64 [R1+0x6028], R10 ;  /* 0x0060280a01007387 */ /* 0x000fe80000100a00 */
[----:B------:R0:W-:Y:S04]  /*49170*/  STL.64 [R1+0x6048], R8 ;  /* 0x0060480801007387 */ /* 0x0001e80000100a00 */
[----:B0-----:R-:W2:Y:S04]  /*49180*/  LDL.LU R8, [R1+0x970] ;  /* 0x0009700001087983 */ /* 0x001ea80000300800 */
[----:B------:R-:W2:Y:S04]  /*49190*/  LDL.LU R9, [R1+0x974] ;  /* 0x0009740001097983 */ /* 0x000ea80000300800 */
[----:B------:R-:W3:Y:S04]  /*491a0*/  LDL.LU R10, [R1+0x978] ;  /* 0x00097800010a7983 */ /* 0x000ee80000300800 */
[----:B------:R-:W3:Y:S01]  /*491b0*/  LDL.LU R11, [R1+0x97c] ;  /* 0x00097c00010b7983 */ /* 0x000ee20000300800 */
[----:B------:R-:W-:-:S02]  /*491c0*/  IMAD.MOV.U32 R22, RZ, RZ, R2 ;  /* 0x000000ffff167224 */ /* 0x000fc400078e0002 */
[----:B------:R-:W-:Y:S01]  /*491d0*/  IMAD.MOV.U32 R23, RZ, RZ, R0 ;  /* 0x000000ffff177224 */ /* 0x000fe200078e0000 */
[----:B------:R-:W4:Y:S04]  /*491e0*/  LDL.LU R12, [R1+0x2d0] ;  /* 0x0002d000010c7983 */ /* 0x000f280000300800 */
[----:B------:R-:W4:Y:S04]  /*491f0*/  LDL.LU R13, [R1+0x2d4] ;  /* 0x0002d400010d7983 */ /* 0x000f280000300800 */
        /* <DEDUP_REMOVED lines=8> */
[----:B------:R-:W3:Y:S04]  /*49280*/  LDL.LU R11, [R1+0x98c] ;  /* 0x00098c00010b7983 */ /* 0x000ee80000300800 */
[----:B------:R-:W2:Y:S04]  /*49290*/  LDL.64 R22, [R1+0x38] ;  /* 0x0000380001167983 */ /* 0x000ea80000100a00 */
        /* <DEDUP_REMOVED lines=12> */
[----:B----4-:R-:W-:Y:S03]  /*49360*/  HMMA.16816.F32 R12, R16, R6, R12 ;  /* 0x00000006100c723c */ /* 0x010fe6000000180c */
        /* <DEDUP_REMOVED lines=13> */
[----:B------:R-:W-:Y:S04]  /*49440*/  STL.64 [R1+0x348], R14 ;  /* 0x0003480e01007387 */ /* 0x000fe80000100a00 */
[----:B------:R-:W-:Y:S04]  /*49450*/  STL.64 [R1+0x5fc0], R26 ;  /* 0x005fc01a01007387 */ /* 0x000fe80000100a00 */
[----:B------:R-:W-:Y:S04]  /*49460*/  STL [R1+0x5fb8], R25 ;  /* 0x005fb81901007387 */ /* 0x000fe80000100800 */
[----:B------:R0:W1:Y:S04]  /*49470*/  LDSM.16.MT88.4 R12, [R25+UR5+0x4000] ;  /* 0x00400005190c783b */ /* 0x0000680008004200 */
[----:B------:R-:W3:Y:S04]  /*49480*/  LDL.LU R24, [R1+0x9d0] ;  /* 0x0009d00001187983 */ /* 0x000ee80000300800 */
[----:B0-----:R-:W3:Y:S04]  /*49490*/  LDL.LU R25, [R1+0x9d4] ;  /* 0x0009d40001197983 */ /* 0x001ee80000300800 */
[----:B------:R-:W3:Y:S04]  /*494a0*/  LDL.LU R26, [R1+0x9d8] ;  /* 0x0009d800011a7983 */ /* 0x000ee80000300800 */
[----:B------:R-:W3:Y:S01]  /*494b0*/  LDL.LU R27, [R1+0x9dc] ;  /* 0x0009dc00011b7983 */ /* 0x000ee20000300800 */
[----:B------:R-:W-:-:S03]  /*494c0*/  IMAD.MOV.U32 R3, RZ, RZ, R23 ;  /* 0x000000ffff037224 */ /* 0x000fc600078e0017 */
[----:B-1----:R0:W-:Y:S04]  /*494d0*/  STL.64 [R1+0x5ee0], R14 ;  /* 0x005ee00e01007387 */ /* 0x0021e80000100a00 */
[----:B------:R-:W-:Y:S04]  /*494e0*/  STL.64 [R1+0x5ed8], R12 ;  /* 0x005ed80c01007387 */ /* 0x000fe80000100a00 */
[----:B0-----:R-:W4:Y:S01]  /*494f0*/  LDL.64 R14, [R1+0xd8] ;  /* 0x0000d800010e7983 */ /* 0x001f220000100a00 */
[----:B---3--:R-:W-:-:S15]  /*49500*/  HMMA.16816.F32 R24, R16, R22, R24 ;  /* 0x000000161018723c */ /* 0x008fde0000001818 */
[----:B------:R-:W-:-:S04]  /*49510*/  NOP ;  /* 0x0000000000007918 */ /* 0x000fc80000000000 */
        /* <DEDUP_REMOVED lines=27> */
[----:B------:R-:W2:Y:S04]  /*496d0*/  LDL.LU.64 R22, [R1+0x6080] ;  /* 0x0060800001167983 */ /* 0x000ea80000300a00 */
[----:B----4-:R0:W-:Y:S04]  /*496e0*/  STL.64 [R1+0x6020], R14 ;  /* 0x0060200e01007387 */ /* 0x0101e80000100a00 */
[----:B------:R-:W-:Y:S04]  /*496f0*/  STL.64 [R1+0x6018], R12 ;  /* 0x0060180c01007387 */ /* 0x000fe80000100a00 */
[----:B0-----:R-:W3:Y:S01]  /*49700*/  LDL.64 R14, [R1+0xf8] ;  /* 0x0000f800010e7983 */ /* 0x001ee20000100a00 */
        /* <DEDUP_REMOVED lines=19> */
[----:B------:R-:W4:Y:S04]  /*49840*/  LDL.LU.64 R22, [R1+0x6040] ;  /* 0x0060400001167983 */ /* 0x000f280000300a00 */
[----:B------:R-:W4:Y:S01]  /*49850*/  LDL.LU.64 R20, [R1+0x6038] ;  /* 0x0060380001147983 */ /* 0x000f220000300a00 */
[----:B---3--:R-:W-:-:S02]  /*49860*/  IMAD.MOV.U32 R5, RZ, RZ, R14 ;  /* 0x000000ffff057224 */ /* 0x008fc400078e000e */
[----:B------:R-:W-:Y:S01]  /*49870*/  IMAD.MOV.U32 R4, RZ, RZ, R15 ;  /* 0x000000ffff047224 */ /* 0x000fe200078e000f */
[----:B----4-:R-:W-:-:S15]  /*49880*/  HMMA.16816.F32 R20, R16, R14, R20 ;  /* 0x0000000e1014723c */ /* 0x010fde0000001814 */
[----:B------:R-:W-:-:S04]  /*49890*/  NOP ;  /* 0x0000000000007918 */ /* 0x000fc80000000000 */
[----:B------:R0:W-:Y:S04]  /*498a0*/  STL.64 [R1+0x9c0], R20 ;  /* 0x0009c01401007387 */ /* 0x0001e80000100a00 */
[----:B------:R-:W-:Y:S04]  /*498b0*/  STL.64 [R1+0x9c8], R22 ;  /* 0x0009c81601007387 */ /* 0x000fe80000100a00 */
[----:B0-----:R-:W3:Y:S04]  /*498c0*/  LDL.LU.64 R20, [R1+0x6030] ;  /* 0x0060300001147983 */ /* 0x001ee80000300a00 */
[----:B------:R-:W-:Y:S04]  /*498d0*/  STL.64 [R1+0x5fa0], R6 ;  /* 0x005fa00601007387 */ /* 0x000fe80000100a00 */
[----:B------:R0:W-:Y:S04]  /*498e0*/  STL.64 [R1+0x5f98], R4 ;  /* 0x005f980401007387 */ /* 0x0001e80000100a00 */
[----:B0-----:R-:W4:Y:S04]  /*498f0*/  LDL.LU R4, [R1+0x170] ;  /* 0x0001700001047983 */ /* 0x001f280000300800 */
[----:B------:R-:W4:Y:S04]  /*49900*/  LDL.LU R5, [R1+0x174] ;  /* 0x0001740001057983 */ /* 0x000f280000300800 */
[----:B------:R-:W4:Y:S04]  /*49910*/  LDL.LU R6, [R1+0x178] ;  /* 0x0001780001067983 */ /* 0x000f280000300800 */
[----:B------:R-:W4:Y:S01]  /*49920*/  LDL.LU R7, [R1+0x17c] ;  /* 0x00017c0001077983 */ /* 0x000f220000300800 */
[----:B---3--:R-:W-:-:S02]  /*49930*/  IMAD.MOV.U32 R26, RZ, RZ, R21 ;  /* 0x000000ffff1a7224 */ /* 0x008fc400078e0015 */
[----:B------:R-:W-:-:S05]  /*49940*/  IMAD.MOV.U32 R27, RZ, RZ, R20 ;  /* 0x000000ffff1b7224 */ /* 0x000fca00078e0014 */
[----:B------:R2:W-:Y:S02]  /*49950*/  STL.64 [R1+0x5fd8], R26 ;  /* 0x005fd81a01007387 */ /* 0x0005e40000100a00 */
[----:B--2---:R-:W-:Y:S02]  /*49960*/  IMAD.MOV.U32 R27, RZ, RZ, R8 ;  /* 0x000000ffff1b7224 */ /* 0x004fe400078e0008 */
[----:B------:R-:W-:Y:S01]  /*49970*/  IMAD.MOV.U32 R26, RZ, RZ, R9 ;  /* 0x000000ffff1a7224 */ /* 0x000fe200078e0009 */
[----:B------:R-:W2:Y:S04]  /*49980*/  LDL.LU R8, [R1+0x950] ;  /* 0x0009500001087983 */ /* 0x000ea80000300800 */
[----:B------:R-:W2:Y:S04]  /*49990*/  LDL.LU R9, [R1+0x954] ;  /* 0x0009540001097983 */ /* 0x000ea80000300800 */
[----:B------:R-:W2:Y:S04]  /*499a0*/  LDL.LU R10, [R1+0x958] ;  /* 0x00095800010a7983 */ /* 0x000ea80000300800 */
[----:B------:R-:W2:Y:S04]  /*499b0*/  LDL.LU R11, [R1+0x95c] ;  /* 0x00095c00010b7983 */ /* 0x000ea80000300800 */
[----:B------:R-:W2:Y:S04]  /*499c0*/  LDL.64 R14, [R1+0xe8] ;  /* 0x0000e800010e7983 */ /* 0x000ea80000100a00 */
[----:B------:R-:W3:Y:S04]  /*499d0*/  LDL.LU R20, [R1+0x2c0] ;  /* 0x0002c00001147983 */ /* 0x000ee80000300800 */
[----:B------:R-:W3:Y:S04]  /*499e0*/  LDL.LU R21, [R1+0x2c4] ;  /* 0x0002c40001157983 */ /* 0x000ee80000300800 */
[----:B------:R-:W3:Y:S04]  /*499f0*/  LDL.LU R22, [R1+0x2c8] ;  /* 0x0002c80001167983 */ /* 0x000ee80000300800 */
[----:B------:R-:W3:Y:S04]  /*49a00*/  LDL.LU R23, [R1+0x2cc] ;  /* 0x0002cc0001177983 */ /* 0x000ee80000300800 */
[----:B------:R-:W-:Y:S04]  /*49a10*/  STL.64 [R1+0x5ff0], R26 ;  /* 0x005ff01a01007387 */ /* 0x000fe80000100a00 */
[----:B----4-:R-:W-:Y:S04]  /*49a20*/  STL.64 [R1+0x5fb0], R6 ;  /* 0x005fb00601007387 */ /* 0x010fe80000100a00 */
[----:B------:R0:W-:Y:S04]  /*49a30*/  STL.64 [R1+0x5fa8], R4 ;  /* 0x005fa80401007387 */ /* 0x0001e80000100a00 */
[----:B0-----:R-:W4:Y:S04]  /*49a40*/  LDL.LU R4, [R1+0x180] ;  /* 0x0001800001047983 */ /* 0x001f280000300800 */
[----:B------:R-:W4:Y:S04]  /*49a50*/  LDL.LU R5, [R1+0x184] ;  /* 0x0001840001057983 */ /* 0x000f280000300800 */
[----:B------:R-:W2:Y:S04]  /*49a60*/  LDL.LU R6, [R1+0x188] ;  /* 0x0001880001067983 */ /* 0x000ea80000300800 */
[----:B------:R-:W2:Y:S04]  /*49a70*/  LDL.LU R7, [R1+0x18c] ;  /* 0x00018c0001077983 */ /* 0x000ea80000300800 */
[----:B------:R-:W3:Y:S04]  /*49a80*/  LDL R26, [R1+0x28] ;  /* 0x00002800011a7983 */ /* 0x000ee80000100800 */
[----:B------:R-:W3:Y:S04]  /*49a90*/  LDL R27, [R1+0x2c] ;  /* 0x00002c00011b7983 */ /* 0x000ee80000100800 */
[----:B--2---:R-:W-:Y:S04]  /*49aa0*/  STL.64 [R1+0x5fd0], R6 ;  /* 0x005fd00601007387 */ /* 0x004fe80000100a00 */
[----:B----4-:R0:W-:Y:S04]  /*49ab0*/  STL.64 [R1+0x5fc8], R4 ;  /* 0x005fc80401007387 */ /* 0x0101e80000100a00 */
[----:B0-----:R-:W2:Y:S04]  /*49ac0*/  LDL.LU R4, [R1+0x190] ;  /* 0x0001900001047983 */ /* 0x001ea80000300800 */
[----:B------:R-:W2:Y:S04]  /*49ad0*/  LDL.LU R5, [R1+0x194] ;  /* 0x0001940001057983 */ /* 0x000ea80000300800 */
[----:B------:R-:W4:Y:S04]  /*49ae0*/  LDL.LU R6, [R1+0x198] ;  /* 0x0001980001067983 */ /* 0x000f280000300800 */
[----:B------:R-:W4:Y:S01]  /*49af0*/  LDL.LU R7, [R1+0x19c] ;  /* 0x00019c0001077983 */ /* 0x000f220000300800 */
[----:B------:R-:W-:Y:S03]  /*49b00*/  HMMA.16816.F32 R8, R16, R14, R8 ;  /* 0x0000000e1008723c */ /* 0x000fe60000001808 */
[----:B----4-:R-:W-:Y:S04]  /*49b10*/  STL.64 [R1+0x5fe8], R6 ;  /* 0x005fe80601007387 */ /* 0x010fe80000100a00 */
[----:B--2---:R0:W-:Y:S04]  /*49b20*/  STL.64 [R1+0x5fe0], R4 ;  /* 0x005fe00401007387 */ /* 0x0041e80000100a00 */
        /* <DEDUP_REMOVED lines=10> */
[----:B------:R0:W-:Y:S04]  /*49bd0*/  STL.64 [R1+0x9b0], R8 ;  /* 0x0009b00801007387 */ /* 0x0001e80000100a00 */
[----:B------:R1:W-:Y:S01]  /*49be0*/  STL.64 [R1+0x9b8], R10 ;  /* 0x0009b80a01007387 */ /* 0x0003e20000100a00 */
[----:B0-----:R-:W-:-:S03]  /*49bf0*/  IMAD.MOV.U32 R9, RZ, RZ, R14 ;  /* 0x000000ffff097224 */ /* 0x001fc600078e000e */
[----:B-1----:R-:W4:Y:S01]  /*49c00*/  LDL.LU.64 R10, [R1+0x6028] ;  /* 0x00602800010a7983 */ /* 0x002f220000300a00 */
[----:B------:R-:W-:-:S03]  /*49c10*/  IMAD.MOV.U32 R8, RZ, RZ, R15 ;  /* 0x000000ffff087224 */ /* 0x000fc600078e000f */
[----:B------:R-:W3:Y:S04]  /*49c20*/  LDL.LU.64 R14, [R1+0x6020] ;  /* 0x00602000010e7983 */ /* 0x000ee80000300a00 */
[----:B------:R-:W2:Y:S01]  /*49c30*/  LDL.LU.64 R12, [R1+0x6018] ;  /* 0x00601800010c7983 */ /* 0x000ea20000300a00 */
[----:B---3--:R-:W-:Y:S03]  /*49c40*/  HMMA.16816.F32 R16, R16, R14, R20 ;  /* 0x0000000e1010723c */ /* 0x008fe60000001814 */
[----:B------:R-:W3:Y:S04]  /*49c50*/  LDL.LU.64 R22, [R1+0x6010] ;  /* 0x0060100001167983 */ /* 0x000ee80000300a00 */
[----:B------:R-:W3:-:S12]  /*49c60*/  LDL.LU.64 R20, [R1+0x6008] ;  /* 0x0060080001147983 */ /* 0x000ed80000300a00 */
[----:B------:R0:W-:Y:S04]  /*49c70*/  STL.64 [R1+0x320], R16 ;  /* 0x0003201001007387 */ /* 0x0001e80000100a00 */
[----:B------:R1:W-:Y:S04]  /*49c80*/  STL.64 [R1+0x328], R18 ;  /* 0x0003281201007387 */ /* 0x0003e80000100a00 */
[----:B0-----:R-:W3:Y:S04]  /*49c90*/  LDL.LU R16, [R1+0x160] ;  /* 0x0001600001107983 */ /* 0x001ee80000300800 */
[----:B------:R-:W3:Y:S04]  /*49ca0*/  LDL.LU R17, [R1+0x164] ;  /* 0x0001640001117983 */ /* 0x000ee80000300800 */
[----:B-1----:R-:W3:Y:S04]  /*49cb0*/  LDL.LU R18, [R1+0x168] ;  /* 0x0001680001127983 */ /* 0x002ee80000300800 */
[----:B------:R-:W3:Y:S04]  /*49cc0*/  LDL.LU R19, [R1+0x16c] ;  /* 0x00016c0001137983 */ /* 0x000ee80000300800 */
[----:B------:R2:W-:Y:S02]  /*49cd0*/  STL.64 [R1+0x5ef0], R14 ;  /* 0x005ef00e01007387 */ /* 0x0005e40000100a00 */
[----:B--2---:R-:W-:-:S02]  /*49ce0*/  IMAD.MOV.U32 R14, RZ, RZ, R13 ;  /* 0x000000ffff0e7224 */ /* 0x004fc400078e000d */
[----:B------:R-:W-:-:S05]  /*49cf0*/  IMAD.MOV.U32 R15, RZ, RZ, R12 ;  /* 0x000000ffff0f7224 */ /* 0x000fca00078e000c */
[----:B------:R0:W-:Y:S04]  /*49d00*/  STL.64 [R1+0x5f60], R14 ;  /* 0x005f600e01007387 */ /* 0x0001e80000100a00 */
[----:B------:R-:W2:Y:S04]  /*49d10*/  LDL.LU R12, [R1+0x920] ;  /* 0x00092000010c7983 */ /* 0x000ea80000300800 */
[----:B------:R-:W2:Y:S04]  /*49d20*/  LDL.LU R13, [R1+0x924] ;  /* 0x00092400010d7983 */ /* 0x000ea80000300800 */
[----:B0-----:R-:W2:Y:S04]  /*49d30*/  LDL.LU R14, [R1+0x928] ;  /* 0x00092800010e7983 */ /* 0x001ea80000300800 */
[----:B------:R-:W2:Y:S04]  /*49d40*/  LDL.LU R15, [R1+0x92c] ;  /* 0x00092c00010f7983 */ /* 0x000ea80000300800 */
[----:B--2---:R0:W-:Y:S04]  /*49d50*/  STL.64 [R1+0x5f70], R14 ;  /* 0x005f700e01007387 */ /* 0x0041e80000100a00 */
[----:B------:R-:W-:Y:S04]  /*49d60*/  STL.64 [R1+0x5f68], R12 ;  /* 0x005f680c01007387 */ /* 0x000fe80000100a00 */
[----:B0-----:R-:W2:Y:S04]  /*49d70*/  LDL.64 R14, [R1+0x158] ;  /* 0x00015800010e7983 */ /* 0x001ea80000100a00 */
[----:B--2---:R0:W-:Y:S02]  /*49d80*/  STL.64 [R1+0x5f80], R14 ;  /* 0x005f800e01007387 */ /* 0x0041e40000100a00 */
[----:B0-----:R-:W-:-:S02]  /*49d90*/  IMAD.MOV.U32 R14, RZ, RZ, R24 ;  /* 0x000000ffff0e7224 */ /* 0x001fc400078e0018 */
[----:B---3--:R-:W-:Y:S01]  /*49da0*/  HMMA.16816.F32 R24, R20, R26, R4 ;  /* 0x0000001a1418723c */ /* 0x008fe20000001804 */
[----:B------:R-:W2:Y:S04]  /*49db0*/  LDL.LU.64 R6, [R1+0x6000] ;  /* 0x0060000001067983 */ /* 0x000ea80000300a00 */
[----:B------:R-:W2:-:S14]  /*49dc0*/  LDL.LU.64 R4, [R1+0x5ff8] ;  /* 0x005ff80001047983 */ /* 0x000e9c0000300a00 */
        /* <DEDUP_REMOVED lines=15> */
[----:B------:R-:W3:Y:S01]  /*49ec0*/  LDL.LU R25, [R1+0x5fb8] ;  /* 0x005fb80001197983 */ /* 0x000ee20000300800 */
[----:B--2---:R-:W-:-:S15]  /*49ed0*/  HMMA.16816.F32 R4, R20, R26, R4 ;  /* 0x0000001a1404723c */ /* 0x004fde0000001804 */
[----:B------:R-:W-:-:S04]  /*49ee0*/  NOP ;  /* 0x0000000000007918 */ /* 0x000fc80000000000 */
        /* <DEDUP_REMOVED lines=9> */
[----:B------:R-:W4:Y:S04]  /*49f80*/  LDL.LU.64 R4, [R1+0x5f98] ;  /* 0x005f980001047983 */ /* 0x000f280000300a00 */
[----:B------:R-:W-:Y:S04]  /*49f90*/  STL.64 [R1+0x5f58], R10 ;  /* 0x005f580a01007387 */ /* 0x000fe80000100a00 */
[----:B------:R0:W-:Y:S04]  /*49fa0*/  STL.64 [R1+0x5f78], R8 ;  /* 0x005f780801007387 */ /* 0x0001e80000100a00 */
[----:B0-----:R-:W2:Y:S04]  /*49fb0*/  LDL.LU R8, [R1+0x930] ;  /* 0x0009300001087983 */ /* 0x001ea80000300800 */
[----:B------:R-:W2:Y:S04]  /*49fc0*/  LDL.LU R9, [R1+0x934] ;  /* 0x0009340001097983 */ /* 0x000ea80000300800 */
[----:B------:R-:W2:Y:S04]  /*49fd0*/  LDL.LU R10, [R1+0x938] ;  /* 0x00093800010a7983 */ /* 0x000ea80000300800 */
[----:B------:R-:W2:Y:S01]  /*49fe0*/  LDL.LU R11, [R1+0x93c] ;  /* 0x00093c00010b7983 */ /* 0x000ea20000300800 */
[----:B------:R-:W-:-:S03]  /*49ff0*/  IMAD.MOV.U32 R15, RZ, RZ, R3 ;  /* 0x000000ffff0f7224 */ /* 0x000fc600078e0003 */
[----:B--2---:R-:W-:Y:S04]  /*4a000*/  STL.64 [R1+0x5f90], R10 ;  /* 0x005f900a01007387 */ /* 0x004fe80000100a00 */
[----:B------:R0:W-:Y:S04]  /*4a010*/  STL.64 [R1+0x5f88], R8 ;  /* 0x005f880801007387 */ /* 0x0001e80000100a00 */
[----:B0-----:R-:W2:Y:S04]  /*4a020*/  LDL.LU R8, [R1+0x940] ;  /* 0x0009400001087983 */ /* 0x001ea80000300800 */
[----:B------:R-:W2:Y:S04]  /*4a030*/  LDL.LU R9, [R1+0x944] ;  /* 0x0009440001097983 */ /* 0x000ea80000300800 */
[----:B------:R-:W2:Y:S04]  /*4a040*/  LDL.LU R10, [R1+0x948] ;  /* 0x00094800010a7983 */ /* 0x000ea80000300800 */
[----:B------:R-:W2:Y:S01]  /*4a050*/  LDL.LU R11, [R1+0x94c] ;  /* 0x00094c00010b7983 */ /* 0x000ea20000300800 */
[----:B------:R-:W-:Y:S03]  /*4a060*/  HMMA.16816.F32 R16, R20, R6, R16 ;  /* 0x000000061410723c */ /* 0x000fe60000001810 */
[----:B------:R-:W-:-:S15]  /*4a070*/  STL.64 [R1+0x5f38], R6 ;  /* 0x005f380601007387 */ /* 0x000fde0000100a00 */
[----:B------:R-:W-:Y:S01]  /*4a080*/  NOP ;  /* 0x0000000000007918 */ /* 0x000fe20000000000 */
[----:B------:R-:W-:Y:S04]  /*4a090*/  STL.64 [R1+0x2d0], R16 ;  /* 0x0002d01001007387 */ /* 0x000fe80000100a00 */
[----:B------:R-:W-:Y:S04]  /*4a0a0*/  STL.64 [R1+0x2d8], R18 ;  /* 0x0002d81201007387 */ /* 0x000fe80000100a00 */
[----:B---3--:R-:W0:Y:S04]  /*4a0b0*/  LDSM.16.MT88.4 R16, [R25+UR5+0x4080] ;  /* 0x004080051910783b */ /* 0x008e280008004200 */
[----:B0-----:R-:W-:Y:S04]  /*4a0c0*/  STL.64 [R1+0x5dd0], R18 ;  /* 0x005dd01201007387 */ /* 0x001fe80000100a00 */
[----:B------:R0:W-:Y:S04]  /*4a0d0*/  STL.64 [R1+0x5dc8], R16 ;  /* 0x005dc81001007387 */ /* 0x0001e80000100a00 */
[----:B0-----:R-:W3:Y:S04]  /*4a0e0*/  LDL.LU R16, [R1+0x910] ;  /* 0x0009100001107983 */ /* 0x001ee80000300800 */
[----:B------:R-:W3:Y:S04]  /*4a0f0*/  LDL.LU R17, [R1+0x914] ;  /* 0x0009140001117983 */ /* 0x000ee80000300800 */
[----:B------:R-:W3:Y:S04]  /*4a100*/  LDL.LU R18, [R1+0x918] ;  /* 0x0009180001127983 */ /* 0x000ee80000300800 */
[----:B------:R-:W3:Y:S01]  /*4a110*/  LDL.LU R19, [R1+0x91c] ;  /* 0x00091c0001137983 */ /* 0x000ee20000300800 */
        /* <DEDUP_REMOVED lines=13> */
[----:B------:R-:W2:Y:S04]  /*4a1f0*/  LDL.LU.64 R14, [R1+0x5f70] ;  /* 0x005f7000010e7983 */ /* 0x000ea80000300a00 */
[----:B------:R-:W2:Y:S04]  /*4a200*/  LDL.LU.64 R12, [R1+0x5f68] ;  /* 0x005f6800010c7983 */ /* 0x000ea80000300a00 */
[----:B------:R0:W-:Y:S04]  /*4a210*/  STL.64 [R1+0x5ea0], R26 ;  /* 0x005ea01a01007387 */ /* 0x0001e80000100a00 */
[----:B------:R-:W-:Y:S04]  /*4a220*/  STL.64 [R1+0x5e98], R24 ;  /* 0x005e981801007387 */ /* 0x000fe80000100a00 */
[----:B0-----:R-:W2:Y:S04]  /*4a230*/  LDL.64 R26, [R1+0x8] ;  /* 0x00000800011a7983 */ /* 0x001ea80000100a00 */
[----:B--2---:R0:W-:Y:S02]  /*4a240*/  STL.64 [R1+0x5eb8], R26 ;  /* 0x005eb81a01007387 */ /* 0x0041e40000100a00 */
[----:B0-----:R-:W-:-:S02]  /*4a250*/  IMAD.MOV.U32 R26, RZ, RZ, R29 ;  /* 0x000000ffff1a7224 */ /* 0x001fc400078e001d */
[----:B------:R-:W-:-:S07]  /*4a260*/  IMAD.MOV.U32 R27, RZ, RZ, R28 ;  /* 0x000000ffff1b7224 */ /* 0x000fce00078e001c */
[C---:B------:R-:W-:Y:S01]  /*4a270*/  HMMA.16816.F32 R24, R20.reuse, R26, R12 ;  /* 0x0000001a1418723c */ /* 0x040fe2000000180c */
[----:B------:R-:W3:Y:S07]  /*4a280*/  LDL.LU.64 R14, [R1+0x5f60] ;  /* 0x005f6000010e7983 */ /* 0x000eee0000300a00 */
[----:B---3--:R-:W-:Y:S01]  /*4a290*/  HMMA.16816.F32 R12, R20, R14, R16 ;  /* 0x0000000e140c723c */ /* 0x008fe20000001810 */
[----:B------:R-:W2:Y:S10]  /*4a2a0*/  LDL.LU R16, [R1+0x830] ;  /* 0x0008300001107983 */ /* 0x000eb40000300800 */
[----:B------:R-:W-:Y:S04]  /*4a2b0*/  STL.64 [R1+0x980], R24 ;  /* 0x0009801801007387 */ /* 0x000fe80000100a00 */
[----:B------:R-:W-:Y:S04]  /*4a2c0*/  STL.64 [R1+0x988], R26 ;  /* 0x0009881a01007387 */ /* 0x000fe80000100a00 */
[----:B------:R-:W-:Y:S04]  /*4a2d0*/  STL.64 [R1+0x970], R12 ;  /* 0x0009700c01007387 */ /* 0x000fe80000100a00 */
[----:B------:R0:W-:Y:S04]  /*4a2e0*/  STL.64 [R1+0x978], R14 ;  /* 0x0009780e01007387 */ /* 0x0001e80000100a00 */
[----:B------:R-:W2:Y:S04]  /*4a2f0*/  LDL.LU R17, [R1+0x834] ;  /* 0x0008340001117983 */ /* 0x000ea80000300800 */
[----:B------:R-:W3:Y:S04]  /*4a300*/  LDL.LU R18, [R1+0x838] ;  /* 0x0008380001127983 */ /* 0x000ee80000300800 */
[----:B------:R-:W3:Y:S01]  /*4a310*/  LDL.LU R19, [R1+0x83c] ;  /* 0x00083c0001137983 */ /* 0x000ee20000300800 */
[----:B0-----:R-:W-:-:S02]  /*4a320*/  IMAD.MOV.U32 R14, RZ, RZ, R9 ;  /* 0x000000ffff0e7224 */ /* 0x001fc400078e0009 */
[----:B------:R-:W-:-:S05]  /*4a330*/  IMAD.MOV.U32 R15, RZ, RZ, R8 ;  /* 0x000000ffff0f7224 */ /* 0x000fca00078e0008 */
[----:B------:R-:W-:Y:S04]  /*4a340*/  STL.64 [R1+0x5f08], R14 ;  /* 0x005f080e01007387 */ /* 0x000fe80000100a00 */
[----:B---3--:R0:W-:Y:S04]  /*4a350*/  STL.64 [R1+0x5ec8], R18 ;  /* 0x005ec81201007387 */ /* 0x0081e80000100a00 */
[----:B--2---:R1:W-:Y:S04]  /*4a360*/  STL.64 [R1+0x5ec0], R16 ;  /* 0x005ec01001007387 */ /* 0x0043e80000100a00 */
[----:B0-----:R-:W2:Y:S01]  /*4a370*/  LDL.64 R18, [R1+0x28] ;  /* 0x0000280001127983 */ /* 0x001ea20000100a00 */
[----:B----4-:R-:W-:-:S02]  /*4a380*/  IMAD.MOV.U32 R14, RZ, RZ, R5 ;  /* 0x000000ffff0e7224 */ /* 0x010fc400078e0005 */
[----:B------:R-:W-:Y:S01]  /*4a390*/  IMAD.MOV.U32 R15, RZ, RZ, R4 ;  /* 0x000000ffff0f7224 */ /* 0x000fe200078e0004 */
[----:B--2---:R0:W-:Y:S04]  /*4a3a0*/  STL.64 [R1+0x5ee8], R18 ;  /* 0x005ee81201007387 */ /* 0x0041e80000100a00 */
[----:B-1----:R-:W2:Y:S04]  /*4a3b0*/  LDL.LU R16, [R1+0xc0] ;  /* 0x0000c00001107983 */ /* 0x002ea80000300800 */
[----:B------:R-:W2:Y:S04]  /*4a3c0*/  LDL.LU R17, [R1+0xc4] ;  /* 0x0000c40001117983 */ /* 0x000ea80000300800 */
[----:B0-----:R-:W3:Y:S04]  /*4a3d0*/  LDL.LU R18, [R1+0xc8] ;  /* 0x0000c80001127983 */ /* 0x001ee80000300800 */
[----:B------:R-:W3:Y:S04]  /*4a3e0*/  LDL.LU R19, [R1+0xcc] ;  /* 0x0000cc0001137983 */ /* 0x000ee80000300800 */
[----:B------:R-:W4:Y:S04]  /*4a3f0*/  LDL.LU R8, [R1+0x900] ;  /* 0x0009000001087983 */ /* 0x000f280000300800 */
[----:B------:R-:W4:Y:S04]  /*4a400*/  LDL.LU R9, [R1+0x904] ;  /* 0x0009040001097983 */ /* 0x000f280000300800 */
[----:B------:R-:W4:Y:S04]  /*4a410*/  LDL.LU R10, [R1+0x908] ;  /* 0x00090800010a7983 */ /* 0x000f280000300800 */
[----:B------:R-:W4:Y:S04]  /*4a420*/  LDL.LU R11, [R1+0x90c] ;  /* 0x00090c00010b7983 */ /* 0x000f280000300800 */
[----:B------:R0:W-:Y:S02]  /*4a430*/  STL.64 [R1+0x5f20], R14 ;  /* 0x005f200e01007387 */ /* 0x0001e40000100a00 */
[----:B0-----:R-:W-:-:S02]  /*4a440*/  IMAD.MOV.U32 R14, RZ, RZ, R2 ;  /* 0x000000ffff0e7224 */ /* 0x001fc400078e0002 */
[----:B------:R-:W-:Y:S01]  /*4a450*/  IMAD.MOV.U32 R15, RZ, RZ, R0 ;  /* 0x000000ffff0f7224 */ /* 0x000fe200078e0000 */
[----:B---3--:R-:W-:Y:S04]  /*4a460*/  STL.64 [R1+0x5f00], R18 ;  /* 0x005f001201007387 */ /* 0x008fe80000100a00 */
[----:B--2---:R0:W-:Y:S04]  /*4a470*/  STL.64 [R1+0x5ef8], R16 ;  /* 0x005ef81001007387 */ /* 0x0041e80000100a00 */
[----:B0-----:R-:W2:Y:S04]  /*4a480*/  LDL.LU R16, [R1+0x8c0] ;  /* 0x0008c00001107983 */ /* 0x001ea80000300800 */
[----:B------:R-:W2:Y:S04]  /*4a490*/  LDL.LU R17, [R1+0x8c4] ;  /* 0x0008c40001117983 */ /* 0x000ea80000300800 */
[----:B------:R-:W3:Y:S04]  /*4a4a0*/  LDL.LU R18, [R1+0x8c8] ;  /* 0x0008c80001127983 */ /* 0x000ee80000300800 */
[----:B------:R-:W3:Y:S04]  /*4a4b0*/  LDL.LU R19, [R1+0x8cc] ;  /* 0x0008cc0001137983 */ /* 0x000ee80000300800 */
[----:B------:R0:W-:Y:S04]  /*4a4c0*/  STL.64 [R1+0x5f40], R14 ;  /* 0x005f400e01007387 */ /* 0x0001e80000100a00 */
[----:B------:R-:W2:Y:S04]  /*4a4d0*/  LDL.LU R12, [R1+0x8f0] ;  /* 0x0008f000010c7983 */ /* 0x000ea80000300800 */
[----:B------:R-:W2:Y:S04]  /*4a4e0*/  LDL.LU R13, [R1+0x8f4] ;  /* 0x0008f400010d7983 */ /* 0x000ea80000300800 */
[----:B0-----:R-:W2:Y:S04]  /*4a4f0*/  LDL.LU R14, [R1+0x8f8] ;  /* 0x0008f800010e7983 */ /* 0x001ea80000300800 */
[----:B------:R-:W2:Y:S04]  /*4a500*/  LDL.LU R15, [R1+0x8fc] ;  /* 0x0008fc00010f7983 */ /* 0x000ea80000300800 */
[----:B--2---:R0:W-:Y:S04]  /*4a510*/  STL.64 [R1+0x5f50], R14 ;  /* 0x005f500e01007387 */ /* 0x0041e80000100a00 */
[----:B------:R-:W-:Y:S04]  /*4a520*/  STL.64 [R1+0x5f48], R12 ;  /* 0x005f480c01007387 */ /* 0x000fe80000100a00 */
[----:B------:R-:W2:Y:S04]  /*4a530*/  LDL.64 R6, [R1+0x118] ;  /* 0x0001180001067983 */ /* 0x000ea80000100a00 */
[----:B0-----:R-:W4:Y:S04]  /*4a540*/  LDL.64 R14, [R1+0x128] ;  /* 0x00012800010e7983 */ /* 0x001f280000100a00 */
[----:B---3--:R-:W-:Y:S04]  /*4a550*/  STL.64 [R1+0x5f18], R18 ;  /* 0x005f181201007387 */ /* 0x008fe80000100a00 */
[----:B------:R0:W-:Y:S04]  /*4a560*/  STL.64 [R1+0x5f10], R16 ;  /* 0x005f101001007387 */ /* 0x0001e80000100a00 */
[----:B0-----:R-:W3:Y:S04]  /*4a570*/  LDL.LU R16, [R1+0x8d0] ;  /* 0x0008d00001107983 */ /* 0x001ee80000300800 */
[----:B------:R-:W3:Y:S04]  /*4a580*/  LDL.LU R17, [R1+0x8d4] ;  /* 0x0008d40001117983 */ /* 0x000ee80000300800 */
[----:B------:R-:W2:Y:S04]  /*4a590*/  LDL.LU R18, [R1+0x8d8] ;  /* 0x0008d80001127983 */ /* 0x000ea80000300800 */
[----:B------:R-:W2:Y:S04]  /*4a5a0*/  LDL.LU R19, [R1+0x8dc] ;  /* 0x0008dc0001137983 */ /* 0x000ea80000300800 */
[----:B--2---:R-:W-:Y:S04]  /*4a5b0*/  STL.64 [R1+0x5f30], R18 ;  /* 0x005f301201007387 */ /* 0x004fe80000100a00 */
[----:B---3--:R0:W-:Y:S04]  /*4a5c0*/  STL.64 [R1+0x5f28], R16 ;  /* 0x005f281001007387 */ /* 0x0081e80000100a00 */
[----:B0-----:R-:W2:Y:S04]  /*4a5d0*/  LDL.LU R16, [R1+0x8e0] ;  /* 0x0008e00001107983 */ /* 0x001ea80000300800 */
[----:B------:R-:W2:Y:S04]  /*4a5e0*/  LDL.LU R17, [R1+0x8e4] ;  /* 0x0008e40001117983 */ /* 0x000ea80000300800 */
[----:B------:R-:W2:Y:S04]  /*4a5f0*/  LDL.LU R18, [R1+0x8e8] ;  /* 0x0008e80001127983 */ /* 0x000ea80000300800 */
[----:B------:R-:W2:Y:S04]  /*4a600*/  LDL.LU R19, [R1+0x8ec] ;  /* 0x0008ec0001137983 */ /* 0x000ea80000300800 */
[----:B------:R-:W3:Y:S01]  /*4a610*/  LDL.64 R26, [R1+0x18] ;  /* 0x00001800011a7983 */ /* 0x000ee20000100a00 */
[----:B----4-:R-:W-:Y:S03]  /*4a620*/  HMMA.16816.F32 R8, R20, R14, R8 ;  /* 0x0000000e1408723c */ /* 0x010fe60000001808 */
[----:B---3--:R0:W-:Y:S04]  /*4a630*/  STL.64 [R1+0x5ed0], R26 ;  /* 0x005ed01a01007387 */ /* 0x0081e80000100a00 */
[----:B------:R-:W3:Y:S04]  /*4a640*/  LDL.LU R24, [R1+0x840] ;  /* 0x0008400001187983 */ /* 0x000ee80000300800 */
[----:B------:R-:W3:Y:S04]  /*4a650*/  LDL.LU R25, [R1+0x844] ;  /* 0x0008440001197983 */ /* 0x000ee80000300800 */
[----:B0-----:R-:W3:Y:S04]  /*4a660*/  LDL.LU R26, [R1+0x848] ;  /* 0x00084800011a7983 */ /* 0x001ee80000300800 */
[----:B------:R-:W3:Y:S04]  /*4a670*/  LDL.LU R27, [R1+0x84c] ;  /* 0x00084c00011b7983 */ /* 0x000ee80000300800 */
[----:B------:R-:W-:Y:S04]  /*4a680*/  STL.64 [R1+0x960], R8 ;  /* 0x0009600801007387 */ /* 0x000fe80000100a00 */
[----:B------:R0:W-:Y:S04]  /*4a690*/  STL.64 [R1+0x968], R10 ;  /* 0x0009680a01007387 */ /* 0x0001e80000100a00 */
[----:B0-----:R-:W4:Y:S01]  /*4a6a0*/  LDL.LU.64 R10, [R1+0x5f58] ;  /* 0x005f5800010a7983 */ /* 0x001f220000300a00 */
[----:B------:R-:W-:-:S02]  /*4a6b0*/  IMAD.MOV.U32 R9, RZ, RZ, R14 ;  /* 0x000000ffff097224 */ /* 0x000fc400078e000e */
[----:B------:R-:W-:Y:S02]  /*4a6c0*/  IMAD.MOV.U32 R8, RZ, RZ, R15 ;  /* 0x000000ffff087224 */ /* 0x000fe400078e000f */
[----:B------:R-:W2:Y:S04]  /*4a6d0*/  LDL.LU.64 R14, [R1+0x5f50] ;  /* 0x005f5000010e7983 */ /* 0x000ea80000300a00 */
[----:B------:R-:W2:Y:S04]  /*4a6e0*/  LDL.LU.64 R12, [R1+0x5f48] ;  /* 0x005f4800010c7983 */ /* 0x000ea80000300a00 */
[----:B----4-:R-:W-:Y:S04]  /*4a6f0*/  STL.64 [R1+0x5e90], R10 ;  /* 0x005e900a01007387 */ /* 0x010fe80000100a00 */
[----:B------:R0:W-:Y:S04]  /*4a700*/  STL.64 [R1+0x5e88], R8 ;  /* 0x005e880801007387 */ /* 0x0001e80000100a00 */
[----:B0-----:R-:W4:Y:S04]  /*4a710*/  LDL.LU R8, [R1+0x810] ;  /* 0x0008100001087983 */ /* 0x001f280000300800 */
[----:B------:R-:W4:Y:S04]  /*4a720*/  LDL.LU R9, [R1+0x814] ;  /* 0x0008140001097983 */ /* 0x000f280000300800 */
[----:B------:R-:W3:Y:S04]  /*4a730*/  LDL.LU R10, [R1+0x818] ;  /* 0x00081800010a7983 */ /* 0x000ee80000300800 */
[----:B------:R-:W3:Y:S01]  /*4a740*/  LDL.LU R11, [R1+0x81c] ;  /* 0x00081c00010b7983 */ /* 0x000ee20000300800 */
[----:B--2---:R-:W-:Y:S03]  /*4a750*/  HMMA.16816.F32 R12, R20, R6, R12 ;  /* 0x00000006140c723c */ /* 0x004fe6000000180c */
[----:B---3--:R-:W-:Y:S04]  /*4a760*/  STL.64 [R1+0x5eb0], R10 ;  /* 0x005eb00a01007387 */ /* 0x008fe80000100a00 */
[----:B----4-:R0:W-:Y:S04]  /*4a770*/  STL.64 [R1+0x5ea8], R8 ;  /* 0x005ea80801007387 */ /* 0x0101e80000100a00 */
        /* <DEDUP_REMOVED lines=8> */
[----:B------:R-:W-:Y:S02]  /*4a800*/  IMAD.MOV.U32 R4, RZ, RZ, R7 ;  /* 0x000000ffff047224 */ /* 0x000fe400078e0007 */
[----:B------:R-:W4:Y:S01]  /*4a810*/  LDL.LU.64 R6, [R1+0x5f38] ;  /* 0x005f380001067983 */ /* 0x000f220000300a00 */
[----:B---3--:R-:W-:Y:S03]  /*4a820*/  HMMA.16816.F32 R12, R20, R14, R16 ;  /* 0x0000000e140c723c */ /* 0x008fe60000001810 */
[----:B------:R-:W3:Y:S04]  /*4a830*/  LDL.LU.64 R18, [R1+0x5f30] ;  /* 0x005f300001127983 */ /* 0x000ee80000300a00 */
[----:B------:R-:W3:-:S12]  /*4a840*/  LDL.LU.64 R16, [R1+0x5f28] ;  /* 0x005f280001107983 */ /* 0x000ed80000300a00 */
        /* <DEDUP_REMOVED lines=16> */
[----:B------:R-:W3:Y:S01]  /*4a950*/  LDL.LU.64 R18, [R1+0x5ee8] ;  /* 0x005ee80001127983 */ /* 0x000ee20000300a00 */
[----:B------:R-:W-:-:S02]  /*4a960*/  IMAD.MOV.U32 R2, RZ, RZ, R14 ;  /* 0x000000ffff027224 */ /* 0x000fc400078e000e */
[----:B------:R-:W-:-:S14]  /*4a970*/  IMAD.MOV.U32 R0, RZ, RZ, R15 ;  /* 0x000000ffff007224 */ /* 0x000fdc00078e000f */
[----:B------:R0:W-:Y:S04]  /*4a980*/  STL.64 [R1+0x2c0], R20 ;  /* 0x0002c01401007387 */ /* 0x0001e80000100a00 */
[----:B------:R1:W-:Y:S04]  /*4a990*/  STL.64 [R1+0x2c8], R22 ;  /* 0x0002c81601007387 */ /* 0x0003e80000100a00 */
[----:B------:R-:W2:Y:S04]  /*4a9a0*/  LDL.LU.64 R14, [R1+0x5ee0] ;  /* 0x005ee000010e7983 */ /* 0x000ea80000300a00 */
[----:B------:R-:W2:Y:S04]  /*4a9b0*/  LDL.LU.64 R12, [R1+0x5ed8] ;  /* 0x005ed800010c7983 */ /* 0x000ea80000300a00 */
[----:B0-----:R-:W4:Y:S04]  /*4a9c0*/  LDL.LU R20, [R1+0x7f0] ;  /* 0x0007f00001147983 */ /* 0x001f280000300800 */
[----:B------:R-:W4:Y:S04]  /*4a9d0*/  LDL.LU R21, [R1+0x7f4] ;  /* 0x0007f40001157983 */ /* 0x000f280000300800 */
[----:B-1----:R-:W4:Y:S04]  /*4a9e0*/  LDL.LU R22, [R1+0x7f8] ;  /* 0x0007f80001167983 */ /* 0x002f280000300800 */
[----:B------:R-:W4:Y:S01]  /*4a9f0*/  LDL.LU R23, [R1+0x7fc] ;  /* 0x0007fc0001177983 */ /* 0x000f220000300800 */
[----:B---3--:R-:W-:Y:S01]  /*4aa00*/  IMAD.MOV.U32 R5, RZ, RZ, R19 ;  /* 0x000000ffff057224 */ /* 0x008fe200078e0013 */
[----:B--2---:R-:W-:-:S15]  /*4aa10*/  HMMA.16816.F32 R24, R12, R18, R24 ;  /* 0x000000120c18723c */ /* 0x004fde0000001818 */
[----:B------:R-:W-:-:S04]  /*4aa20*/  NOP ;  /* 0x0000000000007918 */ /* 0x000fc80000000000 */
        /* <DEDUP_REMOVED lines=20> */
[----:B------:R-:W2:Y:S04]  /*4ab70*/  LDL.LU.64 R26, [R1+0x5ea0] ;  /* 0x005ea000011a7983 */ /* 0x000ea80000300a00 */
[----:B------:R-:W3:Y:S04]  /*4ab80*/  LDL.LU.64 R24, [R1+0x5e98] ;  /* 0x005e980001187983 */ /* 0x000ee80000300a00 */
[----:B------:R0:W-:Y:S04]  /*4ab90*/  STL.64 [R1+0x5df8], R18 ;  /* 0x005df81201007387 */ /* 0x0001e80000100a00 */
[----:B------:R1:W-:Y:S04]  /*4aba0*/  STL.64 [R1+0x5df0], R16 ;  /* 0x005df01001007387 */ /* 0x0003e80000100a00 */
[----:B0-----:R-:W3:Y:S01]  /*4abb0*/  LDL.64 R18, [R1+0x108] ;  /* 0x0001080001127983 */ /* 0x001ee20000100a00 */
[C---:B--2---:R-:W-:Y:S03]  /*4abc0*/  HMMA.16816.F32 R8, R12.reuse, R26, R8 ;  /* 0x0000001a0c08723c */ /* 0x044fe60000001808 */
[----:B---3--:R0:W-:Y:S04]  /*4abd0*/  STL.64 [R1+0x5e10], R18 ;  /* 0x005e101201007387 */ /* 0x0081e80000100a00 */
[----:B-1----:R-:W2:Y:S04]  /*4abe0*/  LDL.LU R16, [R1+0x800] ;  /* 0x0008000001107983 */ /* 0x002ea80000300800 */
[----:B------:R-:W2:Y:S04]  /*4abf0*/  LDL.LU R17, [R1+0x804] ;  /* 0x0008040001117983 */ /* 0x000ea80000300800 */
[----:B0-----:R-:W2:Y:S04]  /*4ac00*/  LDL.LU R18, [R1+0x808] ;  /* 0x0008080001127983 */ /* 0x001ea80000300800 */
[----:B------:R-:W2:Y:S04]  /*4ac10*/  LDL.LU R19, [R1+0x80c] ;  /* 0x00080c0001137983 */ /* 0x000ea80000300800 */
[----:B------:R-:W-:Y:S04]  /*4ac20*/  STL.64 [R1+0xdf0], R8 ;  /* 0x000df00801007387 */ /* 0x000fe80000100a00 */
[----:B------:R0:W-:Y:S04]  /*4ac30*/  STL.64 [R1+0xdf8], R10 ;  /* 0x000df80a01007387 */ /* 0x0001e80000100a00 */
[----:B0-----:R-:W2:Y:S04]  /*4ac40*/  LDL.LU.64 R10, [R1+0x5e90] ;  /* 0x005e9000010a7983 */ /* 0x001ea80000300a00 */
[----:B------:R-:W3:Y:S01]  /*4ac50*/  LDL.LU.64 R8, [R1+0x5e88] ;  /* 0x005e880001087983 */ /* 0x000ee20000300a00 */
[C---:B----4-:R-:W-:Y:S08]  /*4ac60*/  HMMA.16816.F32 R20, R12.reuse, R6, R20 ;  /* 0x000000060c14723c */ /* 0x050ff00000001814 */
[----:B--2---:R-:W-:Y:S01]  /*4ac70*/  HMMA.16816.F32 R16, R12, R10, R16 ;  /* 0x0000000a0c10723c */ /* 0x004fe20000001810 */
[----:B------:R-:W-:-:S15]  /*4ac80*/  STL.64 [R1+0x5e48], R10 ;  /* 0x005e480a01007387 */ /* 0x000fde0000100a00 */
[----:B------:R-:W-:-:S03]  /*4ac90*/  NOP ;  /* 0x0000000000007918 */ /* 0x000fc60000000000 */
[----:B------:R-:W-:Y:S04]  /*4aca0*/  STL.64 [R1+0xde0], R16 ;  /* 0x000de01001007387 */ /* 0x000fe80000100a00 */
[----:B------:R0:W-:Y:S04]  /*4acb0*/  STL.64 [R1+0xde8], R18 ;  /* 0x000de81201007387 */ /* 0x0001e80000100a00 */
[----:B------:R-:W-:Y:S04]  /*4acc0*/  STL.64 [R1+0xdd0], R20 ;  /* 0x000dd01401007387 */ /* 0x000fe80000100a00 */
[----:B------:R-:W-:Y:S04]  /*4acd0*/  STL.64 [R1+0xdd8], R22 ;  /* 0x000dd81601007387 */ /* 0x000fe80000100a00 */
[----:B------:R-:W1:Y:S01]  /*4ace0*/  LDSM.16.MT88.4 R20, [R25+UR5+0x4100] ;  /* 0x004100051914783b */ /* 0x000e620008004200 */
[----:B0-----:R-:W-:-:S02]  /*4acf0*/  IMAD.MOV.U32 R18, RZ, RZ, R28 ;  /* 0x000000ffff127224 */ /* 0x001fc400078e001c */
[----:B------:R-:W-:-:S05]  /*4ad00*/  IMAD.MOV.U32 R19, RZ, RZ, R4 ;  /* 0x000000ffff137224 */ /* 0x000fca00078e0004 */
[----:B------:R-:W-:Y:S04]  /*4ad10*/  STL.64 [R1+0x5e28], R18 ;  /* 0x005e281201007387 */ /* 0x000fe80000100a00 */
[----:B------:R-:W-:Y:S04]  /*4ad20*/  STL.64 [R1+0x5e08], R6 ;  /* 0x005e080601007387 */ /* 0x000fe80000100a00 */
[----:B------:R0:W-:Y:S04]  /*4ad30*/  STL [R1+0x5e00], R5 ;  /* 0x005e000501007387 */ /* 0x0001e80000100800 */
[----:B------:R-:W2:Y:S04]  /*4ad40*/  LDL.LU R4, [R1+0xf70] ;  /* 0x000f700001047983 */ /* 0x000ea80000300800 */
[----:B0-----:R-:W2:Y:S04]  /*4ad50*/  LDL.LU R5, [R1+0xf74] ;  /* 0x000f740001057983 */ /* 0x001ea80000300800 */
[----:B------:R-:W4:Y:S04]  /*4ad60*/  LDL.LU R6, [R1+0xf78] ;  /* 0x000f780001067983 */ /* 0x000f280000300800 */
[----:B------:R-:W4:Y:S01]  /*4ad70*/  LDL.LU R7, [R1+0xf7c] ;  /* 0x000f7c0001077983 */ /* 0x000f220000300800 */
[----:B---3--:R-:W-:-:S02]  /*4ad80*/  IMAD.MOV.U32 R19, RZ, RZ, R8 ;  /* 0x000000ffff137224 */ /* 0x008fc400078e0008 */
[----:B------:R-:W-:Y:S01]  /*4ad90*/  IMAD.MOV.U32 R18, RZ, RZ, R9 ;  /* 0x000000ffff127224 */ /* 0x000fe200078e0009 */
[----:B------:R-:W3:Y:S04]  /*4ada0*/  LDL.LU R8, [R1+0xfa0] ;  /* 0x000fa00001087983 */ /* 0x000ee80000300800 */
[----:B------:R-:W3:Y:S04]  /*4adb0*/  LDL.LU R9, [R1+0xfa4] ;  /* 0x000fa40001097983 */ /* 0x000ee80000300800 */
[----:B------:R-:W2:Y:S04]  /*4adc0*/  LDL.LU R10, [R1+0xfa8] ;  /* 0x000fa800010a7983 */ /* 0x000ea80000300800 */
[----:B------:R-:W2:Y:S04]  /*4add0*/  LDL.LU R11, [R1+0xfac] ;  /* 0x000fac00010b7983 */ /* 0x000ea80000300800 */
[----:B--2---:R0:W-:Y:S04]  /*4ade0*/  STL.64 [R1+0x5e58], R10 ;  /* 0x005e580a01007387 */ /* 0x0041e80000100a00 */
[----:B---3--:R-:W-:Y:S04]  /*4adf0*/  STL.64 [R1+0x5e50], R8 ;  /* 0x005e500801007387 */ /* 0x008fe80000100a00 */
[----:B0-----:R-:W2:Y:S04]  /*4ae00*/  LDL.64 R10, [R1+0x148] ;  /* 0x00014800010a7983 */ /* 0x001ea80000100a00 */
[----:B--2---:R0:W-:Y:S02]  /*4ae10*/  STL.64 [R1+0x5e68], R10 ;  /* 0x005e680a01007387 */ /* 0x0041e40000100a00 */
[----:B0-----:R-:W-:-:S02]  /*4ae20*/  IMAD.MOV.U32 R10, RZ, RZ, R24 ;  /* 0x000000ffff0a7224 */ /* 0x001fc400078e0018 */
[----:B------:R-:W-:-:S05]  /*4ae30*/  IMAD.MOV.U32 R11, RZ, RZ, R3 ;  /* 0x000000ffff0b7224 */ /* 0x000fca00078e0003 */
[----:B------:R0:W-:Y:S04]  /*4ae40*/  STL.64 [R1+0x5e80], R10 ;  /* 0x005e800a01007387 */ /* 0x0001e80000100a00 */
[----:B0-----:R-:W2:Y:S04]  /*4ae50*/  LDL.64 R10, [R1+0x38] ;  /* 0x00003800010a7983 */ /* 0x001ea80000100a00 */
[----:B------:R0:W-:Y:S04]  /*4ae60*/  STL.64 [R1+0x5e40], R18 ;  /* 0x005e401201007387 */ /* 0x0001e80000100a00 */
[----:B0-----:R-:W3:Y:S04]  /*4ae70*/  LDL.64 R18, [R1+0x138] ;  /* 0x0001380001127983 */ /* 0x001ee80000100a00 */
[----:B---3--:R0:W-:Y:S04]  /*4ae80*/  STL.64 [R1+0x5e60], R18 ;  /* 0x005e601201007387 */ /* 0x0081e80000100a00 */
[----:B------:R-:W3:Y:S04]  /*4ae90*/  LDL.LU R16, [R1+0xfb0] ;  /* 0x000fb00001107983 */ /* 0x000ee80000300800 */
[----:B------:R-:W3:Y:S04]  /*4aea0*/  LDL.LU R17, [R1+0xfb4] ;  /* 0x000fb40001117983 */ /* 0x000ee80000300800 */
[----:B0-----:R-:W2:Y:S04]  /*4aeb0*/  LDL.LU R18, [R1+0xfb8] ;  /* 0x000fb80001127983 */ /* 0x001ea80000300800 */
[----:B------:R-:W2:Y:S04]  /*4aec0*/  LDL.LU R19, [R1+0xfbc] ;  /* 0x000fbc0001137983 */ /* 0x000ea80000300800 */
[----:B--2---:R-:W-:Y:S04]  /*4aed0*/  STL.64 [R1+0x5e78], R18 ;  /* 0x005e781201007387 */ /* 0x004fe80000100a00 */
[----:B---3--:R0:W-:Y:S04]  /*4aee0*/  STL.64 [R1+0x5e70], R16 ;  /* 0x005e701001007387 */ /* 0x0081e80000100a00 */
[----:B0-----:R-:W2:Y:S04]  /*4aef0*/  LDL.LU R16, [R1+0xfc0] ;  /* 0x000fc00001107983 */ /* 0x001ea80000300800 */
[----:B------:R-:W2:Y:S04]  /*4af00*/  LDL.LU R17, [R1+0xfc4] ;  /* 0x000fc40001117983 */ /* 0x000ea80000300800 */
[----:B------:R-:W2:Y:S04]  /*4af10*/  LDL.LU R18, [R1+0xfc8] ;  /* 0x000fc80001127983 */ /* 0x000ea80000300800 */
[----:B------:R-:W2:Y:S04]  /*4af20*/  LDL.LU R19, [R1+0xfcc] ;  /* 0x000fcc0001137983 */ /* 0x000ea80000300800 */
[----:B----4-:R-:W-:Y:S04]  /*4af30*/  STL.64 [R1+0x5e20], R6 ;  /* 0x005e200601007387 */ /* 0x010fe80000100a00 */
[----:B------:R0:W-:Y:S04]  /*4af40*/  STL.64 [R1+0x5e18], R4 ;  /* 0x005e180401007387 */ /* 0x0001e80000100a00 */
[----:B0-----:R-:W3:Y:S04]  /*4af50*/  LDL.LU R4, [R1+0xf80] ;  /* 0x000f800001047983 */ /* 0x001ee80000300800 */
[----:B------:R-:W3:Y:S04]  /*4af60*/  LDL.LU R5, [R1+0xf84] ;  /* 0x000f840001057983 */ /* 0x000ee80000300800 */
[----:B------:R-:W4:Y:S04]  /*4af70*/  LDL.LU R6, [R1+0xf88] ;  /* 0x000f880001067983 */ /* 0x000f280000300800 */
[----:B------:R-:W4:Y:S04]  /*4af80*/  LDL.LU R7, [R1+0xf8c] ;  /* 0x000f8c0001077983 */ /* 0x000f280000300800 */
[----:B----4-:R-:W-:Y:S04]  /*4af90*/  STL.64 [R1+0x5e38], R6 ;  /* 0x005e380601007387 */ /* 0x010fe80000100a00 */
[----:B---3--:R0:W-:Y:S04]  /*4afa0*/  STL.64 [R1+0x5e30], R4 ;  /* 0x005e300401007387 */ /* 0x0081e80000100a00 */
[----:B0-----:R-:W3:Y:S04]  /*4afb0*/  LDL.LU R4, [R1+0xf90] ;  /* 0x000f900001047983 */ /* 0x001ee80000300800 */
[----:B------:R-:W3:Y:S04]  /*4afc0*/  LDL.LU R5, [R1+0xf94] ;  /* 0x000f940001057983 */ /* 0x000ee80000300800 */
[----:B------:R-:W3:Y:S04]  /*4afd0*/  LDL.LU R6, [R1+0xf98] ;  /* 0x000f980001067983 */ /* 0x000ee80000300800 */
[----:B------:R-:W3:Y:S04]  /*4afe0*/  LDL.LU R7, [R1+0xf9c] ;  /* 0x000f9c0001077983 */ /* 0x000ee80000300800 */
[----:B------:R-:W-:Y:S04]  /*4aff0*/  STL.64 [R1+0x5d80], R26 ;  /* 0x005d801a01007387 */ /* 0x000fe80000100a00 */
[----:B------:R0:W-:Y:S04]  /*4b000*/  STL [R1+0x5d78], R25 ;  /* 0x005d781901007387 */ /* 0x0001e80000100800 */
[----:B------:R-:W4:Y:S04]  /*4b010*/  LDL.LU R24, [R1+0xfd0] ;  /* 0x000fd00001187983 */ /* 0x000f280000300800 */
[----:B0-----:R-:W4:Y:S04]  /*4b020*/  LDL.LU R25, [R1+0xfd4] ;  /* 0x000fd40001197983 */ /* 0x001f280000300800 */
[----:B------:R-:W4:Y:S04]  /*4b030*/  LDL.LU R26, [R1+0xfd8] ;  /* 0x000fd800011a7983 */ /* 0x000f280000300800 */
[----:B------:R-:W4:Y:S04]  /*4b040*/  LDL.LU R27, [R1+0xfdc] ;  /* 0x000fdc00011b7983 */ /* 0x000f280000300800 */
[----:B-1----:R0:W-:Y:S04]  /*4b050*/  STL.64 [R1+0x5c98], R22 ;  /* 0x005c981601007387 */ /* 0x0021e80000100a00 */
[----:B------:R-:W-:Y:S01]  /*4b060*/  STL.64 [R1+0x5c90], R20 ;  /* 0x005c901401007387 */ /* 0x000fe20000100a00 */
[----:B0-----:R-:W-:-:S02]  /*4b070*/  IMAD.MOV.U32 R22, RZ, RZ, R2 ;  /* 0x000000ffff167224 */ /* 0x001fc400078e0002 */
[----:B------:R-:W-:-:S05]  /*4b080*/  IMAD.MOV.U32 R23, RZ, RZ, R0 ;  /* 0x000000ffff177224 */ /* 0x000fca00078e0000 */
[----:B------:R0:W-:Y:S04]  /*4b090*/  STL.64 [R1+0x5de8], R22 ;  /* 0x005de81601007387 */ /* 0x0001e80000100a00 */
[----:B0-----:R-:W2:Y:S01]  /*4b0a0*/  LDL.64 R22, [R1+0xf8] ;  /* 0x0000f80001167983 */ /* 0x001ea20000100a00 */
        /* <DEDUP_REMOVED lines=27> */
[----:B-1----:R-:W2:Y:S01]  /*4b260*/  LDL.LU.64 R10, [R1+0x5e48] ;  /* 0x005e4800010a7983 */ /* 0x002ea20000300a00 */
[----:B------:R-:W-:-:S03]  /*4b270*/  IMAD.MOV.U32 R8, RZ, RZ, R19 ;  /* 0x000000ffff087224 */ /* 0x000fc600078e0013 */
[----:B------:R-:W3:Y:S02]  /*4b280*/  LDL.LU.64 R18, [R1+0x5e40] ;  /* 0x005e400001127983 */ /* 0x000ee40000300a00 */
[C---:B---3--:R-:W-:Y:S02]  /*4b290*/  HMMA.16816.F32 R16, R12.reuse, R18, R4 ;  /* 0x000000120c10723c */ /* 0x048fe40000001804 */
[----:B--2---:R-:W-:Y:S04]  /*4b2a0*/  STL.64 [R1+0x5d70], R10 ;  /* 0x005d700a01007387 */ /* 0x004fe80000100a00 */
[----:B------:R0:W-:Y:S04]  /*4b2b0*/  STL.64 [R1+0x5d68], R8 ;  /* 0x005d680801007387 */ /* 0x0001e80000100a00 */
[----:B0-----:R-:W2:Y:S04]  /*4b2c0*/  LDL.LU R8, [R1+0xf60] ;  /* 0x000f600001087983 */ /* 0x001ea80000300800 */
[----:B------:R-:W2:Y:S04]  /*4b2d0*/  LDL.LU R9, [R1+0xf64] ;  /* 0x000f640001097983 */ /* 0x000ea80000300800 */
[----:B------:R-:W2:Y:S04]  /*4b2e0*/  LDL.LU R10, [R1+0xf68] ;  /* 0x000f6800010a7983 */ /* 0x000ea80000300800 */
[----:B------:R-:W2:Y:S04]  /*4b2f0*/  LDL.LU R11, [R1+0xf6c] ;  /* 0x000f6c00010b7983 */ /* 0x000ea80000300800 */
        /* <DEDUP_REMOVED lines=18> */
[----:B------:R-:W4:Y:S04]  /*4b420*/  LDL.LU R5, [R1+0x5e00] ;  /* 0x005e000001057983 */ /* 0x000f280000300800 */
[----:B------:R-:W4:Y:S01]  /*4b430*/  LDL.LU.64 R18, [R1+0x5df8] ;  /* 0x005df80001127983 */ /* 0x000f220000300a00 */
[----:B--2---:R-:W-:Y:S01]  /*4b440*/  HMMA.16816.F32 R8, R12, R22, R8 ;  /* 0x000000160c08723c */ /* 0x004fe20000001808 */
[----:B------:R-:W-:-:S02]  /*4b450*/  IMAD.MOV.U32 R4, RZ, RZ, R22 ;  /* 0x000000ffff047224 */ /* 0x000fc400078e0016 */
[----:B------:R-:W2:Y:S01]  /*4b460*/  LDL.LU.64 R16, [R1+0x5df0] ;  /* 0x005df00001107983 */ /* 0x000ea20000300a00 */
[----:B------:R-:W-:-:S15]  /*4b470*/  IMAD.MOV.U32 R3, RZ, RZ, R23 ;  /* 0x000000ffff037224 */ /* 0x000fde00078e0017 */
[----:B------:R-:W-:Y:S04]  /*4b480*/  STL.64 [R1+0xfc0], R8 ;  /* 0x000fc00801007387 */ /* 0x000fe80000100a00 */
[----:B------:R-:W-:Y:S04]  /*4b490*/  STL.64 [R1+0xfc8], R10 ;  /* 0x000fc80a01007387 */ /* 0x000fe80000100a00 */
[----:B---3--:R0:W-:Y:S04]  /*4b4a0*/  STL.64 [R1+0x5de0], R6 ;  /* 0x005de00601007387 */ /* 0x0081e80000100a00 */
[----:B------:R-:W-:Y:S01]  /*4b4b0*/  STL [R1+0x5dd8], R4 ;  /* 0x005dd80401007387 */ /* 0x000fe20000100800 */
[----:B----4-:R-:W-:-:S02]  /*4b4c0*/  IMAD.MOV.U32 R26, RZ, RZ, R19 ;  /* 0x000000ffff1a7224 */ /* 0x010fc400078e0013 */
[----:B------:R-:W-:Y:S01]  /*4b4d0*/  IMAD.MOV.U32 R27, RZ, RZ, R18 ;  /* 0x000000ffff1b7224 */ /* 0x000fe200078e0012 */
[----:B------:R-:W3:Y:S04]  /*4b4e0*/  LDL.LU R20, [R1+0xf50] ;  /* 0x000f500001147983 */ /* 0x000ee80000300800 */
[----:B------:R-:W3:Y:S04]  /*4b4f0*/  LDL.LU R21, [R1+0xf54] ;  /* 0x000f540001157983 */ /* 0x000ee80000300800 */
[----:B------:R-:W3:Y:S04]  /*4b500*/  LDL.LU R22, [R1+0xf58] ;  /* 0x000f580001167983 */ /* 0x000ee80000300800 */
[----:B------:R-:W3:Y:S04]  /*4b510*/  LDL.LU R23, [R1+0xf5c] ;  /* 0x000f5c0001177983 */ /* 0x000ee80000300800 */
[----:B0-----:R-:W3:Y:S04]  /*4b520*/  LDL.64 R6, [R1+0xe8] ;  /* 0x0000e80001067983 */ /* 0x001ee80000100a00 */
[----:B------:R2:W-:Y:S04]  /*4b530*/  STL.64 [R1+0x5d98], R26 ;  /* 0x005d981a01007387 */ /* 0x0005e80000100a00 */
[----:B------:R-:W4:Y:S04]  /*4b540*/  LDL.LU R8, [R1+0x730] ;  /* 0x0007300001087983 */ /* 0x000f280000300800 */
[----:B------:R-:W4:Y:S04]  /*4b550*/  LDL.LU R9, [R1+0x734] ;  /* 0x0007340001097983 */ /* 0x000f280000300800 */
[----:B------:R-:W3:Y:S04]  /*4b560*/  LDL.LU R10, [R1+0x738] ;  /* 0x00073800010a7983 */ /* 0x000ee80000300800 */
[----:B------:R-:W3:Y:S01]  /*4b570*/  LDL.LU R11, [R1+0x73c] ;  /* 0x00073c00010b7983 */ /* 0x000ee20000300800 */
[----:B--2---:R-:W-:-:S02]  /*4b580*/  IMAD.MOV.U32 R26, RZ, RZ, R17 ;  /* 0x000000ffff1a7224 */ /* 0x004fc400078e0011 */
[----:B------:R-:W-:Y:S02]  /*4b590*/  IMAD.MOV.U32 R27, RZ, RZ, R16 ;  /* 0x000000ffff1b7224 */ /* 0x000fe400078e0010 */
[----:B------:R-:W2:Y:S04]  /*4b5a0*/  LDL.LU R16, [R1+0x7e0] ;  /* 0x0007e00001107983 */ /* 0x000ea80000300800 */
[----:B------:R-:W2:Y:S04]  /*4b5b0*/  LDL.LU R17, [R1+0x7e4] ;  /* 0x0007e40001117983 */ /* 0x000ea80000300800 */
[----:B------:R-:W2:Y:S04]  /*4b5c0*/  LDL.LU R18, [R1+0x7e8] ;  /* 0x0007e80001127983 */ /* 0x000ea80000300800 */
[----:B------:R-:W2:Y:S04]  /*4b5d0*/  LDL.LU R19, [R1+0x7ec] ;  /* 0x0007ec0001137983 */ /* 0x000ea80000300800 */
[----:B------:R-:W-:Y:S04]  /*4b5e0*/  STL.64 [R1+0x5db0], R26 ;  /* 0x005db01a01007387 */ /* 0x000fe80000100a00 */
[----:B---3--:R-:W-:Y:S04]  /*4b5f0*/  STL.64 [R1+0x5d90], R10 ;  /* 0x005d900a01007387 */ /* 0x008fe80000100a00 */
[----:B----4-:R0:W-:Y:S04]  /*4b600*/  STL.64 [R1+0x5d88], R8 ;  /* 0x005d880801007387 */ /* 0x0101e80000100a00 */
[----:B0-----:R-:W3:Y:S04]  /*4b610*/  LDL.LU R8, [R1+0x740] ;  /* 0x0007400001087983 */ /* 0x001ee80000300800 */
[----:B------:R-:W3:Y:S04]  /*4b620*/  LDL.LU R9, [R1+0x744] ;  /* 0x0007440001097983 */ /* 0x000ee80000300800 */
[----:B------:R-:W4:Y:S04]  /*4b630*/  LDL.LU R10, [R1+0x748] ;  /* 0x00074800010a7983 */ /* 0x000f280000300800 */
[----:B------:R-:W4:Y:S04]  /*4b640*/  LDL.LU R11, [R1+0x74c] ;  /* 0x00074c00010b7983 */ /* 0x000f280000300800 */
[----:B------:R-:W2:Y:S01]  /*4b650*/  LDL R26, [R1+0x28] ;  /* 0x00002800011a7983 */ /* 0x000ea20000100800 */
[----:B------:R-:W-:Y:S03]  /*4b660*/  HMMA.16816.F32 R20, R12, R6, R20 ;  /* 0x000000060c14723c */ /* 0x000fe60000001814 */
[----:B----4-:R-:W-:Y:S04]  /*4b670*/  STL.64 [R1+0x5da8], R10 ;  /* 0x005da80a01007387 */ /* 0x010fe80000100a00 */
[----:B---3--:R0:W-:Y:S04]  /*4b680*/  STL.64 [R1+0x5da0], R8 ;  /* 0x005da00801007387 */ /* 0x0081e80000100a00 */
[----:B0-----:R-:W3:Y:S04]  /*4b690*/  LDL.LU R8, [R1+0x750] ;  /* 0x0007500001087983 */ /* 0x001ee80000300800 */
[----:B------:R-:W3:Y:S04]  /*4b6a0*/  LDL.LU R9, [R1+0x754] ;  /* 0x0007540001097983 */ /* 0x000ee80000300800 */
[----:B------:R-:W4:Y:S04]  /*4b6b0*/  LDL.LU R10, [R1+0x758] ;  /* 0x00075800010a7983 */ /* 0x000f280000300800 */
[----:B------:R-:W4:Y:S01]  /*4b6c0*/  LDL.LU R11, [R1+0x75c] ;  /* 0x00075c00010b7983 */ /* 0x000f220000300800 */
[----:B------:R-:W-:-:S02]  /*4b6d0*/  IMAD.MOV.U32 R27, RZ, RZ, R5 ;  /* 0x000000ffff1b7224 */ /* 0x000fc400078e0005 */
[----:B------:R-:W-:Y:S01]  /*4b6e0*/  IMAD.MOV.U32 R5, RZ, RZ, R7 ;  /* 0x000000ffff057224 */ /* 0x000fe200078e0007 */
[----:B----4-:R-:W-:Y:S04]  /*4b6f0*/  STL.64 [R1+0x5dc0], R10 ;  /* 0x005dc00a01007387 */ /* 0x010fe80000100a00 */
[----:B---3--:R0:W-:Y:S04]  /*4b700*/  STL.64 [R1+0x5db8], R8 ;  /* 0x005db80801007387 */ /* 0x0081e80000100a00 */
[----:B0-----:R-:W3:Y:S04]  /*4b710*/  LDL.LU R8, [R1+0x760] ;  /* 0x0007600001087983 */ /* 0x001ee80000300800 */
[----:B------:R-:W3:Y:S04]  /*4b720*/  LDL.LU R9, [R1+0x764] ;  /* 0x0007640001097983 */ /* 0x000ee80000300800 */
[----:B------:R-:W3:Y:S04]  /*4b730*/  LDL.LU R10, [R1+0x768] ;  /* 0x00076800010a7983 */ /* 0x000ee80000300800 */
[----:B------:R-:W3:Y:S04]  /*4b740*/  LDL.LU R11, [R1+0x76c] ;  /* 0x00076c00010b7983 */ /* 0x000ee80000300800 */
[----:B------:R-:W-:Y:S04]  /*4b750*/  STL.64 [R1+0xfb0], R20 ;  /* 0x000fb01401007387 */ /* 0x000fe80000100a00 */
[----:B------:R0:W-:Y:S04]  /*4b760*/  STL.64 [R1+0xfb8], R22 ;  /* 0x000fb81601007387 */ /* 0x0001e80000100a00 */
[----:B0-----:R-:W2:Y:S01]  /*4b770*/  LDL.LU.64 R22, [R1+0x5de8] ;  /* 0x005de80001167983 */ /* 0x001ea20000300a00 */
[----:B------:R-:W-:-:S03]  /*4b780*/  IMAD.MOV.U32 R20, RZ, RZ, R6 ;  /* 0x000000ffff147224 */ /* 0x000fc600078e0006 */
[----:B------:R-:W4:Y:S04]  /*4b790*/  LDL.LU.64 R6, [R1+0x5de0] ;  /* 0x005de00001067983 */ /* 0x000f280000300a00 */
[----:B------:R-:W3:Y:S01]  /*4b7a0*/  LDL.LU R4, [R1+0x5dd8] ;  /* 0x005dd80001047983 */ /* 0x000ee20000300800 */
[----:B--2---:R-:W-:Y:S03]  /*4b7b0*/  HMMA.16816.F32 R12, R12, R22, R16 ;  /* 0x000000160c0c723c */ /* 0x004fe60000001810 */
[----:B----4-:R-:W-:Y:S04]  /*4b7c0*/  STL.64 [R1+0x5d60], R6 ;  /* 0x005d600601007387 */ /* 0x010fe80000100a00 */
[----:B---3--:R0:W-:Y:S04]  /*4b7d0*/  STL.64 [R1+0x5d58], R4 ;  /* 0x005d580401007387 */ /* 0x0081e80000100a00 */
[----:B0-----:R-:W2:Y:S04]  /*4b7e0*/  LDL.LU R4, [R1+0x720] ;  /* 0x0007200001047983 */ /* 0x001ea80000300800 */
[----:B------:R-:W2:Y:S04]  /*4b7f0*/  LDL.LU R5, [R1+0x724] ;  /* 0x0007240001057983 */ /* 0x000ea80000300800 */
[----:B------:R-:W2:Y:S04]  /*4b800*/  LDL.LU R6, [R1+0x728] ;  /* 0x0007280001067983 */ /* 0x000ea80000300800 */
[----:B------:R-:W2:Y:S04]  /*4b810*/  LDL.LU R7, [R1+0x72c] ;  /* 0x00072c0001077983 */ /* 0x000ea80000300800 */
[----:B------:R-:W3:Y:S04]  /*4b820*/  LDL.LU.64 R18, [R1+0x5dd0] ;  /* 0x005dd00001127983 */ /* 0x000ee80000300a00 */
[----:B------:R-:W3:Y:S04]  /*4b830*/  LDL.LU.64 R16, [R1+0x5dc8] ;  /* 0x005dc80001107983 */ /* 0x000ee80000300a00 */
[----:B------:R0:W-:Y:S04]  /*4b840*/  STL.64 [R1+0x840], R12 ;  /* 0x0008400c01007387 */ /* 0x0001e80000100a00 */
[----:B------:R1:W-:Y:S04]  /*4b850*/  STL.64 [R1+0x848], R14 ;  /* 0x0008480e01007387 */ /* 0x0003e80000100a00 */
[----:B0-----:R-:W4:Y:S04]  /*4b860*/  LDL.LU R12, [R1+0x710] ;  /* 0x00071000010c7983 */ /* 0x001f280000300800 */
[----:B------:R-:W4:Y:S04]  /*4b870*/  LDL.LU R13, [R1+0x714] ;  /* 0x00071400010d7983 */ /* 0x000f280000300800 */
[----:B-1----:R-:W4:Y:S04]  /*4b880*/  LDL.LU R14, [R1+0x718] ;  /* 0x00071800010e7983 */ /* 0x002f280000300800 */
[----:B------:R-:W4:Y:S04]  /*4b890*/  LDL.LU R15, [R1+0x71c] ;  /* 0x00071c00010f7983 */ /* 0x000f280000300800 */
[----:B------:R-:W-:Y:S04]  /*4b8a0*/  STL.64 [R1+0x5cb0], R22 ;  /* 0x005cb01601007387 */ /* 0x000fe80000100a00 */
[----:B------:R0:W-:Y:S04]  /*4b8b0*/  STL [R1+0x5d20], R20 ;  /* 0x005d201401007387 */ /* 0x0001e80000100800 */
        /* <DEDUP_REMOVED lines=8> */
[----:B--2---:R0:W-:Y:S02]  /*4b940*/  STL.64 [R1+0x5d40], R22 ;  /* 0x005d401601007387 */ /* 0x0041e40000100a00 */
[----:B0-----:R-:W-:-:S02]  /*4b950*/  IMAD.MOV.U32 R22, RZ, RZ, R25 ;  /* 0x000000ffff167224 */ /* 0x001fc400078e0019 */
[----:B------:R-:W-:Y:S02]  /*4b960*/  IMAD.MOV.U32 R23, RZ, RZ, R24 ;  /* 0x000000ffff177224 */ /* 0x000fe400078e0018 */
        /* <DEDUP_REMOVED lines=23> */
[----:B0-----:R-:W2:Y:S04]  /*4bae0*/  LDL.LU.64 R10, [R1+0x5d70] ;  /* 0x005d7000010a7983 */ /* 0x001ea80000300a00 */
[----:B------:R-:W3:Y:S01]  /*4baf0*/  LDL.LU.64 R8, [R1+0x5d68] ;  /* 0x005d680001087983 */ /* 0x000ee20000300a00 */
[----:B--2---:R-:W-:-:S15]  /*4bb00*/  HMMA.16816.F32 R4, R16, R10, R4 ;  /* 0x0000000a1004723c */ /* 0x004fde0000001804 */
[----:B------:R-:W-:-:S04]  /*4bb10*/  NOP ;  /* 0x0000000000007918 */ /* 0x000fc80000000000 */
[----:B------:R-:W-:Y:S04]  /*4bb20*/  STL.64 [R1+0xc30], R4 ;  /* 0x000c300401007387 */ /* 0x000fe80000100a00 */
[----:B------:R0:W-:Y:S04]  /*4bb30*/  STL.64 [R1+0xc38], R6 ;  /* 0x000c380601007387 */ /* 0x0001e80000100a00 */
[----:B0-----:R-:W4:Y:S04]  /*4bb40*/  LDL.LU.64 R6, [R1+0x5d60] ;  /* 0x005d600001067983 */ /* 0x001f280000300a00 */
[----:B------:R-:W2:Y:S04]  /*4bb50*/  LDL.LU.64 R4, [R1+0x5d58] ;  /* 0x005d580001047983 */ /* 0x000ea80000300a00 */
[----:B------:R3:W-:Y:S02]  /*4bb60*/  STL.64 [R1+0x5c40], R10 ;  /* 0x005c400a01007387 */ /* 0x0007e40000100a00 */
[----:B---3--:R-:W-:-:S02]  /*4bb70*/  IMAD.MOV.U32 R10, RZ, RZ, R9 ;  /* 0x000000ffff0a7224 */ /* 0x008fc400078e0009 */
[----:B------:R-:W-:-:S05]  /*4bb80*/  IMAD.MOV.U32 R11, RZ, RZ, R8 ;  /* 0x000000ffff0b7224 */ /* 0x000fca00078e0008 */
[----:B------:R0:W-:Y:S04]  /*4bb90*/  STL.64 [R1+0x5d38], R10 ;  /* 0x005d380a01007387 */ /* 0x0001e80000100a00 */
        /* <DEDUP_REMOVED lines=9> */
[----:B------:R-:W2:Y:S01]  /*4bc30*/  LDL.LU R11, [R1+0xebc] ;  /* 0x000ebc00010b7983 */ /* 0x000ea20000300800 */
[----:B----4-:R-:W-:Y:S03]  /*4bc40*/  HMMA.16816.F32 R12, R16, R6, R12 ;  /* 0x00000006100c723c */ /* 0x010fe6000000180c */
[----:B------:R-:W-:-:S15]  /*4bc50*/  STL.64 [R1+0x5d00], R6 ;  /* 0x005d000601007387 */ /* 0x000fde0000100a00 */
[----:B------:R-:W-:Y:S01]  /*4bc60*/  NOP ;  /* 0x0000000000007918 */ /* 0x000fe20000000000 */
[----:B------:R-:W-:Y:S04]  /*4bc70*/  STL.64 [R1+0xc20], R12 ;  /* 0x000c200c01007387 */ /* 0x000fe80000100a00 */
[----:B------:R-:W-:Y:S04]  /*4bc80*/  STL.64 [R1+0xc28], R14 ;  /* 0x000c280e01007387 */ /* 0x000fe80000100a00 */
[----:B------:R-:W0:Y:S04]  /*4bc90*/  LDSM.16.MT88.4 R12, [R25+UR5+0x4180] ;  /* 0x00418005190c783b */ /* 0x000e280008004200 */
[----:B------:R-:W-:Y:S04]  /*4bca0*/  STL.64 [R1+0x5c78], R26 ;  /* 0x005c781a01007387 */ /* 0x000fe80000100a00 */
[----:B------:R1:W-:Y:S04]  /*4bcb0*/  STL [R1+0x5c74], R25 ;  /* 0x005c741901007387 */ /* 0x0003e80000100800 */
[----:B------:R-:W3:Y:S04]  /*4bcc0*/  LDL.LU R24, [R1+0xe80] ;  /* 0x000e800001187983 */ /* 0x000ee80000300800 */
[----:B-1----:R-:W3:Y:S04]  /*4bcd0*/  LDL.LU R25, [R1+0xe84] ;  /* 0x000e840001197983 */ /* 0x002ee80000300800 */
[----:B------:R-:W3:Y:S04]  /*4bce0*/  LDL.LU R26, [R1+0xe88] ;  /* 0x000e8800011a7983 */ /* 0x000ee80000300800 */
[----:B------:R-:W3:Y:S04]  /*4bcf0*/  LDL.LU R27, [R1+0xe8c] ;  /* 0x000e8c00011b7983 */ /* 0x000ee80000300800 */
[----:B0-----:R-:W-:Y:S04]  /*4bd00*/  STL [R1+0x5b78], R13 ;  /* 0x005b780d01007387 */ /* 0x001fe80000100800 */
        /* <DEDUP_REMOVED lines=9> */
[----:B--2---:R-:W-:Y:S02]  /*4bda0*/  HMMA.16816.F32 R20, R16, R22, R8 ;  /* 0x000000161014723c */ /* 0x004fe40000001808 */
[----:B------:R-:W3:-:S15]  /*4bdb0*/  LDL.LU.64 R10, [R1+0x5d38] ;  /* 0x005d3800010a7983 */ /* 0x000ede0000300a00 */
[----:B------:R-:W-:Y:S02]  /*4bdc0*/  NOP ;  /* 0x0000000000007918 */ /* 0x000fe40000000000 */
[----:B------:R-:W-:Y:S04]  /*4bdd0*/  STL.64 [R1+0x1490], R20 ;  /* 0x0014901401007387 */ /* 0x000fe80000100a00 */
[----:B------:R0:W-:Y:S04]  /*4bde0*/  STL.64 [R1+0x1498], R22 ;  /* 0x0014981601007387 */ /* 0x0001e80000100a00 */
[----:B0-----:R-:W2:Y:S04]  /*4bdf0*/  LDL.LU.64 R22, [R1+0x5d30] ;  /* 0x005d300001167983 */ /* 0x001ea80000300a00 */
[----:B------:R-:W2:Y:S01]  /*4be00*/  LDL.LU.64 R20, [R1+0x5d28] ;  /* 0x005d280001147983 */ /* 0x000ea20000300a00 */
[----:B------:R-:W-:-:S02]  /*4be10*/  IMAD.MOV.U32 R14, RZ, RZ, R29 ;  /* 0x000000ffff0e7224 */ /* 0x000fc400078e001d */
[----:B------:R-:W-:-:S07]  /*4be20*/  IMAD.MOV.U32 R15, RZ, RZ, R28 ;  /* 0x000000ffff0f7224 */ /* 0x000fce00078e001c */
[----:B--2---:R-:W-:Y:S01]  /*4be30*/  HMMA.16816.F32 R12, R16, R14, R20 ;  /* 0x0000000e100c723c */ /* 0x004fe20000001814 */
[----:B------:R-:W2:-:S15]  /*4be40*/  LDL.LU R20, [R1+0x5d20] ;  /* 0x005d200001147983 */ /* 0x000e9e0000300800 */
[----:B------:R-:W-:-:S03]  /*4be50*/  NOP ;  /* 0x0000000000007918 */ /* 0x000fc60000000000 */
[----:B------:R-:W-:Y:S04]  /*4be60*/  STL.64 [R1+0x1480], R12 ;  /* 0x0014800c01007387 */ /* 0x000fe80000100a00 */
[----:B------:R3:W-:Y:S04]  /*4be70*/  STL.64 [R1+0x1488], R14 ;  /* 0x0014880e01007387 */ /* 0x0007e80000100a00 */
[----:B------:R-:W4:Y:S01]  /*4be80*/  LDL.LU R8, [R1+0x650] ;  /* 0x0006500001087983 */ /* 0x000f220000300800 */
[----:B---3--:R-:W-:-:S15]  /*4be90*/  HMMA.16816.F32 R12, R16, R10, R24 ;  /* 0x0000000a100c723c */ /* 0x008fde0000001818 */
[----:B------:R-:W-:-:S04]  /*4bea0*/  NOP ;  /* 0x0000000000007918 */ /* 0x000fc80000000000 */
[----:B------:R0:W-:Y:S04]  /*4beb0*/  STL.64 [R1+0x1470], R12 ;  /* 0x0014700c01007387 */ /* 0x0001e80000100a00 */
[----:B------:R1:W-:Y:S04]  /*4bec0*/  STL.64 [R1+0x1478], R14 ;  /* 0x0014780e01007387 */ /* 0x0003e80000100a00 */
[----:B------:R-:W4:Y:S04]  /*4bed0*/  LDL.LU R9, [R1+0x654] ;  /* 0x0006540001097983 */ /* 0x000f280000300800 */
[----:B------:R-:W3:Y:S04]  /*4bee0*/  LDL.LU R10, [R1+0x658] ;  /* 0x00065800010a7983 */ /* 0x000ee80000300800 */
[----:B------:R-:W3:Y:S04]  /*4bef0*/  LDL.LU R11, [R1+0x65c] ;  /* 0x00065c00010b7983 */ /* 0x000ee80000300800 */
[----:B0-----:R-:W2:Y:S04]  /*4bf00*/  LDL.LU R12, [R1+0x670] ;  /* 0x00067000010c7983 */ /* 0x001ea80000300800 */
[----:B------:R-:W2:Y:S04]  /*4bf10*/  LDL.LU R13, [R1+0x674] ;  /* 0x00067400010d7983 */ /* 0x000ea80000300800 */
[----:B-1----:R-:W2:Y:S04]  /*4bf20*/  LDL.LU R14, [R1+0x678] ;  /* 0x00067800010e7983 */ /* 0x002ea80000300800 */
        /* <DEDUP_REMOVED lines=8> */
[----:B------:R-:W-:-:S05]  /*4bfb0*/  IMAD.MOV.U32 R22, RZ, RZ, R20 ;  /* 0x000000ffff167224 */ /* 0x000fca00078e0014 */
[----:B------:R0:W-:Y:S02]  /*4bfc0*/  STL.64 [R1+0x5cc8], R22 ;  /* 0x005cc81601007387 */ /* 0x0001e40000100a00 */
[----:B0-----:R-:W-:Y:S02]  /*4bfd0*/  IMAD.MOV.U32 R22, RZ, RZ, R4 ;  /* 0x000000ffff167224 */ /* 0x001fe400078e0004 */
[----:B--2---:R-:W-:Y:S04]  /*4bfe0*/  STL.64 [R1+0x5ca8], R14 ;  /* 0x005ca80e01007387 */ /* 0x004fe80000100a00 */
[----:B------:R0:W-:Y:S04]  /*4bff0*/  STL.64 [R1+0x5ca0], R12 ;  /* 0x005ca00c01007387 */ /* 0x0001e80000100a00 */
[----:B0-----:R-:W2:Y:S04]  /*4c000*/  LDL.LU R12, [R1+0x700] ;  /* 0x00070000010c7983 */ /* 0x001ea80000300800 */
[----:B------:R-:W2:Y:S04]  /*4c010*/  LDL.LU R13, [R1+0x704] ;  /* 0x00070400010d7983 */ /* 0x000ea80000300800 */
[----:B------:R-:W2:Y:S04]  /*4c020*/  LDL.LU R14, [R1+0x708] ;  /* 0x00070800010e7983 */ /* 0x000ea80000300800 */
[----:B------:R-:W2:Y:S04]  /*4c030*/  LDL.LU R15, [R1+0x70c] ;  /* 0x00070c00010f7983 */ /* 0x000ea80000300800 */
[----:B------:R-:W2:Y:S04]  /*4c040*/  LDL.LU R4, [R1+0xe60] ;  /* 0x000e600001047983 */ /* 0x000ea80000300800 */
[----:B------:R-:W2:Y:S04]  /*4c050*/  LDL.LU R5, [R1+0xe64] ;  /* 0x000e640001057983 */ /* 0x000ea80000300800 */
[----:B------:R-:W2:Y:S04]  /*4c060*/  LDL.LU R6, [R1+0xe68] ;  /* 0x000e680001067983 */ /* 0x000ea80000300800 */
[----:B------:R-:W2:Y:S01]  /*4c070*/  LDL.LU R7, [R1+0xe6c] ;  /* 0x000e6c0001077983 */ /* 0x000ea20000300800 */
[----:B------:R-:W-:-:S03]  /*4c080*/  IMAD.MOV.U32 R23, RZ, RZ, R3 ;  /* 0x000000ffff177224 */ /* 0x000fc600078e0003 */
[----:B--2---:R0:W-:Y:S04]  /*4c090*/  STL.64 [R1+0x5d10], R6 ;  /* 0x005d100601007387 */ /* 0x0041e80000100a00 */
[----:B------:R-:W-:Y:S04]  /*4c0a0*/  STL.64 [R1+0x5d08], R4 ;  /* 0x005d080401007387 */ /* 0x000fe80000100a00 */
[----:B0-----:R-:W2:Y:S04]  /*4c0b0*/  LDL.64 R6, [R1+0x128] ;  /* 0x0001280001067983 */ /* 0x001ea80000100a00 */
[----:B------:R0:W-:Y:S04]  /*4c0c0*/  STL.64 [R1+0x5ce0], R22 ;  /* 0x005ce01601007387 */ /* 0x0001e80000100a00 */
[----:B------:R-:W-:Y:S04]  /*4c0d0*/  STL.64 [R1+0x5cc0], R14 ;  /* 0x005cc00e01007387 */ /* 0x000fe80000100a00 */
[----:B------:R1:W-:Y:S01]  /*4c0e0*/  STL.64 [R1+0x5cb8], R12 ;  /* 0x005cb80c01007387 */ /* 0x0003e20000100a00 */
[----:B0-----:R-:W-:-:S02]  /*4c0f0*/  IMAD.MOV.U32 R22, RZ, RZ, R2 ;  /* 0x000000ffff167224 */ /* 0x001fc400078e0002 */
[----:B------:R-:W-:Y:S01]  /*4c100*/  IMAD.MOV.U32 R23, RZ, RZ, R0 ;  /* 0x000000ffff177224 */ /* 0x000fe200078e0000 */
[----:B-1----:R-:W2:Y:S04]  /*4c110*/  LDL.LU R12, [R1+0xe30] ;  /* 0x000e3000010c7983 */ /* 0x002ea80000300800 */
[----:B------:R-:W2:Y:S04]  /*4c120*/  LDL.LU R13, [R1+0xe34] ;  /* 0x000e3400010d7983 */ /* 0x000ea80000300800 */
[----:B------:R-:W2:Y:S04]  /*4c130*/  LDL.LU R14, [R1+0xe38] ;  /* 0x000e3800010e7983 */ /* 0x000ea80000300800 */
[----:B------:R-:W2:Y:S04]  /*4c140*/  LDL.LU R15, [R1+0xe3c] ;  /* 0x000e3c00010f7983 */ /* 0x000ea80000300800 */
[----:B------:R0:W-:Y:S04]  /*4c150*/  STL.64 [R1+0x5cf8], R22 ;  /* 0x005cf81601007387 */ /* 0x0001e80000100a00 */
[----:B0-----:R-:W2:Y:S04]  /*4c160*/  LDL.64 R22, [R1+0x118] ;  /* 0x0001180001167983 */ /* 0x001ea80000100a00 */
[----:B--2---:R0:W-:Y:S04]  /*4c170*/  STL.64 [R1+0x5d18], R22 ;  /* 0x005d181601007387 */ /* 0x0041e80000100a00 */
[----:B------:R-:W2:Y:S04]  /*4c180*/  LDL.LU R20, [R1+0xe70] ;  /* 0x000e700001147983 */ /* 0x000ea80000300800 */
[----:B------:R-:W2:Y:S04]  /*4c190*/  LDL.LU R21, [R1+0xe74] ;  /* 0x000e740001157983 */ /* 0x000ea80000300800 */
[----:B0-----:R-:W2:Y:S04]  /*4c1a0*/  LDL.LU R22, [R1+0xe78] ;  /* 0x000e780001167983 */ /* 0x001ea80000300800 */
[----:B------:R-:W2:Y:S04]  /*4c1b0*/  LDL.LU R23, [R1+0xe7c] ;  /* 0x000e7c0001177983 */ /* 0x000ea80000300800 */
        /* <DEDUP_REMOVED lines=12> */
[----:B------:R-:W2:Y:S04]  /*4c280*/  LDL.64 R26, [R1+0x28] ;  /* 0x00002800011a7983 */ /* 0x000ea80000100a00 */
[----:B---3--:R0:W-:Y:S04]  /*4c290*/  STL.64 [R1+0x5c50], R10 ;  /* 0x005c500a01007387 */ /* 0x0081e80000100a00 */
[----:B----4-:R-:W-:Y:S04]  /*4c2a0*/  STL.64 [R1+0x5c48], R8 ;  /* 0x005c480801007387 */ /* 0x010fe80000100a00 */
[----:B0-----:R-:W3:Y:S01]  /*4c2b0*/  LDL.64 R10, [R1+0x8] ;  /* 0x00000800010a7983 */ /* 0x001ee20000100a00 */
[----:B------:R-:W-:Y:S01]  /*4c2c0*/  HMMA.16816.F32 R20, R16, R6, R20 ;  /* 0x000000061014723c */ /* 0x000fe20000001814 */
[----:B------:R-:W-:-:S02]  /*4c2d0*/  IMAD.MOV.U32 R2, RZ, RZ, R6 ;  /* 0x000000ffff027224 */ /* 0x000fc400078e0006 */
[----:B------:R-:W-:Y:S01]  /*4c2e0*/  IMAD.MOV.U32 R0, RZ, RZ, R7 ;  /* 0x000000ffff007224 */ /* 0x000fe200078e0007 */
[----:B---3--:R0:W-:Y:S04]  /*4c2f0*/  STL.64 [R1+0x5c68], R10 ;  /* 0x005c680a01007387 */ /* 0x0081e80000100a00 */
[----:B0-----:R-:W3:Y:S11]  /*4c300*/  LDL.64 R10, [R1+0x18] ;  /* 0x00001800010a7983 */ /* 0x001ef60000100a00 */
[----:B------:R-:W-:Y:S04]  /*4c310*/  STL.64 [R1+0x1460], R20 ;  /* 0x0014601401007387 */ /* 0x000fe80000100a00 */
[----:B------:R0:W-:Y:S04]  /*4c320*/  STL.64 [R1+0x1468], R22 ;  /* 0x0014681601007387 */ /* 0x0001e80000100a00 */
[----:B0-----:R-:W4:Y:S04]  /*4c330*/  LDL.LU.64 R22, [R1+0x5d18] ;  /* 0x005d180001167983 */ /* 0x001f280000300a00 */
[----:B------:R-:W4:Y:S04]  /*4c340*/  LDL.LU.64 R6, [R1+0x5d10] ;  /* 0x005d100001067983 */ /* 0x000f280000300a00 */
[----:B------:R-:W4:Y:S02]  /*4c350*/  LDL.LU.64 R4, [R1+0x5d08] ;  /* 0x005d080001047983 */ /* 0x000f240000300a00 */
[----:B----4-:R-:W-:-:S15]  /*4c360*/  HMMA.16816.F32 R4, R16, R22, R4 ;  /* 0x000000161004723c */ /* 0x010fde0000001804 */
[----:B------:R-:W-:-:S04]  /*4c370*/  NOP ;  /* 0x0000000000007918 */ /* 0x000fc80000000000 */
[----:B------:R-:W-:Y:S04]  /*4c380*/  STL.64 [R1+0x1450], R4 ;  /* 0x0014500401007387 */ /* 0x000fe80000100a00 */
[----:B------:R0:W-:Y:S04]  /*4c390*/  STL.64 [R1+0x1458], R6 ;  /* 0x0014580601007387 */ /* 0x0001e80000100a00 */
[----:B0-----:R-:W4:Y:S01]  /*4c3a0*/  LDL.LU.64 R6, [R1+0x5d00] ;  /* 0x005d000001067983 */ /* 0x001f220000300a00 */
[----:B------:R-:W-:Y:S02]  /*4c3b0*/  IMAD.MOV.U32 R4, RZ, RZ, R22 ;  /* 0x000000ffff047224 */ /* 0x000fe400078e0016 */
[----:B------:R-:W-:-:S02]  /*4c3c0*/  IMAD.MOV.U32 R3, RZ, RZ, R23 ;  /* 0x000000ffff037224 */ /* 0x000fc400078e0017 */
[----:B------:R-:W2:Y:S04]  /*4c3d0*/  LDL.LU.64 R22, [R1+0x5cf8] ;  /* 0x005cf80001167983 */ /* 0x000ea80000300a00 */
[----:B----4-:R-:W-:Y:S04]  /*4c3e0*/  STL.64 [R1+0x5c38], R6 ;  /* 0x005c380601007387 */ /* 0x010fe80000100a00 */
[----:B------:R0:W-:Y:S04]  /*4c3f0*/  STL [R1+0x5c34], R4 ;  /* 0x005c340401007387 */ /* 0x0001e80000100800 */
[----:B0-----:R-:W4:Y:S04]  /*4c400*/  LDL.LU R4, [R1+0x640] ;  /* 0x0006400001047983 */ /* 0x001f280000300800 */
[----:B------:R-:W4:Y:S04]  /*4c410*/  LDL.LU R5, [R1+0x644] ;  /* 0x0006440001057983 */ /* 0x000f280000300800 */
[----:B------:R-:W3:Y:S04]  /*4c420*/  LDL.LU R6, [R1+0x648] ;  /* 0x0006480001067983 */ /* 0x000ee80000300800 */
[----:B------:R-:W3:Y:S01]  /*4c430*/  LDL.LU R7, [R1+0x64c] ;  /* 0x00064c0001077983 */ /* 0x000ee20000300800 */
[C---:B--2---:R-:W-:Y:S03]  /*4c440*/  HMMA.16816.F32 R20, R16.reuse, R22, R12 ;  /* 0x000000161014723c */ /* 0x044fe6000000180c */
[----:B---3--:R-:W-:Y:S04]  /*4c450*/  STL.64 [R1+0x5c60], R6 ;  /* 0x005c600601007387 */ /* 0x008fe80000100a00 */
[----:B----4-:R0:W-:Y:S04]  /*4c460*/  STL.64 [R1+0x5c58], R4 ;  /* 0x005c580401007387 */ /* 0x0101e80000100a00 */
        /* <DEDUP_REMOVED lines=24> */
[----:B------:R-:W3:Y:S04]  /*4c5f0*/  LDL.LU.64 R22, [R1+0x5c98] ;  /* 0x005c980001167983 */ /* 0x000ee80000300a00 */
[----:B------:R-:W3:Y:S05]  /*4c600*/  LDL.LU.64 R20, [R1+0x5c90] ;  /* 0x005c900001147983 */ /* 0x000eea0000300a00 */
[----:B------:R0:W-:Y:S04]  /*4c610*/  STL.64 [R1+0x760], R16 ;  /* 0x0007601001007387 */ /* 0x0001e80000100a00 */
[----:B------:R1:W-:Y:S04]  /*4c620*/  STL.64 [R1+0x768], R18 ;  /* 0x0007681201007387 */ /* 0x0003e80000100a00 */
[----:B0-----:R-:W4:Y:S04]  /*4c630*/  LDL.LU R16, [R1+0x630] ;  /* 0x0006300001107983 */ /* 0x001f280000300800 */
[----:B------:R-:W4:Y:S04]  /*4c640*/  LDL.LU R17, [R1+0x634] ;  /* 0x0006340001117983 */ /* 0x000f280000300800 */
[----:B-1----:R-:W4:Y:S04]  /*4c650*/  LDL.LU R18, [R1+0x638] ;  /* 0x0006380001127983 */ /* 0x002f280000300800 */
[----:B------:R-:W4:Y:S01]  /*4c660*/  LDL.LU R19, [R1+0x63c] ;  /* 0x00063c0001137983 */ /* 0x000f220000300800 */
[----:B---3--:R-:W-:-:S15]  /*4c670*/  HMMA.16816.F32 R12, R20, R26, R12 ;  /* 0x0000001a140c723c */ /* 0x008fde000000180c */
[----:B------:R-:W-:-:S04]  /*4c680*/  NOP ;  /* 0x0000000000007918 */ /* 0x000fc80000000000 */
[----:B------:R-:W-:Y:S04]  /*4c690*/  STL.64 [R1+0xc10], R12 ;  /* 0x000c100c01007387 */ /* 0x000fe80000100a00 */
[----:B------:R0:W-:Y:S04]  /*4c6a0*/  STL.64 [R1+0xc18], R14 ;  /* 0x000c180e01007387 */ /* 0x0001e80000100a00 */
[----:B0-----:R-:W3:Y:S04]  /*4c6b0*/  LDL.LU.64 R14, [R1+0x5c88] ;  /* 0x005c8800010e7983 */ /* 0x001ee80000300a00 */
[----:B------:R-:W3:Y:S01]  /*4c6c0*/  LDL.LU.64 R12, [R1+0x5c80] ;  /* 0x005c8000010c7983 */ /* 0x000ee20000300a00 */
[----:B------:R-:W-:-:S02]  /*4c6d0*/  IMAD.MOV.U32 R28, RZ, RZ, R26 ;  /* 0x000000ffff1c7224 */ /* 0x000fc400078e001a */
[----:B------:R-:W-:Y:S02]  /*4c6e0*/  IMAD.MOV.U32 R24, RZ, RZ, R27 ;  /* 0x000000ffff187224 */ /* 0x000fe400078e001b */
[----:B------:R-:W2:Y:S04]  /*4c6f0*/  LDL.LU.64 R26, [R1+0x5c78] ;  /* 0x005c7800011a7983 */ /* 0x000ea80000300a00 */
[----:B------:R-:W2:Y:S01]  /*4c700*/  LDL.LU R25, [R1+0x5c74] ;  /* 0x005c740001197983 */ /* 0x000ea20000300800 */
[----:B------:R-:W-:Y:S01]  /*4c710*/  IMAD.MOV.U32 R29, RZ, RZ, R11 ;  /* 0x000000ffff1d7224 */ /* 0x000fe200078e000b */
[----:B---3--:R-:W-:-:S15]  /*4c720*/  HMMA.16816.F32 R12, R20, R10, R12 ;  /* 0x0000000a140c723c */ /* 0x008fde000000180c */
[----:B------:R-:W-:-:S04]  /*4c730*/  NOP ;  /* 0x0000000000007918 */ /* 0x000fc80000000000 */
[----:B------:R0:W-:Y:S04]  /*4c740*/  STL.64 [R1+0xc00], R12 ;  /* 0x000c000c01007387 */ /* 0x0001e80000100a00 */
[----:B------:R1:W-:Y:S04]  /*4c750*/  STL.64 [R1+0xc08], R14 ;  /* 0x000c080e01007387 */ /* 0x0003e80000100a00 */
[----:B0-----:R-:W3:Y:S01]  /*4c760*/  LDL.LU R12, [R1+0x5c70] ;  /* 0x005c7000010c7983 */ /* 0x001ee20000300800 */
[----:B-1----:R-:W-:-:S03]  /*4c770*/  IMAD.MOV.U32 R15, RZ, RZ, R10 ;  /* 0x000000ffff0f7224 */ /* 0x002fc600078e000a */
[----:B------:R-:W2:Y:S02]  /*4c780*/  LDL.LU.64 R10, [R1+0x5c68] ;  /* 0x005c6800010a7983 */ /* 0x000ea40000300a00 */
[----:B--2---:R-:W-:Y:S01]  /*4c790*/  HMMA.16816.F32 R4, R20, R10, R4 ;  /* 0x0000000a1404723c */ /* 0x004fe20000001804 */
[----:B------:R-:W-:Y:S02]  /*4c7a0*/  IMAD.MOV.U32 R13, RZ, RZ, R10 ;  /* 0x000000ffff0d7224 */ /* 0x000fe400078e000a */
[----:B------:R-:W-:-:S15]  /*4c7b0*/  IMAD.MOV.U32 R14, RZ, RZ, R11 ;  /* 0x000000ffff0e7224 */ /* 0x000fde00078e000b */
[----:B------:R-:W-:Y:S01]  /*4c7c0*/  NOP ;  /* 0x0000000000007918 */ /* 0x000fe20000000000 */
[----:B------:R-:W-:Y:S04]  /*4c7d0*/  STL.64 [R1+0xbf0], R4 ;  /* 0x000bf00401007387 */ /* 0x000fe80000100a00 */
[----:B------:R0:W-:Y:S04]  /*4c7e0*/  STL.64 [R1+0xbf8], R6 ;  /* 0x000bf80601007387 */ /* 0x0001e80000100a00 */
[----:B0-----:R-:W2:Y:S04]  /*4c7f0*/  LDL.LU.64 R6, [R1+0x5c60] ;  /* 0x005c600001067983 */ /* 0x001ea80000300a00 */
[----:B------:R-:W2:Y:S04]  /*4c800*/  LDL.LU.64 R4, [R1+0x5c58] ;  /* 0x005c580001047983 */ /* 0x000ea80000300a00 */
[----:B------:R-:W2:Y:S04]  /*4c810*/  LDL.LU.64 R10, [R1+0x5c50] ;  /* 0x005c5000010a7983 */ /* 0x000ea80000300a00 */
[----:B------:R-:W2:Y:S04]  /*4c820*/  LDL.LU.64 R8, [R1+0x5c48] ;  /* 0x005c480001087983 */ /* 0x000ea80000300a00 */
[----:B------:R0:W-:Y:S04]  /*4c830*/  STL.64 [R1+0x5b88], R14 ;  /* 0x005b880e01007387 */ /* 0x0001e80000100a00 */
[----:B---3--:R-:W-:Y:S04]  /*4c840*/  STL.64 [R1+0x5b80], R12 ;  /* 0x005b800c01007387 */ /* 0x008fe80000100a00 */
[----:B0-----:R-:W3:Y:S01]  /*4c850*/  LDL.64 R14, [R1+0x38] ;  /* 0x00003800010e7983 */ /* 0x001ee20000100a00 */
[----:B--2---:R-:W-:-:S15]  /*4c860*/  HMMA.16816.F32 R8, R20, R26, R8 ;  /* 0x0000001a1408723c */ /* 0x004fde0000001808 */
[----:B------:R-:W-:-:S04]  /*4c870*/  NOP ;  /* 0x0000000000007918 */ /* 0x000fc80000000000 */
[----:B------:R-:W-:Y:S04]  /*4c880*/  STL.64 [R1+0xbe0], R8 ;  /* 0x000be00801007387 */ /* 0x000fe80000100a00 */
[----:B------:R0:W-:Y:S04]  /*4c890*/  STL.64 [R1+0xbe8], R10 ;  /* 0x000be80a01007387 */ /* 0x0001e80000100a00 */
[----:B0-----:R-:W2:Y:S02]  /*4c8a0*/  LDL.LU.64 R10, [R1+0x5c40] ;  /* 0x005c4000010a7983 */ /* 0x001ea40000300a00 */
[----:B--2---:R-:W-:-:S15]  /*4c8b0*/  HMMA.16816.F32 R4, R20, R10, R4 ;  /* 0x0000000a1404723c */ /* 0x004fde0000001804 */
[----:B------:R-:W-:-:S04]  /*4c8c0*/  NOP ;  /* 0x0000000000007918 */ /* 0x000fc80000000000 */
[----:B------:R-:W-:Y:S04]  /*4c8d0*/  STL.64 [R1+0xb20], R4 ;  /* 0x000b200401007387 */ /* 0x000fe80000100a00 */
[----:B------:R0:W-:Y:S04]  /*4c8e0*/  STL.64 [R1+0xb28], R6 ;  /* 0x000b280601007387 */ /* 0x0001e80000100a00 */
[----:B0-----:R-:W4:Y:S04]  /*4c8f0*/  LDL.LU.64 R6, [R1+0x5c38] ;  /* 0x005c380001067983 */ /* 0x001f280000300a00 */
[----:B------:R-:W2:Y:S04]  /*4c900*/  LDL.LU R4, [R1+0x5c34] ;  /* 0x005c340001047983 */ /* 0x000ea80000300800 */
[----:B------:R0:W-:Y:S04]  /*4c910*/  STL.64 [R1+0x5b10], R10 ;  /* 0x005b100a01007387 */ /* 0x0001e80000100a00 */
[----:B------:R-:W2:Y:S04]  /*4c920*/  LDL.LU R8, [R1+0xd90] ;  /* 0x000d900001087983 */ /* 0x000ea80000300800 */
[----:B------:R-:W2:Y:S04]  /*4c930*/  LDL.LU R9, [R1+0xd94] ;  /* 0x000d940001097983 */ /* 0x000ea80000300800 */
[----:B0-----:R-:W2:Y:S04]  /*4c940*/  LDL.LU R10, [R1+0xd98] ;  /* 0x000d9800010a7983 */ /* 0x001ea80000300800 */
[----:B------:R-:W2:Y:S01]  /*4c950*/  LDL.LU R11, [R1+0xd9c] ;  /* 0x000d9c00010b7983 */ /* 0x000ea20000300800 */
[----:B----4-:R-:W-:-:S15]  /*4c960*/  HMMA.16816.F32 R16, R20, R6, R16 ;  /* 0x000000061410723c */ /* 0x010fde0000001810 */
[----:B------:R-:W-:-:S04]  /*4c970*/  NOP ;  /* 0x0000000000007918 */ /* 0x000fc80000000000 */
[----:B------:R-:W-:Y:S04]  /*4c980*/  STL.64 [R1+0xb10], R16 ;  /* 0x000b101001007387 */ /* 0x000fe80000100a00 */
[----:B------:R-:W-:Y:S04]  /*4c990*/  STL.64 [R1+0xb18], R18 ;  /* 0x000b181201007387 */ /* 0x000fe80000100a00 */
[----:B------:R-:W0:Y:S04]  /*4c9a0*/  LDSM.16.MT88.4 R16, [R25+UR5+0x4200] ;  /* 0x004200051910783b */ /* 0x000e280008004200 */
[----:B------:R-:W-:Y:S04]  /*4c9b0*/  STL.64 [R1+0x5b20], R26 ;  /* 0x005b201a01007387 */ /* 0x000fe80000100a00 */
[----:B------:R-:W-:Y:S04]  /*4c9c0*/  STL [R1+0x5b18], R25 ;  /* 0x005b181901007387 */ /* 0x000fe80000100800 */
[----:B------:R-:W-:Y:S04]  /*4c9d0*/  STL [R1+0x5c18], R24 ;  /* 0x005c181801007387 */ /* 0x000fe80000100800 */
[----:B0-----:R0:W-:Y:S04]  /*4c9e0*/  STL.64 [R1+0x5a38], R18 ;  /* 0x005a381201007387 */ /* 0x0011e80000100a00 */
[----:B------:R-:W-:Y:S04]  /*4c9f0*/  STL.64 [R1+0x5a30], R16 ;  /* 0x005a301001007387 */ /* 0x000fe80000100a00 */
[----:B0-----:R-:W4:Y:S04]  /*4ca00*/  LDL.64 R18, [R1+0xf8] ;  /* 0x0000f80001127983 */ /* 0x001f280000100a00 */
[----:B----4-:R0:W-:Y:S04]  /*4ca10*/  STL.64 [R1+0x5bb0], R18 ;  /* 0x005bb01201007387 */ /* 0x0101e80000100a00 */
[----:B0-----:R-:W4:Y:S01]  /*4ca20*/  LDL.64 R18, [R1+0x108] ;  /* 0x0001080001127983 */ /* 0x001f220000100a00 */
[----:B---3--:R-:W-:-:S03]  /*4ca30*/  IMAD.MOV.U32 R5, RZ, RZ, R15 ;  /* 0x000000ffff057224 */ /* 0x008fc600078e000f */
[----:B----4-:R2:W-:Y:S02]  /*4ca40*/  STL.64 [R1+0x5bc8], R18 ;  /* 0x005bc81201007387 */ /* 0x0105e40000100a00 */
[----:B--2---:R-:W-:Y:S01]  /*4ca50*/  HMMA.16816.F32 R16, R20, R14, R8 ;  /* 0x0000000e1410723c */ /* 0x004fe20000001808 */
[----:B------:R-:W-:-:S15]  /*4ca60*/  IMAD.MOV.U32 R8, RZ, RZ, R14 ;  /* 0x000000ffff087224 */ /* 0x000fde00078e000e */
[----:B------:R-:W-:-:S03]  /*4ca70*/  NOP ;  /* 0x0000000000007918 */ /* 0x000fc60000000000 */
[----:B------:R-:W-:Y:S04]  /*4ca80*/  STL.64 [R1+0x13e0], R16 ;  /* 0x0013e01001007387 */ /* 0x000fe80000100a00 */
[----:B------:R0:W-:Y:S04]  /*4ca90*/  STL.64 [R1+0x13e8], R18 ;  /* 0x0013e81201007387 */ /* 0x0001e80000100a00 */
[----:B------:R-:W-:Y:S01]  /*4caa0*/  STL [R1+0x5c30], R8 ;  /* 0x005c300801007387 */ /* 0x000fe20000100800 */
[----:B0-----:R-:W-:Y:S02]  /*4cab0*/  IMAD.MOV.U32 R18, RZ, RZ, R4 ;  /* 0x000000ffff127224 */ /* 0x001fe400078e0004 */
[----:B------:R-:W-:-:S05]  /*4cac0*/  IMAD.MOV.U32 R19, RZ, RZ, R3 ;  /* 0x000000ffff137224 */ /* 0x000fca00078e0003 */
[----:B------:R0:W-:Y:S04]  /*4cad0*/  STL.64 [R1+0x5be0], R18 ;  /* 0x005be01201007387 */ /* 0x0001e80000100a00 */
[----:B------:R-:W-:Y:S04]  /*4cae0*/  STL.64 [R1+0x5bc0], R6 ;  /* 0x005bc00601007387 */ /* 0x000fe80000100a00 */
[----:B------:R1:W-:Y:S04]  /*4caf0*/  STL [R1+0x5bb8], R5 ;  /* 0x005bb80501007387 */ /* 0x0003e80000100800 */
[----:B------:R-:W2:Y:S01]  /*4cb00*/  LDL.LU R4, [R1+0xd30] ;  /* 0x000d300001047983 */ /* 0x000ea20000300800 */
[----:B0-----:R-:W-:-:S02]  /*4cb10*/  IMAD.MOV.U32 R18, RZ, RZ, R2 ;  /* 0x000000ffff127224 */ /* 0x001fc400078e0002 */
[----:B------:R-:W-:Y:S01]  /*4cb20*/  IMAD.MOV.U32 R19, RZ, RZ, R0 ;  /* 0x000000ffff137224 */ /* 0x000fe200078e0000 */
[----:B-1----:R-:W2:Y:S04]  /*4cb30*/  LDL.LU R5, [R1+0xd34] ;  /* 0x000d340001057983 */ /* 0x002ea80000300800 */
[----:B------:R-:W3:Y:S04]  /*4cb40*/  LDL.LU R6, [R1+0xd38] ;  /* 0x000d380001067983 */ /* 0x000ee80000300800 */
[----:B------:R-:W3:Y:S04]  /*4cb50*/  LDL.LU R7, [R1+0xd3c] ;  /* 0x000d3c0001077983 */ /* 0x000ee80000300800 */
[----:B------:R0:W-:Y:S04]  /*4cb60*/  STL.64 [R1+0x5bf8], R18 ;  /* 0x005bf81201007387 */ /* 0x0001e80000100a00 */
[----:B0-----:R-:W4:Y:S04]  /*4cb70*/  LDL.64 R18, [R1+0x138] ;  /* 0x0001380001127983 */ /* 0x001f280000100a00 */
[----:B----4-:R-:W-:Y:S04]  /*4cb80*/  STL.64 [R1+0x5c10], R18 ;  /* 0x005c101201007387 */ /* 0x010fe80000100a00 */
[----:B---3--:R-:W-:Y:S04]  /*4cb90*/  STL.64 [R1+0x5bd8], R6 ;  /* 0x005bd80601007387 */ /* 0x008fe80000100a00 */
[----:B--2---:R0:W-:Y:S04]  /*4cba0*/  STL.64 [R1+0x5bd0], R4 ;  /* 0x005bd00401007387 */ /* 0x0041e80000100a00 */
[----:B0-----:R-:W2:Y:S04]  /*4cbb0*/  LDL.LU R4, [R1+0xd40] ;  /* 0x000d400001047983 */ /* 0x001ea80000300800 */
[----:B------:R-:W2:Y:S04]  /*4cbc0*/  LDL.LU R5, [R1+0xd44] ;  /* 0x000d440001057983 */ /* 0x000ea80000300800 */
[----:B------:R-:W3:Y:S04]  /*4cbd0*/  LDL.LU R6, [R1+0xd48] ;  /* 0x000d480001067983 */ /* 0x000ee80000300800 */
[----:B------:R-:W3:Y:S04]  /*4cbe0*/  LDL.LU R7, [R1+0xd4c] ;  /* 0x000d4c0001077983 */ /* 0x000ee80000300800 */
[----:B------:R-:W4:Y:S04]  /*4cbf0*/  LDL.LU R24, [R1+0xd70] ;  /* 0x000d700001187983 */ /* 0x000f280000300800 */
[----:B------:R-:W4:Y:S04]  /*4cc00*/  LDL.LU R25, [R1+0xd74] ;  /* 0x000d740001197983 */ /* 0x000f280000300800 */
[----:B------:R-:W2:Y:S04]  /*4cc10*/  LDL.LU R26, [R1+0xd78] ;  /* 0x000d7800011a7983 */ /* 0x000ea80000300800 */
[----:B------:R-:W2:Y:S04]  /*4cc20*/  LDL.LU R27, [R1+0xd7c] ;  /* 0x000d7c00011b7983 */ /* 0x000ea80000300800 */
[----:B------:R-:W3:Y:S04]  /*4cc30*/  LDL.LU R8, [R1+0xd80] ;  /* 0x000d800001087983 */ /* 0x000ee80000300800 */
[----:B------:R-:W3:Y:S04]  /*4cc40*/  LDL.LU R9, [R1+0xd84] ;  /* 0x000d840001097983 */ /* 0x000ee80000300800 */
[----:B------:R-:W3:Y:S04]  /*4cc50*/  LDL.LU R10, [R1+0xd88] ;  /* 0x000d8800010a7983 */ /* 0x000ee80000300800 */
[----:B------:R-:W3:Y:S04]  /*4cc60*/  LDL.LU R11, [R1+0xd8c] ;  /* 0x000d8c00010b7983 */ /* 0x000ee80000300800 */
[----:B--2---:R0:W-:Y:S04]  /*4cc70*/  STL.64 [R1+0x5c28], R26 ;  /* 0x005c281a01007387 */ /* 0x0041e80000100a00 */
[----:B----4-:R-:W-:Y:S04]  /*4cc80*/  STL.64 [R1+0x5c20], R24 ;  /* 0x005c201801007387 */ /* 0x010fe80000100a00 */
        /* <DEDUP_REMOVED lines=14> */
[----:B------:R-:W3:Y:S04]  /*4cd70*/  LDL.LU R12, [R1+0x620] ;  /* 0x00062000010c7983 */ /* 0x000ee80000300800 */
[----:B------:R-:W3:Y:S04]  /*4cd80*/  LDL.LU R13, [R1+0x624] ;  /* 0x00062400010d7983 */ /* 0x000ee80000300800 */
[----:B------:R-:W2:Y:S04]  /*4cd90*/  LDL.LU R14, [R1+0x628] ;  /* 0x00062800010e7983 */ /* 0x000ea80000300800 */
[----:B------:R-:W2:Y:S01]  /*4cda0*/  LDL.LU R15, [R1+0x62c] ;  /* 0x00062c00010f7983 */ /* 0x000ea20000300800 */
[----:B----4-:R-:W-:Y:S03]  /*4cdb0*/  HMMA.16816.F32 R8, R20, R26, R8 ;  /* 0x0000001a1408723c */ /* 0x010fe60000001808 */
        /* <DEDUP_REMOVED lines=13> */
[----:B------:R1:W-:Y:S04]  /*4ce90*/  STL.64 [R1+0x13d8], R10 ;  /* 0x0013d80a01007387 */ /* 0x0003e80000100a00 */
[----:B0-----:R-:W3:Y:S01]  /*4cea0*/  LDL.LU R8, [R1+0x5c30] ;  /* 0x005c300001087983 */ /* 0x001ee20000300800 */
[----:B-1----:R-:W-:-:S02]  /*4ceb0*/  IMAD.MOV.U32 R10, RZ, RZ, R26 ;  /* 0x000000ffff0a7224 */ /* 0x002fc400078e001a */
[----:B------:R-:W-:Y:S02]  /*4cec0*/  IMAD.MOV.U32 R9, RZ, RZ, R27 ;  /* 0x000000ffff097224 */ /* 0x000fe400078e001b */
[----:B------:R-:W4:Y:S04]  /*4ced0*/  LDL.LU.64 R26, [R1+0x5c28] ;  /* 0x005c2800011a7983 */ /* 0x000f280000300a00 */
[----:B------:R-:W4:Y:S01]  /*4cee0*/  LDL.LU.64 R24, [R1+0x5c20] ;  /* 0x005c200001187983 */ /* 0x000f220000300a00 */
[----:B------:R-:W-:Y:S01]  /*4cef0*/  IMAD.MOV.U32 R11, RZ, RZ, R19 ;  /* 0x000000ffff0b7224 */ /* 0x000fe200078e0013 */
[----:B----4-:R-:W-:-:S15]  /*4cf00*/  HMMA.16816.F32 R24, R20, R18, R24 ;  /* 0x000000121418723c */ /* 0x010fde0000001818 */
[----:B------:R-:W-:-:S04]  /*4cf10*/  NOP ;  /* 0x0000000000007918 */ /* 0x000fc80000000000 */
[----:B------:R0:W-:Y:S04]  /*4cf20*/  STL.64 [R1+0x13c0], R24 ;  /* 0x0013c01801007387 */ /* 0x0001e80000100a00 */
[----:B------:R-:W-:Y:S04]  /*4cf30*/  STL.64 [R1+0x13c8], R26 ;  /* 0x0013c81a01007387 */ /* 0x000fe80000100a00 */
[----:B0-----:R-:W4:Y:S01]  /*4cf40*/  LDL.LU R24, [R1+0x5c18] ;  /* 0x005c180001187983 */ /* 0x001f220000300800 */
[----:B------:R-:W-:-:S03]  /*4cf50*/  IMAD.MOV.U32 R25, RZ, RZ, R18 ;  /* 0x000000ffff197224 */ /* 0x000fc600078e0012 */
        /* <DEDUP_REMOVED lines=23> */
[----:B------:R-:W-:-:S15]  /*4d0d0*/  IMAD.MOV.U32 R3, RZ, RZ, R19 ;  /* 0x000000ffff037224 */ /* 0x000fde00078e0013 */
[----:B------:R-:W-:-:S03]  /*4d0e0*/  NOP ;  /* 0x0000000000007918 */ /* 0x000fc60000000000 */
[----:B------:R0:W-:Y:S04]  /*4d0f0*/  STL.64 [R1+0xd90], R4 ;  /* 0x000d900401007387 */ /* 0x0001e80000100a00 */
[----:B------:R1:W-:Y:S01]  /*4d100*/  STL.64 [R1+0xd98], R6 ;  /* 0x000d980601007387 */ /* 0x0003e20000100a00 */
[----:B0-----:R-:W-:-:S03]  /*4d110*/  IMAD.MOV.U32 R4, RZ, RZ, R18 ;  /* 0x000000ffff047224 */ /* 0x001fc600078e0012 */
[----:B-1----:R-:W2:Y:S04]  /*4d120*/  LDL.LU.64 R6, [R1+0x5bc0] ;  /* 0x005bc00001067983 */ /* 0x002ea80000300a00 */
[----:B------:R-:W2:Y:S04]  /*4d130*/  LDL.LU R5, [R1+0x5bb8] ;  /* 0x005bb80001057983 */ /* 0x000ea80000300800 */
[----:B------:R-:W2:Y:S02]  /*4d140*/  LDL.LU.64 R18, [R1+0x5bb0] ;  /* 0x005bb00001127983 */ /* 0x000ea40000300a00 */
[----:B--2---:R-:W-:Y:S02]  /*4d150*/  HMMA.16816.F32 R12, R20, R18, R12 ;  /* 0x00000012140c723c */ /* 0x004fe4000000180c */
[----:B------:R-:W-:Y:S04]  /*4d160*/  STL.64 [R1+0x5b08], R6 ;  /* 0x005b080601007387 */ /* 0x000fe80000100a00 */
[----:B------:R-:W-:-:S13]  /*4d170*/  STL [R1+0x5b00], R4 ;  /* 0x005b000401007387 */ /* 0x000fda0000100800 */
[----:B------:R-:W-:Y:S04]  /*4d180*/  STL.64 [R1+0xd80], R12 ;  /* 0x000d800c01007387 */ /* 0x000fe80000100a00 */
[----:B------:R0:W-:Y:S04]  /*4d190*/  STL.64 [R1+0xd88], R14 ;  /* 0x000d880e01007387 */ /* 0x0001e80000100a00 */
[----:B0-----:R-:W2:Y:S04]  /*4d1a0*/  LDL.LU.64 R14, [R1+0x5ba8] ;  /* 0x005ba800010e7983 */ /* 0x001ea80000300a00 */
[----:B------:R-:W2:Y:S04]  /*4d1b0*/  LDL.LU.64 R12, [R1+0x5ba0] ;  /* 0x005ba000010c7983 */ /* 0x000ea80000300a00 */
        /* <DEDUP_REMOVED lines=8> */
[----:B--2---:R0:W-:Y:S04]  /*4d240*/  STL.64 [R1+0x5a80], R18 ;  /* 0x005a801201007387 */ /* 0x0041e80000100a00 */
[----:B0-----:R-:W2:Y:S04]  /*4d250*/  LDL.64 R18, [R1+0x128] ;  /* 0x0001280001127983 */ /* 0x001ea80000100a00 */
[----:B--2---:R0:W-:Y:S04]  /*4d260*/  STL.64 [R1+0x5a98], R18 ;  /* 0x005a981201007387 */ /* 0x0041e80000100a00 */
[----:B0-----:R-:W2:Y:S04]  /*4d270*/  LDL R18, [R1+0xe8] ;  /* 0x0000e80001127983 */ /* 0x001ea80000100800 */
[----:B------:R-:W2:Y:S02]  /*4d280*/  LDL R19, [R1+0xec] ;  /* 0x0000ec0001137983 */ /* 0x000ea40000100800 */
[----:B--2---:R-:W-:Y:S02]  /*4d290*/  HMMA.16816.F32 R16, R20, R18, R12 ;  /* 0x000000121410723c */ /* 0x004fe4000000180c */
[----:B------:R-:W2:Y:S04]  /*4d2a0*/  LDL.LU.64 R14, [R1+0x5b98] ;  /* 0x005b9800010e7983 */ /* 0x000ea80000300a00 */
[----:B------:R-:W2:-:S13]  /*4d2b0*/  LDL.LU.64 R12, [R1+0x5b90] ;  /* 0x005b9000010c7983 */ /* 0x000e9a0000300a00 */
[----:B------:R-:W-:Y:S04]  /*4d2c0*/  STL.64 [R1+0xd70], R16 ;  /* 0x000d701001007387 */ /* 0x000fe80000100a00 */
[----:B------:R0:W-:Y:S02]  /*4d2d0*/  STL.64 [R1+0xd78], R18 ;  /* 0x000d781201007387 */ /* 0x0001e40000100a00 */
[----:B0-----:R-:W-:Y:S02]  /*4d2e0*/  IMAD.MOV.U32 R18, RZ, RZ, R2 ;  /* 0x000000ffff127224 */ /* 0x001fe400078e0002 */
[----:B------:R-:W-:-:S05]  /*4d2f0*/  IMAD.MOV.U32 R19, RZ, RZ, R0 ;  /* 0x000000ffff137224 */ /* 0x000fca00078e0000 */
[----:B------:R0:W-:Y:S04]  /*4d300*/  STL.64 [R1+0x5ab0], R18 ;  /* 0x005ab01201007387 */ /* 0x0001e80000100a00 */
[----:B0-----:R-:W2:Y:S02]  /*4d310*/  LDL.64 R18, [R1+0xd8] ;  /* 0x0000d80001127983 */ /* 0x001ea40000100a00 */
[----:B--2---:R-:W-:Y:S01]  /*4d320*/  HMMA.16816.F32 R20, R20, R18, R12 ;  /* 0x000000121414723c */ /* 0x004fe2000000180c */
[----:B------:R-:W-:Y:S02]  /*4d330*/  IMAD.MOV.U32 R2, RZ, RZ, R18 ;  /* 0x000000ffff027224 */ /* 0x000fe400078e0012 */
[----:B------:R-:W-:Y:S02]  /*4d340*/  IMAD.MOV.U32 R0, RZ, RZ, R19 ;  /* 0x000000ffff007224 */ /* 0x000fe400078e0013 */
[----:B------:R-:W-:-:S02]  /*4d350*/  IMAD.MOV.U32 R18, RZ, RZ, R25 ;  /* 0x000000ffff127224 */ /* 0x000fc400078e0019 */
[----:B------:R-:W-:Y:S01]  /*4d360*/  IMAD.MOV.U32 R19, RZ, RZ, R11 ;  /* 0x000000ffff137224 */ /* 0x000fe200078e000b */
[----:B------:R-:W2:Y:S04]  /*4d370*/  LDL.LU.64 R14, [R1+0x5b88] ;  /* 0x005b8800010e7983 */ /* 0x000ea80000300a00 */
[----:B------:R-:W2:Y:S07]  /*4d380*/  LDL.LU.64 R12, [R1+0x5b80] ;  /* 0x005b8000010c7983 */ /* 0x000eae0000300a00 */
[----:B------:R0:W-:Y:S04]  /*4d390*/  STL.64 [R1+0x680], R20 ;  /* 0x0006801401007387 */ /* 0x0001e80000100a00 */
[----:B------:R1:W-:Y:S04]  /*4d3a0*/  STL.64 [R1+0x688], R22 ;  /* 0x0006881601007387 */ /* 0x0003e80000100a00 */
[----:B------:R1:W-:Y:S04]  /*4d3b0*/  STL.64 [R1+0x5ac8], R18 ;  /* 0x005ac81201007387 */ /* 0x0003e80000100a00 */
[----:B0-----:R-:W2:Y:S04]  /*4d3c0*/  LDL.LU R20, [R1+0x4c0] ;  /* 0x0004c00001147983 */ /* 0x001ea80000300800 */
[----:B------:R-:W2:Y:S04]  /*4d3d0*/  LDL.LU R21, [R1+0x4c4] ;  /* 0x0004c40001157983 */ /* 0x000ea80000300800 */
[----:B-1----:R-:W2:Y:S04]  /*4d3e0*/  LDL.LU R22, [R1+0x4c8] ;  /* 0x0004c80001167983 */ /* 0x002ea80000300800 */
[----:B------:R-:W2:Y:S01]  /*4d3f0*/  LDL.LU R23, [R1+0x4cc] ;  /* 0x0004cc0001177983 */ /* 0x000ea20000300800 */
[----:B------:R-:W-:-:S02]  /*4d400*/  IMAD.MOV.U32 R18, RZ, RZ, R10 ;  /* 0x000000ffff127224 */ /* 0x000fc400078e000a */
[----:B------:R-:W-:-:S05]  /*4d410*/  IMAD.MOV.U32 R19, RZ, RZ, R9 ;  /* 0x000000ffff137224 */ /* 0x000fca00078e0009 */
[----:B------:R3:W-:Y:S02]  /*4d420*/  STL.64 [R1+0x5ae0], R18 ;  /* 0x005ae01201007387 */ /* 0x0007e40000100a00 */
[----:B---3--:R-:W-:Y:S02]  /*4d430*/  IMAD.MOV.U32 R18, RZ, RZ, R8 ;  /* 0x000000ffff127224 */ /* 0x008fe400078e0008 */
[----:B------:R-:W-:Y:S01]  /*4d440*/  IMAD.MOV.U32 R19, RZ, RZ, R5 ;  /* 0x000000ffff137224 */ /* 0x000fe200078e0005 */
[----:B--2---:R-:W-:Y:S04]  /*4d450*/  STL.64 [R1+0x5a78], R22 ;  /* 0x005a781601007387 */ /* 0x004fe80000100a00 */
[----:B------:R0:W-:Y:S04]  /*4d460*/  STL.64 [R1+0x5a70], R20 ;  /* 0x005a701401007387 */ /* 0x0001e80000100a00 */
        /* <DEDUP_REMOVED lines=9> */
[----:B--2---:R-:W-:Y:S04]  /*4d500*/  STL.64 [R1+0x5b30], R18 ;  /* 0x005b301201007387 */ /* 0x004fe80000100a00 */
[----:B------:R0:W-:Y:S04]  /*4d510*/  STL.64 [R1+0x5b28], R16 ;  /* 0x005b281001007387 */ /* 0x0001e80000100a00 */
[----:B------:R-:W2:Y:S04]  /*4d520*/  LDL.LU R4, [R1+0x550] ;  /* 0x0005500001047983 */ /* 0x000ea80000300800 */
[----:B------:R-:W2:Y:S04]  /*4d530*/  LDL.LU R5, [R1+0x554] ;  /* 0x0005540001057983 */ /* 0x000ea80000300800 */
[----:B------:R-:W2:Y:S04]  /*4d540*/  LDL.LU R6, [R1+0x558] ;  /* 0x0005580001067983 */ /* 0x000ea80000300800 */
[----:B------:R-:W2:Y:S04]  /*4d550*/  LDL.LU R7, [R1+0x55c] ;  /* 0x00055c0001077983 */ /* 0x000ea80000300800 */
[----:B--2---:R1:W-:Y:S04]  /*4d560*/  STL.64 [R1+0x5b40], R6 ;  /* 0x005b400601007387 */ /* 0x0043e80000100a00 */
[----:B------:R-:W-:Y:S04]  /*4d570*/  STL.64 [R1+0x5b38], R4 ;  /* 0x005b380401007387 */ /* 0x000fe80000100a00 */
[----:B------:R-:W2:Y:S04]  /*4d580*/  LDL.LU R8, [R1+0x560] ;  /* 0x0005600001087983 */ /* 0x000ea80000300800 */
[----:B------:R-:W2:Y:S04]  /*4d590*/  LDL.LU R9, [R1+0x564] ;  /* 0x0005640001097983 */ /* 0x000ea80000300800 */
[----:B------:R-:W2:Y:S04]  /*4d5a0*/  LDL.LU R10, [R1+0x568] ;  /* 0x00056800010a7983 */ /* 0x000ea80000300800 */
[----:B------:R-:W2:Y:S01]  /*4d5b0*/  LDL.LU R11, [R1+0x56c] ;  /* 0x00056c00010b7983 */ /* 0x000ea20000300800 */
[----:B------:R-:W-:-:S02]  /*4d5c0*/  IMAD.MOV.U32 R26, RZ, RZ, R13 ;  /* 0x000000ffff1a7224 */ /* 0x000fc400078e000d */
[----:B------:R-:W-:Y:S01]  /*4d5d0*/  IMAD.MOV.U32 R27, RZ, RZ, R14 ;  /* 0x000000ffff1b7224 */ /* 0x000fe200078e000e */
[----:B--2---:R-:W-:Y:S04]  /*4d5e0*/  STL.64 [R1+0x5b50], R10 ;  /* 0x005b500a01007387 */ /* 0x004fe80000100a00 */
[----:B------:R2:W-:Y:S04]  /*4d5f0*/  STL.64 [R1+0x5b48], R8 ;  /* 0x005b480801007387 */ /* 0x0005e80000100a00 */
[----:B------:R-:W2:Y:S04]  /*4d600*/  LDL.LU R13, [R1+0x5b78] ;  /* 0x005b7800010d7983 */ /* 0x000ea80000300800 */
[----:B------:R-:W2:Y:S04]  /*4d610*/  LDL.LU R14, [R1+0x5b74] ;  /* 0x005b7400010e7983 */ /* 0x000ea80000300800 */
[----:B------:R-:W-:Y:S04]  /*4d620*/  STL.64 [R1+0x5b58], R26 ;  /* 0x005b581a01007387 */ /* 0x000fe80000100a00 */
[----:B0-----:R-:W2:Y:S04]  /*4d630*/  LDL.LU R16, [R1+0x570] ;  /* 0x0005700001107983 */ /* 0x001ea80000300800 */
[----:B------:R-:W2:Y:S04]  /*4d640*/  LDL.LU R17, [R1+0x574] ;  /* 0x0005740001117983 */ /* 0x000ea80000300800 */
[----:B------:R-:W2:Y:S04]  /*4d650*/  LDL.LU R18, [R1+0x578] ;  /* 0x0005780001127983 */ /* 0x000ea80000300800 */
[----:B------:R-:W2:Y:S01]  /*4d660*/  LDL.LU R19, [R1+0x57c] ;  /* 0x00057c0001137983 */ /* 0x000ea20000300800 */
[----:B-1----:R-:W-:-:S03]  /*4d670*/  IMAD.MOV.U32 R6, RZ, RZ, R15 ;  /* 0x000000ffff067224 */ /* 0x002fc600078e000f */
[----:B--2---:R-:W-:Y:S04]  /*4d680*/  STL.64 [R1+0x5b68], R18 ;  /* 0x005b681201007387 */ /* 0x004fe80000100a00 */
[----:B------:R0:W-:Y:S04]  /*4d690*/  STL.64 [R1+0x5b60], R16 ;  /* 0x005b601001007387 */ /* 0x0001e80000100a00 */
[----:B------:R-:W2:Y:S04]  /*4d6a0*/  LDL.LU R15, [R1+0x5b70] ;  /* 0x005b7000010f7983 */ /* 0x000ea80000300800 */
[----:B------:R-:W2:Y:S04]  /*4d6b0*/  LDL.LU R8, [R1+0x580] ;  /* 0x0005800001087983 */ /* 0x000ea80000300800 */
[----:B------:R-:W2:Y:S04]  /*4d6c0*/  LDL.LU R9, [R1+0x584] ;  /* 0x0005840001097983 */ /* 0x000ea80000300800 */
[----:B------:R-:W2:Y:S04]  /*4d6d0*/  LDL.LU R10, [R1+0x588] ;  /* 0x00058800010a7983 */ /* 0x000ea80000300800 */
[----:B------:R-:W2:Y:S04]  /*4d6e0*/  LDL.LU R11, [R1+0x58c] ;  /* 0x00058c00010b7983 */ /* 0x000ea80000300800 */
[----:B0-----:R-:W2:Y:S04]  /*4d6f0*/  LDL.LU R16, [R1+0x590] ;  /* 0x0005900001107983 */ /* 0x001ea80000300800 */
[----:B------:R-:W2:Y:S04]  /*4d700*/  LDL.LU R17, [R1+0x594] ;  /* 0x0005940001117983 */ /* 0x000ea80000300800 */
[----:B------:R-:W2:Y:S04]  /*4d710*/  LDL.LU R18, [R1+0x598] ;  /* 0x0005980001127983 */ /* 0x000ea80000300800 */
[----:B------:R-:W2:Y:S04]  /*4d720*/  LDL.LU R19, [R1+0x59c] ;  /* 0x00059c0001137983 */ /* 0x000ea80000300800 */
        /* <DEDUP_REMOVED lines=18> */
[----:B------:R-:W-:-:S02]  /*4d850*/  IMAD.MOV.U32 R26, RZ, RZ, R28 ;  /* 0x000000ffff1a7224 */ /* 0x000fc400078e001c */
[----:B----4-:R-:W-:Y:S01]  /*4d860*/  IMAD.MOV.U32 R27, RZ, RZ, R24 ;  /* 0x000000ffff1b7224 */ /* 0x010fe200078e0018 */
[----:B---3--:R-:W-:Y:S04]  /*4d870*/  STL.64 [R1+0x5ad8], R22 ;  /* 0x005ad81601007387 */ /* 0x008fe80000100a00 */
[----:B--2---:R0:W-:Y:S04]  /*4d880*/  STL.64 [R1+0x5ad0], R20 ;  /* 0x005ad01401007387 */ /* 0x0041e80000100a00 */
[----:B0-----:R-:W2:Y:S04]  /*4d890*/  LDL.LU R20, [R1+0x520] ;  /* 0x0005200001147983 */ /* 0x001ea80000300800 */
[----:B------:R-:W2:Y:S04]  /*4d8a0*/  LDL.LU R21, [R1+0x524] ;  /* 0x0005240001157983 */ /* 0x000ea80000300800 */
[----:B------:R-:W3:Y:S04]  /*4d8b0*/  LDL.LU R22, [R1+0x528] ;  /* 0x0005280001167983 */ /* 0x000ee80000300800 */
[----:B------:R-:W3:Y:S01]  /*4d8c0*/  LDL.LU R23, [R1+0x52c] ;  /* 0x00052c0001177983 */ /* 0x000ee20000300800 */
[----:B------:R-:W-:Y:S01]  /*4d8d0*/  HMMA.16816.F32 R24, R12, R26, R16 ;  /* 0x0000001a0c18723c */ /* 0x000fe20000001810 */
[----:B------:R-:W-:-:S02]  /*4d8e0*/  IMAD.MOV.U32 R7, RZ, RZ, R29 ;  /* 0x000000ffff077224 */ /* 0x000fc400078e001d */
[----:B---3--:R-:W-:Y:S04]  /*4d8f0*/  STL.64 [R1+0x5af0], R22 ;  /* 0x005af01601007387 */ /* 0x008fe80000100a00 */
[----:B--2---:R0:W-:Y:S04]  /*4d900*/  STL.64 [R1+0x5ae8], R20 ;  /* 0x005ae81401007387 */ /* 0x0041e80000100a00 */
        /* <DEDUP_REMOVED lines=8> */
[----:B0-----:R-:W3:Y:S01]  /*4d990*/  LDL.LU.64 R26, [R1+0x5b58] ;  /* 0x005b5800011a7983 */ /* 0x001ee20000300a00 */
[----:B------:R-:W-:Y:S03]  /*4d9a0*/  HMMA.16816.F32 R4, R12, R6, R8 ;  /* 0x000000060c04723c */ /* 0x000fe60000001808 */
[----:B------:R-:W4:Y:S04]  /*4d9b0*/  LDL.LU.64 R10, [R1+0x5b50] ;  /* 0x005b5000010a7983 */ /* 0x000f280000300a00 */
[----:B------:R-:W4:-:S12]  /*4d9c0*/  LDL.LU.64 R8, [R1+0x5b48] ;  /* 0x005b480001087983 */ /* 0x000f180000300a00 */
[----:B------:R-:W-:Y:S04]  /*4d9d0*/  STL.64 [R1+0x580], R4 ;  /* 0x0005800401007387 */ /* 0x000fe80000100a00 */
[----:B------:R0:W-:Y:S04]  /*4d9e0*/  STL.64 [R1+0x588], R6 ;  /* 0x0005880601007387 */ /* 0x0001e80000100a00 */
[----:B0-----:R-:W2:Y:S04]  /*4d9f0*/  LDL.LU.64 R6, [R1+0x5b40] ;  /* 0x005b400001067983 */ /* 0x001ea80000300a00 */
[----:B------:R-:W2:Y:S01]  /*4da00*/  LDL.LU.64 R4, [R1+0x5b38] ;  /* 0x005b380001047983 */ /* 0x000ea20000300a00 */
[----:B---3--:R-:W-:Y:S03]  /*4da10*/  HMMA.16816.F32 R24, R12, R26, R16 ;  /* 0x0000001a0c18723c */ /* 0x008fe60000001810 */
[----:B------:R-:W3:Y:S04]  /*4da20*/  LDL.LU.64 R18, [R1+0x5b30] ;  /* 0x005b300001127983 */ /* 0x000ee80000300a00 */
[----:B------:R-:W3:-:S12]  /*4da30*/  LDL.LU.64 R16, [R1+0x5b28] ;  /* 0x005b280001107983 */ /* 0x000ed80000300a00 */
[----:B------:R-:W-:Y:S04]  /*4da40*/  STL.64 [R1+0x570], R24 ;  /* 0x0005701801007387 */ /* 0x000fe80000100a00 */
[----:B------:R0:W-:Y:S04]  /*4da50*/  STL.64 [R1+0x578], R26 ;  /* 0x0005781a01007387 */ /* 0x0001e80000100a00 */
[----:B0-----:R-:W4:Y:S04]  /*4da60*/  LDL.LU.64 R26, [R1+0x5b20] ;  /* 0x005b2000011a7983 */ /* 0x001f280000300a00 */
[----:B------:R-:W2:Y:S01]  /*4da70*/  LDL.LU R25, [R1+0x5b18] ;  /* 0x005b180001197983 */ /* 0x000ea20000300800 */
[----:B----4-:R-:W-:-:S15]  /*4da80*/  HMMA.16816.F32 R8, R12, R26, R8 ;  /* 0x0000001a0c08723c */ /* 0x010fde0000001808 */
        /* <DEDUP_REMOVED lines=8> */
[----:B0-----:R-:W3:Y:S04]  /*4db10*/  LDL.LU.64 R6, [R1+0x5b08] ;  /* 0x005b080001067983 */ /* 0x001ee80000300a00 */
[----:B------:R-:W2:Y:S01]  /*4db20*/  LDL.LU R4, [R1+0x5b00] ;  /* 0x005b000001047983 */ /* 0x000ea20000300800 */
[----:B---3--:R-:W-:-:S15]  /*4db30*/  HMMA.16816.F32 R16, R12, R6, R16 ;  /* 0x000000060c10723c */ /* 0x008fde0000001810 */
[----:B------:R-:W-:-:S04]  /*4db40*/  NOP ;  /* 0x0000000000007918 */ /* 0x000fc80000000000 */
[----:B------:R-:W-:Y:S04]  /*4db50*/  STL.64 [R1+0x540], R16 ;  /* 0x0005401001007387 */ /* 0x000fe80000100a00 */
[----:B------:R0:W-:Y:S04]  /*4db60*/  STL.64 [R1+0x548], R18 ;  /* 0x0005481201007387 */ /* 0x0001e80000100a00 */
[----:B0-----:R-:W3:Y:S04]  /*4db70*/  LDL.LU.64 R18, [R1+0x5af8] ;  /* 0x005af80001127983 */ /* 0x001ee80000300a00 */
[----:B------:R-:W-:Y:S01]  /*4db80*/  STL.64 [R1+0x5a10], R6 ;  /* 0x005a100601007387 */ /* 0x000fe20000100a00 */
        /* <DEDUP_REMOVED lines=32> */
[----:B------:R-:W3:Y:S04]  /*4dd90*/  LDL.LU.64 R18, [R1+0x5a80] ;  /* 0x005a800001127983 */ /* 0x000ee80000300a00 */
[----:B------:R-:W-:Y:S04]  /*4dda0*/  STL [R1+0x59bc], R8 ;  /* 0x0059bc0801007387 */ /* 0x000fe80000100800 */
[----:B------:R-:W-:Y:S01]  /*4ddb0*/  STL [R1+0x59b8], R9 ;  /* 0x0059b80901007387 */ /* 0x000fe20000100800 */
        /* <DEDUP_REMOVED lines=8> */
[----:B------:R-:W4:Y:S04]  /*4de40*/  LDL.LU.64 R18, [R1+0x5a68] ;  /* 0x005a680001127983 */ /* 0x000f280000300a00 */
[----:B------:R-:W4:Y:S01]  /*4de50*/  LDL.LU.64 R16, [R1+0x5a60] ;  /* 0x005a600001107983 */ /* 0x000f220000300a00 */
[----:B--2---:R-:W-:-:S02]  /*4de60*/  IMAD.MOV.U32 R6, RZ, RZ, R4 ;  /* 0x000000ffff067224 */ /* 0x004fc400078e0004 */
[----:B------:R-:W-:-:S07]  /*4de70*/  IMAD.MOV.U32 R7, RZ, RZ, R3 ;  /* 0x000000ffff077224 */ /* 0x000fce00078e0003 */
[----:B----4-:R-:W-:Y:S01]  /*4de80*/  HMMA.16816.F32 R4, R12, R6, R16 ;  /* 0x000000060c04723c */ /* 0x010fe20000001810 */
[----:B------:R-:W3:-:S15]  /*4de90*/  LDL.LU.64 R18, [R1+0x5a58] ;  /* 0x005a580001127983 */ /* 0x000ede0000300a00 */
[----:B------:R-:W-:-:S03]  /*4dea0*/  NOP ;  /* 0x0000000000007918 */ /* 0x000fc60000000000 */
[----:B------:R-:W-:Y:S04]  /*4deb0*/  STL.64 [R1+0x12c0], R4 ;  /* 0x0012c00401007387 */ /* 0x000fe80000100a00 */
[----:B------:R3:W-:Y:S02]  /*4dec0*/  STL.64 [R1+0x12c8], R6 ;  /* 0x0012c80601007387 */ /* 0x0007e40000100a00 */
[----:B---3--:R-:W-:Y:S01]  /*4ded0*/  HMMA.16816.F32 R4, R12, R18, R20 ;  /* 0x000000120c04723c */ /* 0x008fe20000001814 */
[----:B------:R-:W-:Y:S02]  /*4dee0*/  IMAD.MOV.U32 R8, RZ, RZ, R18 ;  /* 0x000000ffff087224 */ /* 0x000fe400078e0012 */
[----:B------:R-:W-:Y:S01]  /*4def0*/  IMAD.MOV.U32 R9, RZ, RZ, R19 ;  /* 0x000000ffff097224 */ /* 0x000fe200078e0013 */
[----:B------:R-:W0:-:S15]  /*4df00*/  LDSM.16.MT88.4 R20, [R25+UR5+0x4280] ;  /* 0x004280051914783b */ /* 0x000e1e0008004200 */
[----:B------:R-:W-:Y:S04]  /*4df10*/  STL.64 [R1+0x530], R4 ;  /* 0x0005300401007387 */ /* 0x000fe80000100a00 */
[----:B------:R-:W-:Y:S04]  /*4df20*/  STL.64 [R1+0x538], R6 ;  /* 0x0005380601007387 */ /* 0x000fe80000100a00 */
[----:B------:R-:W-:Y:S04]  /*4df30*/  STL.64 [R1+0x59e0], R10 ;  /* 0x0059e00a01007387 */ /* 0x000fe80000100a00 */
[----:B------:R1:W-:Y:S04]  /*4df40*/  STL.64 [R1+0x59d8], R8 ;  /* 0x0059d80801007387 */ /* 0x0003e80000100a00 */
[----:B-1----:R-:W2:Y:S04]  /*4df50*/  LDL.LU R8, [R1+0x3f0] ;  /* 0x0003f00001087983 */ /* 0x002ea80000300800 */
[----:B------:R-:W2:Y:S04]  /*4df60*/  LDL.LU R9, [R1+0x3f4] ;  /* 0x0003f40001097983 */ /* 0x000ea80000300800 */
[----:B------:R-:W3:Y:S04]  /*4df70*/  LDL.LU R10, [R1+0x3f8] ;  /* 0x0003f800010a7983 */ /* 0x000ee80000300800 */
[----:B------:R-:W3:Y:S04]  /*4df80*/  LDL.LU R11, [R1+0x3fc] ;  /* 0x0003fc00010b7983 */ /* 0x000ee80000300800 */
[----:B------:R-:W4:Y:S04]  /*4df90*/  LDL.LU R16, [R1+0x4b0] ;  /* 0x0004b00001107983 */ /* 0x000f280000300800 */
[----:B------:R-:W4:Y:S04]  /*4dfa0*/  LDL.LU R17, [R1+0x4b4] ;  /* 0x0004b40001117983 */ /* 0x000f280000300800 */
[----:B------:R-:W2:Y:S04]  /*4dfb0*/  LDL.LU R18, [R1+0x4b8] ;  /* 0x0004b80001127983 */ /* 0x000ea80000300800 */
[----:B------:R-:W2:Y:S04]  /*4dfc0*/  LDL.LU R19, [R1+0x4bc] ;  /* 0x0004bc0001137983 */ /* 0x000ea80000300800 */
[----:B--2---:R1:W-:Y:S04]  /*4dfd0*/  STL.64 [R1+0x5a48], R18 ;  /* 0x005a481201007387 */ /* 0x0043e80000100a00 */
[----:B----4-:R-:W-:Y:S04]  /*4dfe0*/  STL.64 [R1+0x5a40], R16 ;  /* 0x005a401001007387 */ /* 0x010fe80000100a00 */
[----:B-1----:R-:W2:Y:S04]  /*4dff0*/  LDL.64 R18, [R1+0xe8] ;  /* 0x0000e80001127983 */ /* 0x002ea80000100a00 */
[----:B------:R-:W4:Y:S04]  /*4e000*/  LDL.LU R4, [R1+0x420] ;  /* 0x0004200001047983 */ /* 0x000f280000300800 */
[----:B------:R-:W4:Y:S04]  /*4e010*/  LDL.LU R5, [R1+0x424] ;  /* 0x0004240001057983 */ /* 0x000f280000300800 */
[----:B------:R-:W2:Y:S04]  /*4e020*/  LDL.LU R6, [R1+0x428] ;  /* 0x0004280001067983 */ /* 0x000ea80000300800 */
[----:B------:R-:W2:Y:S04]  /*4e030*/  LDL.LU R7, [R1+0x42c] ;  /* 0x00042c0001077983 */ /* 0x000ea80000300800 */
[----:B--2---:R1:W-:Y:S04]  /*4e040*/  STL.64 [R1+0x5a20], R6 ;  /* 0x005a200601007387 */ /* 0x0043e80000100a00 */
[----:B----4-:R2:W-:Y:S04]  /*4e050*/  STL.64 [R1+0x5a18], R4 ;  /* 0x005a180401007387 */ /* 0x0105e80000100a00 */
[----:B-1----:R-:W4:Y:S04]  /*4e060*/  LDL.64 R6, [R1+0x28] ;  /* 0x0000280001067983 */ /* 0x002f280000100a00 */
[----:B----4-:R1:W-:Y:S04]  /*4e070*/  STL.64 [R1+0x5a50], R6 ;  /* 0x005a500601007387 */ /* 0x0103e80000100a00 */
[----:B--2---:R-:W2:Y:S04]  /*4e080*/  LDL.LU R4, [R1+0xc70] ;  /* 0x000c700001047983 */ /* 0x004ea80000300800 */
[----:B------:R-:W2:Y:S04]  /*4e090*/  LDL.LU R5, [R1+0xc74] ;  /* 0x000c740001057983 */ /* 0x000ea80000300800 */
[----:B-1----:R-:W2:Y:S04]  /*4e0a0*/  LDL.LU R6, [R1+0xc78] ;  /* 0x000c780001067983 */ /* 0x002ea80000300800 */
[----:B------:R-:W2:Y:S04]  /*4e0b0*/  LDL.LU R7, [R1+0xc7c] ;  /* 0x000c7c0001077983 */ /* 0x000ea80000300800 */
[----:B---3--:R1:W-:Y:S04]  /*4e0c0*/  STL.64 [R1+0x59f0], R10 ;  /* 0x0059f00a01007387 */ /* 0x0083e80000100a00 */
[----:B------:R-:W-:Y:S04]  /*4e0d0*/  STL.64 [R1+0x59e8], R8 ;  /* 0x0059e80801007387 */ /* 0x000fe80000100a00 */
[----:B-1----:R-:W3:Y:S04]  /*4e0e0*/  LDL.64 R10, [R1+0x8] ;  /* 0x00000800010a7983 */ /* 0x002ee80000100a00 */
[----:B---3--:R1:W-:Y:S04]  /*4e0f0*/  STL.64 [R1+0x5a08], R10 ;  /* 0x005a080a01007387 */ /* 0x0083e80000100a00 */
[----:B-1----:R-:W3:Y:S01]  /*4e100*/  LDL.64 R10, [R1+0x18] ;  /* 0x00001800010a7983 */ /* 0x002ee20000100a00 */
[----:B--2---:R-:W-:Y:S03]  /*4e110*/  HMMA.16816.F32 R4, R12, R18, R4 ;  /* 0x000000120c04723c */ /* 0x004fe60000001804 */
[----:B---3--:R1:W-:Y:S04]  /*4e120*/  STL.64 [R1+0x5a28], R10 ;  /* 0x005a280a01007387 */ /* 0x0083e80000100a00 */
[----:B------:R-:W2:Y:S04]  /*4e130*/  LDL.LU R8, [R1+0x430] ;  /* 0x0004300001087983 */ /* 0x000ea80000300800 */
[----:B------:R-:W2:Y:S04]  /*4e140*/  LDL.LU R9, [R1+0x434] ;  /* 0x0004340001097983 */ /* 0x000ea80000300800 */
[----:B-1----:R-:W2:Y:S04]  /*4e150*/  LDL.LU R10, [R1+0x438] ;  /* 0x00043800010a7983 */ /* 0x002ea80000300800 */
[----:B------:R-:W2:Y:S04]  /*4e160*/  LDL.LU R11, [R1+0x43c] ;  /* 0x00043c00010b7983 */ /* 0x000ea80000300800 */
[----:B------:R-:W-:Y:S04]  /*4e170*/  STL.64 [R1+0x5a00], R26 ;  /* 0x005a001a01007387 */ /* 0x000fe80000100a00 */
[----:B------:R1:W-:Y:S04]  /*4e180*/  STL [R1+0x59f8], R25 ;  /* 0x0059f81901007387 */ /* 0x0003e80000100800 */
[----:B------:R-:W3:Y:S04]  /*4e190*/  LDL.LU R24, [R1+0x400] ;  /* 0x0004000001187983 */ /* 0x000ee80000300800 */
[----:B-1----:R-:W3:Y:S04]  /*4e1a0*/  LDL.LU R25, [R1+0x404] ;  /* 0x0004040001197983 */ /* 0x002ee80000300800 */
[----:B------:R-:W3:Y:S04]  /*4e1b0*/  LDL.LU R26, [R1+0x408] ;  /* 0x00040800011a7983 */ /* 0x000ee80000300800 */
[----:B------:R-:W3:Y:S04]  /*4e1c0*/  LDL.LU R27, [R1+0x40c] ;  /* 0x00040c00011b7983 */ /* 0x000ee80000300800 */
[----:B0-----:R-:W-:Y:S04]  /*4e1d0*/  STL.64 [R1+0x58f8], R22 ;  /* 0x0058f81601007387 */ /* 0x001fe80000100a00 */
[----:B------:R0:W-:Y:S04]  /*4e1e0*/  STL.64 [R1+0x58f0], R20 ;  /* 0x0058f01401007387 */ /* 0x0001e80000100a00 */
[----:B------:R-:W-:Y:S04]  /*4e1f0*/  STL.64 [R1+0x12b0], R4 ;  /* 0x0012b00401007387 */ /* 0x000fe80000100a00 */
[----:B------:R1:W-:Y:S01]  /*4e200*/  STL.64 [R1+0x12b8], R6 ;  /* 0x0012b80601007387 */ /* 0x0003e20000100a00 */
[----:B0-----:R-:W-:-:S02]  /*4e210*/  IMAD.MOV.U32 R21, RZ, RZ, R18 ;  /* 0x000000ffff157224 */ /* 0x001fc400078e0012 */
[----:B------:R-:W-:Y:S01]  /*4e220*/  IMAD.MOV.U32 R20, RZ, RZ, R19 ;  /* 0x000000ffff147224 */ /* 0x000fe200078e0013 */
[----:B-1----:R-:W2:Y:S04]  /*4e230*/  LDL.LU.64 R6, [R1+0x5a50] ;  /* 0x005a500001067983 */ /* 0x002ea80000300a00 */
[----:B------:R-:W4:Y:S04]  /*4e240*/  LDL.LU.64 R18, [R1+0x5a48] ;  /* 0x005a480001127983 */ /* 0x000f280000300a00 */
[----:B------:R-:W4:Y:S01]  /*4e250*/  LDL.LU.64 R16, [R1+0x5a40] ;  /* 0x005a400001107983 */ /* 0x000f220000300a00 */
[----:B------:R-:W-:-:S02]  /*4e260*/  IMAD.MOV.U32 R22, RZ, RZ, R2 ;  /* 0x000000ffff167224 */ /* 0x000fc400078e0002 */
[----:B------:R-:W-:-:S07]  /*4e270*/  IMAD.MOV.U32 R23, RZ, RZ, R0 ;  /* 0x000000ffff177224 */ /* 0x000fce00078e0000 */
[----:B----4-:R-:W-:Y:S01]  /*4e280*/  HMMA.16816.F32 R12, R12, R22, R16 ;  /* 0x000000160c0c723c */ /* 0x010fe20000001810 */
[----:B------:R-:W2:Y:S04]  /*4e290*/  LDL.LU.64 R18, [R1+0x5a38] ;  /* 0x005a380001127983 */ /* 0x000ea80000300a00 */
[----:B------:R-:W2:-:S14]  /*4e2a0*/  LDL.LU.64 R16, [R1+0x5a30] ;  /* 0x005a300001107983 */ /* 0x000e9c0000300a00 */
[----:B------:R-:W-:Y:S04]  /*4e2b0*/  STL.64 [R1+0x520], R12 ;  /* 0x0005200c01007387 */ /* 0x000fe80000100a00 */
[----:B------:R0:W-:Y:S04]  /*4e2c0*/  STL.64 [R1+0x528], R14 ;  /* 0x0005280e01007387 */ /* 0x0001e80000100a00 */
[----:B0-----:R-:W4:Y:S04]  /*4e2d0*/  LDL.64 R14, [R1+0x38] ;  /* 0x00003800010e7983 */ /* 0x001f280000100a00 */
[----:B----4-:R0:W-:Y:S04]  /*4e2e0*/  STL.64 [R1+0x59c0], R14 ;  /* 0x0059c00e01007387 */ /* 0x0101e80000100a00 */
[----:B------:R-:W4:Y:S04]  /*4e2f0*/  LDL.LU R12, [R1+0x3d0] ;  /* 0x0003d000010c7983 */ /* 0x000f280000300800 */
[----:B------:R-:W4:Y:S04]  /*4e300*/  LDL.LU R13, [R1+0x3d4] ;  /* 0x0003d400010d7983 */ /* 0x000f280000300800 */
[----:B0-----:R-:W3:Y:S04]  /*4e310*/  LDL.LU R14, [R1+0x3d8] ;  /* 0x0003d800010e7983 */ /* 0x001ee80000300800 */
[----:B------:R-:W3:Y:S01]  /*4e320*/  LDL.LU R15, [R1+0x3dc] ;  /* 0x0003dc00010f7983 */ /* 0x000ee20000300800 */
[----:B--2---:R-:W-:Y:S01]  /*4e330*/  HMMA.16816.F32 R8, R16, R6, R8 ;  /* 0x000000061008723c */ /* 0x004fe20000001808 */
[----:B------:R-:W-:-:S02]  /*4e340*/  IMAD.MOV.U32 R2, RZ, RZ, R6 ;  /* 0x000000ffff027224 */ /* 0x000fc400078e0006 */
[----:B------:R-:W-:Y:S01]  /*4e350*/  IMAD.MOV.U32 R0, RZ, RZ, R7 ;  /* 0x000000ffff007224 */ /* 0x000fe200078e0007 */
[----:B---3--:R-:W-:Y:S04]  /*4e360*/  STL.64 [R1+0x59d0], R14 ;  /* 0x0059d00e01007387 */ /* 0x008fe80000100a00 */
[----:B----4-:R0:W-:Y:S04]  /*4e370*/  STL.64 [R1+0x59c8], R12 ;  /* 0x0059c80c01007387 */ /* 0x0101e80000100a00 */
[----:B0-----:R-:W2:Y:S04]  /*4e380*/  LDL.LU R12, [R1+0x3e0] ;  /* 0x0003e000010c7983 */ /* 0x001ea80000300800 */
[----:B------:R-:W2:Y:S04]  /*4e390*/  LDL.LU R13, [R1+0x3e4] ;  /* 0x0003e400010d7983 */ /* 0x000ea80000300800 */
[----:B------:R-:W2:Y:S04]  /*4e3a0*/  LDL.LU R14, [R1+0x3e8] ;  /* 0x0003e800010e7983 */ /* 0x000ea80000300800 */
[----:B------:R-:W2:Y:S04]  /*4e3b0*/  LDL.LU R15, [R1+0x3ec] ;  /* 0x0003ec00010f7983 */ /* 0x000ea80000300800 */
[----:B------:R-:W-:Y:S04]  /*4e3c0*/  STL.64 [R1+0x5910], R22 ;  /* 0x0059101601007387 */ /* 0x000fe80000100a00 */
[----:B------:R-:W-:Y:S04]  /*4e3d0*/  STL.64 [R1+0x4a0], R8 ;  /* 0x0004a00801007387 */ /* 0x000fe80000100a00 */
[----:B------:R0:W-:Y:S04]  /*4e3e0*/  STL.64 [R1+0x4a8], R10 ;  /* 0x0004a80a01007387 */ /* 0x0001e80000100a00 */
[----:B0-----:R-:W3:Y:S04]  /*4e3f0*/  LDL.LU.64 R10, [R1+0x5a28] ;  /* 0x005a2800010a7983 */ /* 0x001ee80000300a00 */
[----:B------:R-:W3:Y:S04]  /*4e400*/  LDL.LU.64 R6, [R1+0x5a20] ;  /* 0x005a200001067983 */ /* 0x000ee80000300a00 */
[----:B------:R-:W3:Y:S02]  /*4e410*/  LDL.LU.64 R4, [R1+0x5a18] ;  /* 0x005a180001047983 */ /* 0x000ee40000300a00 */
[----:B---3--:R-:W-:Y:S01]  /*4e420*/  HMMA.16816.F32 R4, R16, R10, R4 ;  /* 0x0000000a1004723c */ /* 0x008fe20000001804 */
[----:B------:R-:W-:-:S15]  /*4e430*/  IMAD.MOV.U32 R3, RZ, RZ, R11 ;  /* 0x000000ffff037224 */ /* 0x000fde00078e000b */
[----:B------:R-:W-:-:S03]  /*4e440*/  NOP ;  /* 0x0000000000007918 */ /* 0x000fc60000000000 */
[----:B------:R0:W-:Y:S04]  /*4e450*/  STL.64 [R1+0x490], R4 ;  /* 0x0004900401007387 */ /* 0x0001e80000100a00 */
[----:B------:R1:W-:Y:S01]  /*4e460*/  STL.64 [R1+0x498], R6 ;  /* 0x0004980601007387 */ /* 0x0003e20000100a00 */
[----:B0-----:R-:W-:-:S03]  /*4e470*/  IMAD.MOV.U32 R4, RZ, RZ, R10 ;  /* 0x000000ffff047224 */ /* 0x001fc600078e000a */
[----:B-1----:R-:W3:Y:S04]  /*4e480*/  LDL.LU.64 R6, [R1+0x5a10] ;  /* 0x005a100001067983 */ /* 0x002ee80000300a00 */
[----:B------:R-:W4:Y:S02]  /*4e490*/  LDL.LU.64 R10, [R1+0x5a08] ;  /* 0x005a0800010a7983 */ /* 0x000f240000300a00 */
[----:B----4-:R-:W-:Y:S01]  /*4e4a0*/  HMMA.16816.F32 R24, R16, R10, R24 ;  /* 0x0000000a1018723c */ /* 0x010fe20000001818 */
[----:B------:R-:W-:-:S15]  /*4e4b0*/  IMAD.MOV.U32 R5, RZ, RZ, R11 ;  /* 0x000000ffff057224 */ /* 0x000fde00078e000b */
[----:B------:R-:W-:-:S03]  /*4e4c0*/  NOP ;  /* 0x0000000000007918 */ /* 0x000fc60000000000 */
[----:B------:R0:W-:Y:S04]  /*4e4d0*/  STL.64 [R1+0xb00], R24 ;  /* 0x000b001801007387 */ /* 0x0001e80000100a00 */
[----:B------:R1:W-:Y:S01]  /*4e4e0*/  STL.64 [R1+0xb08], R26 ;  /* 0x000b081a01007387 */ /* 0x0003e20000100a00 */
[----:B0-----:R-:W-:-:S03]  /*4e4f0*/  IMAD.MOV.U32 R24, RZ, RZ, R10 ;  /* 0x000000ffff187224 */ /* 0x001fc600078e000a */
[----:B-1----:R-:W4:Y:S04]  /*4e500*/  LDL.LU.64 R26, [R1+0x5a00] ;  /* 0x005a0000011a7983 */ /* 0x002f280000300a00 */
[----:B------:R-:W2:Y:S04]  /*4e510*/  LDL.LU R25, [R1+0x59f8] ;  /* 0x0059f80001197983 */ /* 0x000ea80000300800 */
[----:B------:R-:W4:Y:S04]  /*4e520*/  LDL.LU.64 R10, [R1+0x59f0] ;  /* 0x0059f000010a7983 */ /* 0x000f280000300a00 */
[----:B------:R-:W4:Y:S02]  /*4e530*/  LDL.LU.64 R8, [R1+0x59e8] ;  /* 0x0059e80001087983 */ /* 0x000f240000300a00 */
[----:B----4-:R-:W-:-:S15]  /*4e540*/  HMMA.16816.F32 R8, R16, R26, R8 ;  /* 0x0000001a1008723c */ /* 0x010fde0000001808 */
[----:B------:R-:W-:-:S04]  /*4e550*/  NOP ;  /* 0x0000000000007918 */ /* 0x000fc80000000000 */
[----:B------:R-:W-:Y:S04]  /*4e560*/  STL.64 [R1+0xaf0], R8 ;  /* 0x000af00801007387 */ /* 0x000fe80000100a00 */
[----:B------:R0:W-:Y:S04]  /*4e570*/  STL.64 [R1+0xaf8], R10 ;  /* 0x000af80a01007387 */ /* 0x0001e80000100a00 */
[----:B0-----:R-:W2:Y:S04]  /*4e580*/  LDL.LU.64 R10, [R1+0x59e0] ;  /* 0x0059e000010a7983 */ /* 0x001ea80000300a00 */
[----:B------:R-:W4:Y:S04]  /*4e590*/  LDL.LU.64 R8, [R1+0x59d8] ;  /* 0x0059d80001087983 */ /* 0x000f280000300a00 */
[----:B------:R-:W-:Y:S01]  /*4e5a0*/  STL.64 [R1+0x58a8], R26 ;  /* 0x0058a81a01007387 */ /* 0x000fe20000100a00 */
[----:B--2---:R-:W-:-:S15]  /*4e5b0*/  HMMA.16816.F32 R12, R16, R10, R12 ;  /* 0x0000000a100c723c */ /* 0x004fde000000180c */
[----:B------:R-:W-:-:S04]  /*4e5c0*/  NOP ;  /* 0x0000000000007918 */ /* 0x000fc80000000000 */
[----:B------:R-:W-:Y:S04]  /*4e5d0*/  STL.64 [R1+0xae0], R12 ;  /* 0x000ae00c01007387 */ /* 0x000fe80000100a00 */
[----:B------:R0:W-:Y:S04]  /*4e5e0*/  STL.64 [R1+0xae8], R14 ;  /* 0x000ae80e01007387 */ /* 0x0001e80000100a00 */
[----:B0-----:R-:W3:Y:S04]  /*4e5f0*/  LDL.LU.64 R14, [R1+0x59d0] ;  /* 0x0059d000010e7983 */ /* 0x001ee80000300a00 */
[----:B------:R-:W3:Y:S01]  /*4e600*/  LDL.LU.64 R12, [R1+0x59c8] ;  /* 0x0059c800010c7983 */ /* 0x000ee20000300a00 */
[----:B------:R-:W-:-:S02]  /*4e610*/  IMAD.MOV.U32 R22, RZ, RZ, R21 ;  /* 0x000000ffff167224 */ /* 0x000fc400078e0015 */
[----:B------:R-:W-:Y:S01]  /*4e620*/  IMAD.MOV.U32 R23, RZ, RZ, R20 ;  /* 0x000000ffff177224 */ /* 0x000fe200078e0014 */
[----:B------:R-:W-:Y:S01]  /*4e630*/  STL.64 [R1+0x58a0], R10 ;  /* 0x0058a00a01007387 */ /* 0x000fe20000100a00 */
[----:B---3--:R-:W-:-:S15]  /*4e640*/  HMMA.16816.F32 R12, R16, R6, R12 ;  /* 0x00000006100c723c */ /* 0x008fde000000180c */
[----:B------:R-:W-:-:S04]  /*4e650*/  NOP ;  /* 0x0000000000007918 */ /* 0x000fc80000000000 */
[----:B------:R-:W-:Y:S04]  /*4e660*/  STL.64 [R1+0xad0], R12 ;  /* 0x000ad00c01007387 */ /* 0x000fe80000100a00 */
[----:B------:R0:W-:Y:S04]  /*4e670*/  STL.64 [R1+0xad8], R14 ;  /* 0x000ad80e01007387 */ /* 0x0001e80000100a00 */
[----:B0-----:R-:W2:Y:S04]  /*4e680*/  LDL.LU.64 R14, [R1+0x59c0] ;  /* 0x0059c000010e7983 */ /* 0x001ea80000300a00 */
[----:B------:R0:W-:Y:S04]  /*4e690*/  STL.64 [R1+0x5928], R22 ;  /* 0x0059281601007387 */ /* 0x0001e80000100a00 */
[----:B------:R-:W2:Y:S04]  /*4e6a0*/  LDL.LU R20, [R1+0x3c0] ;  /* 0x0003c00001147983 */ /* 0x000ea80000300800 */
[----:B------:R-:W2:Y:S04]  /*4e6b0*/  LDL.LU R21, [R1+0x3c4] ;  /* 0x0003c40001157983 */ /* 0x000ea80000300800 */
[----:B0-----:R-:W2:Y:S04]  /*4e6c0*/  LDL.LU R22, [R1+0x3c8] ;  /* 0x0003c80001167983 */ /* 0x001ea80000300800 */
[----:B------:R-:W2:Y:S04]  /*4e6d0*/  LDL.LU R23, [R1+0x3cc] ;  /* 0x0003cc0001177983 */ /* 0x000ea80000300800 */
[----:B------:R-:W-:Y:S01]  /*4e6e0*/  STL.64 [R1+0x5898], R6 ;  /* 0x0058980601007387 */ /* 0x000fe20000100a00 */
[----:B--2---:R-:W-:-:S15]  /*4e6f0*/  HMMA.16816.F32 R20, R16, R14, R20 ;  /* 0x0000000e1014723c */ /* 0x004fde0000001814 */
[----:B------:R-:W-:-:S04]  /*4e700*/  NOP ;  /* 0x0000000000007918 */ /* 0x000fc80000000000 */
[----:B------:R-:W-:Y:S04]  /*4e710*/  STL.64 [R1+0x1290], R20 ;  /* 0x0012901401007387 */ /* 0x000fe80000100a00 */
[----:B------:R4:W-:Y:S02]  /*4e720*/  STL.64 [R1+0x1298], R22 ;  /* 0x0012981601007387 */ /* 0x0009e40000100a00 */
[----:B----4-:R-:W-:Y:S02]  /*4e730*/  IMAD.MOV.U32 R22, RZ, RZ, R8 ;  /* 0x000000ffff167224 */ /* 0x010fe400078e0008 */
[----:B------:R-:W-:Y:S01]  /*4e740*/  IMAD.MOV.U32 R23, RZ, RZ, R9 ;  /* 0x000000ffff177224 */ /* 0x000fe200078e0009 */
[----:B------:R-:W2:Y:S04]  /*4e750*/  LDL.LU R8, [R1+0x59bc] ;  /* 0x0059bc0001087983 */ /* 0x000ea80000300800 */
[----:B------:R-:W3:Y:S04]  /*4e760*/  LDL.LU R9, [R1+0x59b8] ;  /* 0x0059b80001097983 */ /* 0x000ee80000300800 */
[----:B------:R0:W-:Y:S04]  /*4e770*/  STL.64 [R1+0x5940], R22 ;  /* 0x0059401601007387 */ /* 0x0001e80000100a00 */
[----:B------:R-:W4:Y:S04]  /*4e780*/  LDL.LU R20, [R1+0xb80] ;  /* 0x000b800001147983 */ /* 0x000f280000300800 */
[----:B------:R-:W4:Y:S04]  /*4e790*/  LDL.LU R21, [R1+0xb84] ;  /* 0x000b840001157983 */ /* 0x000f280000300800 */
[----:B0-----:R-:W2:Y:S04]  /*4e7a0*/  LDL.LU R22, [R1+0xb88] ;  /* 0x000b880001167983 */ /* 0x001ea80000300800 */
[----:B------:R-:W2:Y:S01]  /*4e7b0*/  LDL.LU R23, [R1+0xb8c] ;  /* 0x000b8c0001177983 */ /* 0x000ea20000300800 */
[----:B------:R-:W-:-:S02]  /*4e7c0*/  IMAD.MOV.U32 R7, RZ, RZ, R14 ;  /* 0x000000ffff077224 */ /* 0x000fc400078e000e */
[----:B------:R-:W-:Y:S02]  /*4e7d0*/  IMAD.MOV.U32 R6, RZ, RZ, R15 ;  /* 0x000000ffff067224 */ /* 0x000fe400078e000f */
[----:B------:R-:W0:Y:S04]  /*4e7e0*/  LDSM.16.MT88.4 R12, [R25+UR5+0x4300] ;  /* 0x00430005190c783b */ /* 0x000e280008004200 */
[----:B--2---:R1:W-:Y:S04]  /*4e7f0*/  STL.64 [R1+0x5950], R22 ;  /* 0x0059501601007387 */ /* 0x0043e80000100a00 */
[----:B----4-:R-:W-:Y:S01]  /*4e800*/  STL.64 [R1+0x5948], R20 ;  /* 0x0059481401007387 */ /* 0x010fe20000100a00 */
[----:B-1----:R-:W-:-:S02]  /*4e810*/  IMAD.MOV.U32 R22, RZ, RZ, R29 ;  /* 0x000000ffff167224 */ /* 0x002fc400078e001d */
[----:B------:R-:W-:-:S05]  /*4e820*/  IMAD.MOV.U32 R23, RZ, RZ, R28 ;  /* 0x000000ffff177224 */ /* 0x000fca00078e001c */
[----:B------:R3:W-:Y:S04]  /*4e830*/  STL.64 [R1+0x5968], R22 ;  /* 0x0059681601007387 */ /* 0x0007e80000100a00 */
[----:B------:R-:W-:Y:S04]  /*4e840*/  STL.64 [R1+0x5908], R6 ;  /* 0x0059080601007387 */ /* 0x000fe80000100a00 */
[----:B------:R1:W-:Y:S01]  /*4e850*/  STL.64 [R1+0x5900], R4 ;  /* 0x0059000401007387 */ /* 0x0003e20000100a00 */
[----:B---3--:R-:W-:Y:S02]  /*4e860*/  IMAD.MOV.U32 R22, RZ, RZ, R9 ;  /* 0x000000ffff167224 */ /* 0x008fe400078e0009 */
[----:B------:R-:W-:Y:S01]  /*4e870*/  IMAD.MOV.U32 R23, RZ, RZ, R8 ;  /* 0x000000ffff177224 */ /* 0x000fe200078e0008 */
[----:B-1----:R-:W2:Y:S04]  /*4e880*/  LDL.LU R4, [R1+0x3b0] ;  /* 0x0003b00001047983 */ /* 0x002ea80000300800 */
[----:B------:R-:W2:Y:S04]  /*4e890*/  LDL.LU R5, [R1+0x3b4] ;  /* 0x0003b40001057983 */ /* 0x000ea80000300800 */
[----:B------:R-:W3:Y:S04]  /*4e8a0*/  LDL.LU R6, [R1+0x3b8] ;  /* 0x0003b80001067983 */ /* 0x000ee80000300800 */
[----:B------:R-:W3:Y:S04]  /*4e8b0*/  LDL.LU R7, [R1+0x3bc] ;  /* 0x0003bc0001077983 */ /* 0x000ee80000300800 */
[----:B------:R1:W-:Y:S04]  /*4e8c0*/  STL.64 [R1+0x5980], R22 ;  /* 0x0059801601007387 */ /* 0x0003e80000100a00 */
[----:B-1----:R-:W4:Y:S04]  /*4e8d0*/  LDL.64 R22, [R1+0x138] ;  /* 0x0001380001167983 */ /* 0x002f280000100a00 */
[----:B----4-:R-:W-:Y:S04]  /*4e8e0*/  STL.64 [R1+0x5998], R22 ;  /* 0x0059981601007387 */ /* 0x010fe80000100a00 */
[----:B---3--:R-:W-:Y:S04]  /*4e8f0*/  STL.64 [R1+0x5920], R6 ;  /* 0x0059200601007387 */ /* 0x008fe80000100a00 */
[----:B--2---:R1:W-:Y:S04]  /*4e900*/  STL.64 [R1+0x5918], R4 ;  /* 0x0059180401007387 */ /* 0x0043e80000100a00 */
[----:B-1----:R-:W2:Y:S04]  /*4e910*/  LDL.LU R4, [R1+0xb60] ;  /* 0x000b600001047983 */ /* 0x002ea80000300800 */
[----:B------:R-:W2:Y:S04]  /*4e920*/  LDL.LU R5, [R1+0xb64] ;  /* 0x000b640001057983 */ /* 0x000ea80000300800 */
[----:B------:R-:W3:Y:S04]  /*4e930*/  LDL.LU R6, [R1+0xb68] ;  /* 0x000b680001067983 */ /* 0x000ee80000300800 */
[----:B------:R-:W3:Y:S04]  /*4e940*/  LDL.LU R7, [R1+0xb6c] ;  /* 0x000b6c0001077983 */ /* 0x000ee80000300800 */
[----:B------:R-:W4:Y:S04]  /*4e950*/  LDL.LU R8, [R1+0xbd0] ;  /* 0x000bd00001087983 */ /* 0x000f280000300800 */
[----:B------:R-:W4:Y:S04]  /*4e960*/  LDL.LU R9, [R1+0xbd4] ;  /* 0x000bd40001097983 */ /* 0x000f280000300800 */
[----:B------:R-:W4:Y:S04]  /*4e970*/  LDL.LU R10, [R1+0xbd8] ;  /* 0x000bd800010a7983 */ /* 0x000f280000300800 */
[----:B------:R-:W4:Y:S04]  /*4e980*/  LDL.LU R11, [R1+0xbdc] ;  /* 0x000bdc00010b7983 */ /* 0x000f280000300800 */
[----:B------:R-:W2:Y:S04]  /*4e990*/  LDL.64 R22, [R1+0x148] ;  /* 0x0001480001167983 */ /* 0x000ea80000100a00 */
[----:B--2---:R1:W-:Y:S04]  /*4e9a0*/  STL.64 [R1+0x59b0], R22 ;  /* 0x0059b01601007387 */ /* 0x0043e80000100a00 */
[----:B-1----:R-:W4:Y:S04]  /*4e9b0*/  LDL.64 R22, [R1+0x158] ;  /* 0x0001580001167983 */ /* 0x002f280000100a00 */
[----:B---3--:R-:W-:Y:S04]  /*4e9c0*/  STL.64 [R1+0x5938], R6 ;  /* 0x0059380601007387 */ /* 0x008fe80000100a00 */
[----:B------:R1:W-:Y:S04]  /*4e9d0*/  STL.64 [R1+0x5930], R4 ;  /* 0x0059300401007387 */ /* 0x0003e80000100a00 */
        /* <DEDUP_REMOVED lines=15> */
[----:B------:R-:W3:Y:S01]  /*4ead0*/  LDL.LU R7, [R1+0xbac] ;  /* 0x000bac0001077983 */ /* 0x000ee20000300800 */
[----:B----4-:R-:W-:Y:S03]  /*4eae0*/  HMMA.16816.F32 R8, R16, R22, R8 ;  /* 0x000000161008723c */ /* 0x010fe60000001808 */
        /* <DEDUP_REMOVED lines=12> */
[----:B0-----:R0:W-:Y:S04]  /*4ebb0*/  STL.64 [R1+0x57e8], R14 ;  /* 0x0057e80e01007387 */ /* 0x0011e80000100a00 */
[----:B------:R-:W-:Y:S04]  /*4ebc0*/  STL.64 [R1+0x57e0], R12 ;  /* 0x0057e00c01007387 */ /* 0x000fe80000100a00 */
[----:B0-----:R-:W3:Y:S04]  /*4ebd0*/  LDL.64 R14, [R1+0x108] ;  /* 0x00010800010e7983 */ /* 0x001ee80000100a00 */
[----:B------:R0:W-:Y:S04]  /*4ebe0*/  STL.64 [R1+0x1280], R8 ;  /* 0x0012800801007387 */ /* 0x0001e80000100a00 */
[----:B------:R1:W-:Y:S01]  /*4ebf0*/  STL.64 [R1+0x1288], R10 ;  /* 0x0012880a01007387 */ /* 0x0003e20000100a00 */
[----:B0-----:R-:W-:-:S02]  /*4ec00*/  IMAD.MOV.U32 R9, RZ, RZ, R22 ;  /* 0x000000ffff097224 */ /* 0x001fc400078e0016 */
[----:B------:R-:W-:Y:S02]  /*4ec10*/  IMAD.MOV.U32 R8, RZ, RZ, R23 ;  /* 0x000000ffff087224 */ /* 0x000fe400078e0017 */
        /* <DEDUP_REMOVED lines=37> */
[----:B------:R0:W-:Y:S04]  /*4ee70*/  STL.64 [R1+0x5800], R14 ;  /* 0x0058000e01007387 */ /* 0x0001e80000100a00 */
[----:B0-----:R-:W3:Y:S04]  /*4ee80*/  LDL.64 R14, [R1+0x118] ;  /* 0x00011800010e7983 */ /* 0x001ee80000100a00 */
[----:B---3--:R0:W-:Y:S04]  /*4ee90*/  STL.64 [R1+0x5818], R14 ;  /* 0x0058180e01007387 */ /* 0x0081e80000100a00 */
[----:B0-----:R-:W3:Y:S01]  /*4eea0*/  LDL.64 R14, [R1+0x128] ;  /* 0x00012800010e7983 */ /* 0x001ee20000100a00 */
[C---:B--2---:R-:W-:Y:S03]  /*4eeb0*/  HMMA.16816.F32 R20, R16.reuse, R22, R4 ;  /* 0x000000161014723c */ /* 0x044fe60000001804 */
[----:B---3--:R-:W-:Y:S04]  /*4eec0*/  STL.64 [R1+0x5830], R14 ;  /* 0x0058300e01007387 */ /* 0x008fe80000100a00 */
[----:B------:R-:W2:Y:S04]  /*4eed0*/  LDL.LU.64 R6, [R1+0x5938] ;  /* 0x0059380001067983 */ /* 0x000ea80000300a00 */
[----:B------:R-:W2:Y:S08]  /*4eee0*/  LDL.LU.64 R4, [R1+0x5930] ;  /* 0x0059300001047983 */ /* 0x000eb00000300a00 */
        /* <DEDUP_REMOVED lines=9> */
[----:B------:R-:W-:Y:S02]  /*4ef80*/  IMAD.MOV.U32 R14, RZ, RZ, R13 ;  /* 0x000000ffff0e7224 */ /* 0x000fe400078e000d */
[----:B------:R-:W-:Y:S01]  /*4ef90*/  IMAD.MOV.U32 R15, RZ, RZ, R12 ;  /* 0x000000ffff0f7224 */ /* 0x000fe200078e000c */
[----:B--2---:R-:W-:Y:S01]  /*4efa0*/  HMMA.16816.F32 R16, R16, R22, R4 ;  /* 0x000000161010723c */ /* 0x004fe20000001804 */
[----:B------:R-:W2:Y:S04]  /*4efb0*/  LDL.LU.64 R6, [R1+0x5908] ;  /* 0x0059080001067983 */ /* 0x000ea80000300a00 */
[----:B------:R-:W3:Y:S04]  /*4efc0*/  LDL.LU.64 R4, [R1+0x5900] ;  /* 0x0059000001047983 */ /* 0x000ee80000300a00 */
[----:B------:R-:W4:Y:S04]  /*4efd0*/  LDL.LU.64 R22, [R1+0x58f8] ;  /* 0x0058f80001167983 */ /* 0x000f280000300a00 */
[----:B------:R-:W4:Y:S06]  /*4efe0*/  LDL.LU.64 R20, [R1+0x58f0] ;  /* 0x0058f00001147983 */ /* 0x000f2c0000300a00 */
[----:B------:R-:W-:Y:S04]  /*4eff0*/  STL.64 [R1+0x430], R16 ;  /* 0x0004301001007387 */ /* 0x000fe80000100a00 */
[----:B------:R-:W-:Y:S04]  /*4f000*/  STL.64 [R1+0x438], R18 ;  /* 0x0004381201007387 */ /* 0x000fe80000100a00 */
[----:B------:R-:W0:Y:S04]  /*4f010*/  LDSM.16.MT88.4 R16, [R25+UR5+0x4380] ;  /* 0x004380051910783b */ /* 0x000e280008004200 */
[----:B------:R1:W-:Y:S02]  /*4f020*/  STL.64 [R1+0x5848], R14 ;  /* 0x0058480e01007387 */ /* 0x0003e40000100a00 */
[----:B-1----:R-:W-:-:S02]  /*4f030*/  IMAD.MOV.U32 R14, RZ, RZ, R11 ;  /* 0x000000ffff0e7224 */ /* 0x002fc400078e000b */
[----:B------:R-:W-:-:S05]  /*4f040*/  IMAD.MOV.U32 R15, RZ, RZ, R10 ;  /* 0x000000ffff0f7224 */ /* 0x000fca00078e000a */
[----:B------:R-:W-:Y:S04]  /*4f050*/  STL.64 [R1+0x5860], R14 ;  /* 0x0058600e01007387 */ /* 0x000fe80000100a00 */
[----:B0-----:R0:W-:Y:S04]  /*4f060*/  STL.64 [R1+0x5670], R18 ;  /* 0x0056701201007387 */ /* 0x0011e80000100a00 */
[----:B------:R1:W-:Y:S04]  /*4f070*/  STL.64 [R1+0x5668], R16 ;  /* 0x0056681001007387 */ /* 0x0003e80000100a00 */
[----:B0-----:R-:W2:Y:S01]  /*4f080*/  LDL.LU.64 R18, [R1+0xd8] ;  /* 0x0000d80001127983 */ /* 0x001ea20000300a00 */
[----:B------:R-:W-:-:S02]  /*4f090*/  IMAD.MOV.U32 R14, RZ, RZ, R9 ;  /* 0x000000ffff0e7224 */ /* 0x000fc400078e0009 */
[----:B------:R-:W-:Y:S01]  /*4f0a0*/  IMAD.MOV.U32 R15, RZ, RZ, R8 ;  /* 0x000000ffff0f7224 */ /* 0x000fe200078e0008 */
[----:B--2---:R0:W-:Y:S04]  /*4f0b0*/  STL.64 [R1+0x57f8], R18 ;  /* 0x0057f81201007387 */ /* 0x0041e80000100a00 */
[----:B-1----:R-:W2:Y:S04]  /*4f0c0*/  LDL.LU R16, [R1+0xa00] ;  /* 0x000a000001107983 */ /* 0x002ea80000300800 */
[----:B------:R-:W2:Y:S04]  /*4f0d0*/  LDL.LU R17, [R1+0xa04] ;  /* 0x000a040001117983 */ /* 0x000ea80000300800 */
[----:B0-----:R-:W2:Y:S04]  /*4f0e0*/  LDL.LU R18, [R1+0xa08] ;  /* 0x000a080001127983 */ /* 0x001ea80000300800 */
[----:B------:R-:W2:Y:S04]  /*4f0f0*/  LDL.LU R19, [R1+0xa0c] ;  /* 0x000a0c0001137983 */ /* 0x000ea80000300800 */
[----:B------:R-:W-:Y:S04]  /*4f100*/  STL.64 [R1+0x5878], R14 ;  /* 0x0058780e01007387 */ /* 0x000fe80000100a00 */
[----:B--2---:R-:W-:Y:S04]  /*4f110*/  STL.64 [R1+0x5810], R18 ;  /* 0x0058101201007387 */ /* 0x004fe80000100a00 */
[----:B------:R0:W-:Y:S04]  /*4f120*/  STL.64 [R1+0x5808], R16 ;  /* 0x0058081001007387 */ /* 0x0001e80000100a00 */
[----:B0-----:R-:W2:Y:S04]  /*4f130*/  LDL.LU R16, [R1+0xa10] ;  /* 0x000a100001107983 */ /* 0x001ea80000300800 */
[----:B------:R-:W2:Y:S04]  /*4f140*/  LDL.LU R17, [R1+0xa14] ;  /* 0x000a140001117983 */ /* 0x000ea80000300800 */
[----:B------:R-:W2:Y:S04]  /*4f150*/  LDL.LU R18, [R1+0xa18] ;  /* 0x000a180001127983 */ /* 0x000ea80000300800 */
[----:B------:R-:W2:Y:S01]  /*4f160*/  LDL.LU R19, [R1+0xa1c] ;  /* 0x000a1c0001137983 */ /* 0x000ea20000300800 */
[----:B------:R-:W-:-:S02]  /*4f170*/  IMAD.MOV.U32 R14, RZ, RZ, R7 ;  /* 0x000000ffff0e7224 */ /* 0x000fc400078e0007 */
[----:B------:R-:W-:-:S05]  /*4f180*/  IMAD.MOV.U32 R15, RZ, RZ, R6 ;  /* 0x000000ffff0f7224 */ /* 0x000fca00078e0006 */
[----:B------:R-:W-:Y:S04]  /*4f190*/  STL.64 [R1+0x5890], R14 ;  /* 0x0058900e01007387 */ /* 0x000fe80000100a00 */
        /* <DEDUP_REMOVED lines=9> */
[----:B------:R-:W2:Y:S04]  /*4f230*/  LDL.LU R15, [R1+0xa7c] ;  /* 0x000a7c00010f7983 */ /* 0x000ea80000300800 */
[----:B--2---:R-:W-:Y:S04]  /*4f240*/  STL.64 [R1+0x58b8], R14 ;  /* 0x0058b80e01007387 */ /* 0x004fe80000100a00 */
[----:B------:R-:W-:Y:S04]  /*4f250*/  STL.64 [R1+0x58b0], R12 ;  /* 0x0058b00c01007387 */ /* 0x000fe80000100a00 */
[----:B------:R-:W2:Y:S04]  /*4f260*/  LDL.LU R8, [R1+0xa90] ;  /* 0x000a900001087983 */ /* 0x000ea80000300800 */
[----:B------:R-:W2:Y:S04]  /*4f270*/  LDL.LU R9, [R1+0xa94] ;  /* 0x000a940001097983 */ /* 0x000ea80000300800 */
[----:B------:R-:W2:Y:S04]  /*4f280*/  LDL.LU R10, [R1+0xa98] ;  /* 0x000a9800010a7983 */ /* 0x000ea80000300800 */
[----:B------:R-:W2:Y:S01]  /*4f290*/  LDL.LU R11, [R1+0xa9c] ;  /* 0x000a9c00010b7983 */ /* 0x000ea20000300800 */
[----:B------:R-:W-:-:S02]  /*4f2a0*/  IMAD.MOV.U32 R26, RZ, RZ, R24 ;  /* 0x000000ffff1a7224 */ /* 0x000fc400078e0018 */
[----:B---3--:R-:W-:Y:S01]  /*4f2b0*/  IMAD.MOV.U32 R27, RZ, RZ, R5 ;  /* 0x000000ffff1b7224 */ /* 0x008fe200078e0005 */
[----:B--2---:R0:W-:Y:S04]  /*4f2c0*/  STL.64 [R1+0x58c8], R10 ;  /* 0x0058c80a01007387 */ /* 0x0041e80000100a00 */
[----:B------:R-:W-:Y:S04]  /*4f2d0*/  STL.64 [R1+0x58c0], R8 ;  /* 0x0058c00801007387 */ /* 0x000fe80000100a00 */
[----:B------:R1:W-:Y:S01]  /*4f2e0*/  STL.64 [R1+0x58d0], R26 ;  /* 0x0058d01a01007387 */ /* 0x0003e20000100a00 */
[----:B0-----:R-:W-:-:S02]  /*4f2f0*/  IMAD.MOV.U32 R10, RZ, RZ, R4 ;  /* 0x000000ffff0a7224 */ /* 0x001fc400078e0004 */
[----:B------:R-:W-:-:S05]  /*4f300*/  IMAD.MOV.U32 R11, RZ, RZ, R3 ;  /* 0x000000ffff0b7224 */ /* 0x000fca00078e0003 */
[----:B------:R-:W-:Y:S04]  /*4f310*/  STL.64 [R1+0x58d8], R10 ;  /* 0x0058d80a01007387 */ /* 0x000fe80000100a00 */
[----:B------:R-:W2:Y:S04]  /*4f320*/  LDL.LU R24, [R1+0xab0] ;  /* 0x000ab00001187983 */ /* 0x000ea80000300800 */
[----:B------:R-:W2:Y:S04]  /*4f330*/  LDL.LU R25, [R1+0xab4] ;  /* 0x000ab40001197983 */ /* 0x000ea80000300800 */
[----:B-1----:R-:W3:Y:S04]  /*4f340*/  LDL.LU R26, [R1+0xab8] ;  /* 0x000ab800011a7983 */ /* 0x002ee80000300800 */
        /* <DEDUP_REMOVED lines=9> */
[----:B------:R-:W2:Y:S04]  /*4f3e0*/  LDL.LU R14, [R1+0xaa8] ;  /* 0x000aa800010e7983 */ /* 0x000ea80000300800 */
[----:B------:R-:W2:Y:S04]  /*4f3f0*/  LDL.LU R15, [R1+0xaac] ;  /* 0x000aac00010f7983 */ /* 0x000ea80000300800 */
[----:B------:R-:W3:Y:S04]  /*4f400*/  LDL.LU R4, [R1+0xa80] ;  /* 0x000a800001047983 */ /* 0x000ee80000300800 */
        /* <DEDUP_REMOVED lines=15> */
[----:B------:R-:W-:-:S02]  /*4f500*/  IMAD.MOV.U32 R10, RZ, RZ, R2 ;  /* 0x000000ffff0a7224 */ /* 0x000fc400078e0002 */
[----:B------:R-:W-:Y:S01]  /*4f510*/  IMAD.MOV.U32 R11, RZ, RZ, R0 ;  /* 0x000000ffff0b7224 */ /* 0x000fe200078e0000 */
[----:B--2---:R-:W-:Y:S04]  /*4f520*/  STL.64 [R1+0x5870], R18 ;  /* 0x0058701201007387 */ /* 0x004fe80000100a00 */
[----:B------:R0:W-:Y:S04]  /*4f530*/  STL.64 [R1+0x5868], R16 ;  /* 0x0058681001007387 */ /* 0x0001e80000100a00 */
[----:B0-----:R-:W2:Y:S04]  /*4f540*/  LDL.LU R16, [R1+0xa50] ;  /* 0x000a500001107983 */ /* 0x001ea80000300800 */
[----:B------:R-:W2:Y:S04]  /*4f550*/  LDL.LU R17, [R1+0xa54] ;  /* 0x000a540001117983 */ /* 0x000ea80000300800 */
[----:B------:R-:W2:Y:S04]  /*4f560*/  LDL.LU R18, [R1+0xa58] ;  /* 0x000a580001127983 */ /* 0x000ea80000300800 */
[----:B------:R-:W2:Y:S01]  /*4f570*/  LDL.LU R19, [R1+0xa5c] ;  /* 0x000a5c0001137983 */ /* 0x000ea20000300800 */
[C---:B----4-:R-:W-:Y:S03]  /*4f580*/  HMMA.16816.F32 R8, R20.reuse, R10, R24 ;  /* 0x0000000a1408723c */ /* 0x050fe60000001818 */
[----:B--2---:R-:W-:Y:S04]  /*4f590*/  STL.64 [R1+0x5888], R18 ;  /* 0x0058881201007387 */ /* 0x004fe80000100a00 */
[----:B------:R0:W-:Y:S04]  /*4f5a0*/  STL.64 [R1+0x5880], R16 ;  /* 0x0058801001007387 */ /* 0x0001e80000100a00 */
[----:B0-----:R-:W2:Y:S04]  /*4f5b0*/  LDL.LU R16, [R1+0xa60] ;  /* 0x000a600001107983 */ /* 0x001ea80000300800 */
[----:B------:R-:W2:Y:S04]  /*4f5c0*/  LDL.LU R17, [R1+0xa64] ;  /* 0x000a640001117983 */ /* 0x000ea80000300800 */
[----:B------:R-:W2:Y:S04]  /*4f5d0*/  LDL.LU R18, [R1+0xa68] ;  /* 0x000a680001127983 */ /* 0x000ea80000300800 */
[----:B------:R-:W2:Y:S04]  /*4f5e0*/  LDL.LU R19, [R1+0xa6c] ;  /* 0x000a6c0001137983 */ /* 0x000ea80000300800 */
[----:B------:R-:W4:Y:S04]  /*4f5f0*/  LDL.LU.64 R26, [R1+0x58e8] ;  /* 0x0058e800011a7983 */ /* 0x000f280000300a00 */
[----:B------:R-:W4:Y:S04]  /*4f600*/  LDL.LU.64 R24, [R1+0x58e0] ;  /* 0x0058e00001187983 */ /* 0x000f280000300a00 */
        /* <DEDUP_REMOVED lines=10> */
[----:B----4-:R-:W-:Y:S03]  /*4f6b0*/  HMMA.16816.F32 R24, R20, R26, R12 ;  /* 0x0000001a1418723c */ /* 0x010fe6000000180c */
[----:B------:R-:W4:Y:S04]  /*4f6c0*/  LDL.LU.64 R14, [R1+0x58b8] ;  /* 0x0058b800010e7983 */ /* 0x000f280000300a00 */
[----:B------:R-:W4:-:S12]  /*4f6d0*/  LDL.LU.64 R12, [R1+0x58b0] ;  /* 0x0058b000010c7983 */ /* 0x000f180000300a00 */
        /* <DEDUP_REMOVED lines=8> */
[----:B------:R0:W-:Y:S04]  /*4f760*/  STL.64 [R1+0x5798], R26 ;  /* 0x0057981a01007387 */ /* 0x0001e80000100a00 */
[----:B0-----:R-:W2:Y:S01]  /*4f770*/  LDL.64 R26, [R1+0xf8] ;  /* 0x0000f800011a7983 */ /* 0x001ea20000100a00 */
[----:B---3--:R-:W-:-:S15]  /*4f780*/  HMMA.16816.F32 R4, R20, R10, R4 ;  /* 0x0000000a1404723c */ /* 0x008fde0000001804 */
[----:B------:R-:W-:-:S04]  /*4f790*/  NOP ;  /* 0x0000000000007918 */ /* 0x000fc80000000000 */
[----:B------:R-:W-:Y:S04]  /*4f7a0*/  STL.64 [R1+0xa80], R4 ;  /* 0x000a800401007387 */ /* 0x000fe80000100a00 */
[----:B------:R0:W-:Y:S04]  /*4f7b0*/  STL.64 [R1+0xa88], R6 ;  /* 0x000a880601007387 */ /* 0x0001e80000100a00 */
[----:B0-----:R-:W4:Y:S02]  /*4f7c0*/  LDL.LU.64 R6, [R1+0x5898] ;  /* 0x0058980001067983 */ /* 0x001f240000300a00 */
[----:B----4-:R-:W-:-:S15]  /*4f7d0*/  HMMA.16816.F32 R12, R20, R6, R12 ;  /* 0x00000006140c723c */ /* 0x010fde000000180c */
[----:B------:R-:W-:-:S04]  /*4f7e0*/  NOP ;  /* 0x0000000000007918 */ /* 0x000fc80000000000 */
        /* <DEDUP_REMOVED lines=47> */
[----:B------:R0:W-:Y:S04]  /*4fae0*/  STL [R1+0x573c], R4 ;  /* 0x00573c0401007387 */ /* 0x0001e80000100800 */
[----:B------:R1:W-:Y:S04]  /*4faf0*/  STL [R1+0x5738], R5 ;  /* 0x0057380501007387 */ /* 0x0003e80000100800 */
[----:B------:R4:W-:Y:S04]  /*4fb00*/  STL.64 [R1+0x57f0], R6 ;  /* 0x0057f00601007387 */ /* 0x0009e80000100a00 */
[----:B0-----:R-:W3:Y:S04]  /*4fb10*/  LDL.LU R4, [R1+0x9f0] ;  /* 0x0009f00001047983 */ /* 0x001ee80000300800 */
[----:B-1----:R-:W3:Y:S04]  /*4fb20*/  LDL.LU R5, [R1+0x9f4] ;  /* 0x0009f40001057983 */ /* 0x002ee80000300800 */
[----:B----4-:R-:W4:Y:S04]  /*4fb30*/  LDL.LU R6, [R1+0x9f8] ;  /* 0x0009f80001067983 */ /* 0x010f280000300800 */
[----:B------:R-:W4:Y:S01]  /*4fb40*/  LDL.LU R7, [R1+0x9fc] ;  /* 0x0009fc0001077983 */ /* 0x000f220000300800 */
[----:B--2---:R-:W-:Y:S01]  /*4fb50*/  IMAD.MOV.U32 R2, RZ, RZ, R26 ;  /* 0x000000ffff027224 */ /* 0x004fe200078e001a */
[----:B---3--:R-:W-:Y:S01]  /*4fb60*/  HMMA.16816.F32 R16, R20, R14, R16 ;  /* 0x0000000e1410723c */ /* 0x008fe20000001810 */
[----:B------:R-:W-:-:S07]  /*4fb70*/  IMAD.MOV.U32 R9, RZ, RZ, R15 ;  /* 0x000000ffff097224 */ /* 0x000fce00078e000f */
[----:B----4-:R-:W-:Y:S11]  /*4fb80*/  HMMA.16816.F32 R4, R20, R26, R4 ;  /* 0x0000001a1404723c */ /* 0x010ff60000001804 */
[----:B------:R-:W-:Y:S04]  /*4fb90*/  STL.64 [R1+0xa60], R16 ;  /* 0x000a601001007387 */ /* 0x000fe80000100a00 */
[----:B------:R0:W-:Y:S04]  /*4fba0*/  STL.64 [R1+0xa68], R18 ;  /* 0x000a681201007387 */ /* 0x0001e80000100a00 */
[----:B0-----:R-:W2:Y:S04]  /*4fbb0*/  LDL.LU.64 R18, [R1+0x57f8] ;  /* 0x0057f80001127983 */ /* 0x001ea80000300a00 */
[----:B------:R-:W2:Y:S01]  /*4fbc0*/  LDL.LU R12, [R1+0x330] ;  /* 0x00033000010c7983 */ /* 0x000ea20000300800 */
[----:B------:R-:W-:-:S03]  /*4fbd0*/  IMAD.MOV.U32 R16, RZ, RZ, R14 ;  /* 0x000000ffff107224 */ /* 0x000fc600078e000e */
[----:B------:R-:W2:Y:S04]  /*4fbe0*/  LDL.LU R13, [R1+0x334] ;  /* 0x00033400010d7983 */ /* 0x000ea80000300800 */
[----:B------:R-:W2:Y:S04]  /*4fbf0*/  LDL.LU R14, [R1+0x338] ;  /* 0x00033800010e7983 */ /* 0x000ea80000300800 */
[----:B------:R-:W2:Y:S04]  /*4fc00*/  LDL.LU R15, [R1+0x33c] ;  /* 0x00033c00010f7983 */ /* 0x000ea80000300800 */
[----:B------:R0:W-:Y:S04]  /*4fc10*/  STL.64 [R1+0x57d0], R10 ;  /* 0x0057d00a01007387 */ /* 0x0001e80000100a00 */
[----:B------:R-:W-:Y:S01]  /*4fc20*/  STL [R1+0x57c8], R9 ;  /* 0x0057c80901007387 */ /* 0x000fe20000100800 */
[----:B------:R-:W-:-:S03]  /*4fc30*/  IMAD.MOV.U32 R17, RZ, RZ, R27 ;  /* 0x000000ffff117224 */ /* 0x000fc600078e001b */
[----:B0-----:R-:W3:Y:S04]  /*4fc40*/  LDL.64 R10, [R1+0xe8] ;  /* 0x0000e800010a7983 */ /* 0x001ee80000100a00 */
[----:B------:R-:W-:Y:S04]  /*4fc50*/  STL [R1+0x5740], R16 ;  /* 0x0057401001007387 */ /* 0x000fe80000100800 */
[----:B------:R-:W-:Y:S04]  /*4fc60*/  STL.64 [R1+0xa50], R4 ;  /* 0x000a500401007387 */ /* 0x000fe80000100a00 */
[----:B------:R0:W-:Y:S04]  /*4fc70*/  STL.64 [R1+0xa58], R6 ;  /* 0x000a580601007387 */ /* 0x0001e80000100a00 */
[----:B0-----:R-:W4:Y:S04]  /*4fc80*/  LDL.LU.64 R6, [R1+0x57f0] ;  /* 0x0057f00001067983 */ /* 0x001f280000300a00 */
[----:B------:R-:W2:Y:S04]  /*4fc90*/  LDL.LU.64 R26, [R1+0x8] ;  /* 0x00000800011a7983 */ /* 0x000ea80000300a00 */
[----:B--2---:R0:W-:Y:S04]  /*4fca0*/  STL.64 [R1+0x57b0], R26 ;  /* 0x0057b01a01007387 */ /* 0x0041e80000100a00 */
[----:B------:R-:W2:Y:S04]  /*4fcb0*/  LDL.LU R24, [R1+0x9e0] ;  /* 0x0009e00001187983 */ /* 0x000ea80000300800 */
[----:B------:R-:W2:Y:S04]  /*4fcc0*/  LDL.LU R25, [R1+0x9e4] ;  /* 0x0009e40001197983 */ /* 0x000ea80000300800 */
[----:B0-----:R-:W2:Y:S04]  /*4fcd0*/  LDL.LU R26, [R1+0x9e8] ;  /* 0x0009e800011a7983 */ /* 0x001ea80000300800 */
[----:B------:R-:W2:Y:S01]  /*4fce0*/  LDL.LU R27, [R1+0x9ec] ;  /* 0x0009ec00011b7983 */ /* 0x000ea20000300800 */
[----:B---3--:R-:W-:-:S02]  /*4fcf0*/  IMAD.MOV.U32 R5, RZ, RZ, R10 ;  /* 0x000000ffff057224 */ /* 0x008fc400078e000a */
[----:B------:R-:W-:Y:S01]  /*4fd00*/  IMAD.MOV.U32 R0, RZ, RZ, R11 ;  /* 0x000000ffff007224 */ /* 0x000fe200078e000b */
[----:B--2---:R-:W-:-:S15]  /*4fd10*/  HMMA.16816.F32 R24, R20, R10, R24 ;  /* 0x0000000a1418723c */ /* 0x004fde0000001818 */
[----:B------:R-:W-:-:S04]  /*4fd20*/  NOP ;  /* 0x0000000000007918 */ /* 0x000fc80000000000 */
[----:B------:R-:W-:Y:S04]  /*4fd30*/  STL.64 [R1+0xa40], R24 ;  /* 0x000a401801007387 */ /* 0x000fe80000100a00 */
[----:B------:R0:W-:Y:S04]  /*4fd40*/  STL.64 [R1+0xa48], R26 ;  /* 0x000a481a01007387 */ /* 0x0001e80000100a00 */
[----:B------:R-:W2:Y:S04]  /*4fd50*/  LDL.LU.64 R10, [R1+0x28] ;  /* 0x00002800010a7983 */ /* 0x000ea80000300a00 */
[----:B0-----:R-:W3:Y:S01]  /*4fd60*/  LDL.LU.64 R26, [R1+0x18] ;  /* 0x00001800011a7983 */ /* 0x001ee20000300a00 */
[----:B------:R-:W-:Y:S03]  /*4fd70*/  HMMA.16816.F32 R20, R20, R18, R12 ;  /* 0x000000121414723c */ /* 0x000fe6000000180c */
[----:B---3--:R0:W-:Y:S04]  /*4fd80*/  STL.64 [R1+0x57d8], R26 ;  /* 0x0057d81a01007387 */ /* 0x0081e80000100a00 */
[----:B------:R-:W2:Y:S04]  /*4fd90*/  LDL.LU R24, [R1+0x2b0] ;  /* 0x0002b00001187983 */ /* 0x000ea80000300800 */
[----:B------:R-:W2:Y:S04]  /*4fda0*/  LDL.LU R25, [R1+0x2b4] ;  /* 0x0002b40001197983 */ /* 0x000ea80000300800 */
[----:B0-----:R-:W2:Y:S04]  /*4fdb0*/  LDL.LU R26, [R1+0x2b8] ;  /* 0x0002b800011a7983 */ /* 0x001ea80000300800 */
[----:B------:R-:W2:Y:S04]  /*4fdc0*/  LDL.LU R27, [R1+0x2bc] ;  /* 0x0002bc00011b7983 */ /* 0x000ea80000300800 */
[----:B----4-:R-:W-:Y:S04]  /*4fdd0*/  STL.64 [R1+0x57a8], R6 ;  /* 0x0057a80601007387 */ /* 0x010fe80000100a00 */
[----:B------:R0:W-:Y:S04]  /*4fde0*/  STL [R1+0x57a0], R5 ;  /* 0x0057a00501007387 */ /* 0x0001e80000100800 */
[----:B------:R-:W3:Y:S04]  /*4fdf0*/  LDL.LU R4, [R1+0x290] ;  /* 0x0002900001047983 */ /* 0x000ee80000300800 */
[----:B0-----:R-:W3:Y:S04]  /*4fe00*/  LDL.LU R5, [R1+0x294] ;  /* 0x0002940001057983 */ /* 0x001ee80000300800 */
        /* <DEDUP_REMOVED lines=8> */
[----:B------:R-:W2:Y:S04]  /*4fe90*/  LDL.LU.64 R14, [R1+0x57e8] ;  /* 0x0057e800010e7983 */ /* 0x000ea80000300a00 */
[----:B------:R-:W2:Y:S04]  /*4fea0*/  LDL.LU.64 R12, [R1+0x57e0] ;  /* 0x0057e000010c7983 */ /* 0x000ea80000300a00 */
[----:B------:R-:W-:Y:S04]  /*4feb0*/  STL.64 [R1+0x330], R20 ;  /* 0x0003301401007387 */ /* 0x000fe80000100a00 */
[----:B------:R0:W-:Y:S04]  /*4fec0*/  STL.64 [R1+0x338], R22 ;  /* 0x0003381601007387 */ /* 0x0001e80000100a00 */
[----:B0-----:R-:W4:Y:S04]  /*4fed0*/  LDL.LU.64 R22, [R1+0x158] ;  /* 0x0001580001167983 */ /* 0x001f280000300a00 */
[----:B----4-:R0:W-:Y:S04]  /*4fee0*/  STL.64 [R1+0x5758], R22 ;  /* 0x0057581601007387 */ /* 0x0101e80000100a00 */
[----:B0-----:R-:W4:Y:S04]  /*4fef0*/  LDL.LU.64 R22, [R1+0x38] ;  /* 0x0000380001167983 */ /* 0x001f280000300a00 */
[----:B----4-:R0:W-:Y:S04]  /*4ff00*/  STL.64 [R1+0x5770], R22 ;  /* 0x0057701601007387 */ /* 0x0101e80000100a00 */
[----:B------:R-:W4:Y:S04]  /*4ff10*/  LDL.LU R20, [R1+0x260] ;  /* 0x0002600001147983 */ /* 0x000f280000300800 */
[----:B------:R-:W4:Y:S04]  /*4ff20*/  LDL.LU R21, [R1+0x264] ;  /* 0x0002640001157983 */ /* 0x000f280000300800 */
[----:B0-----:R-:W3:Y:S04]  /*4ff30*/  LDL.LU R22, [R1+0x268] ;  /* 0x0002680001167983 */ /* 0x001ee80000300800 */
[----:B------:R-:W3:Y:S01]  /*4ff40*/  LDL.LU R23, [R1+0x26c] ;  /* 0x00026c0001177983 */ /* 0x000ee20000300800 */
[----:B--2---:R-:W-:Y:S03]  /*4ff50*/  HMMA.16816.F32 R24, R12, R10, R24 ;  /* 0x0000000a0c18723c */ /* 0x004fe60000001818 */
[----:B---3--:R-:W-:Y:S04]  /*4ff60*/  STL.64 [R1+0x5780], R22 ;  /* 0x0057801601007387 */ /* 0x008fe80000100a00 */
[----:B----4-:R0:W-:Y:S04]  /*4ff70*/  STL.64 [R1+0x5778], R20 ;  /* 0x0057781401007387 */ /* 0x0101e80000100a00 */
        /* <DEDUP_REMOVED lines=12> */
[----:B------:R0:W-:Y:S04]  /*50040*/  STL.64 [R1+0x2b8], R26 ;  /* 0x0002b81a01007387 */ /* 0x0001e80000100a00 */
[----:B0-----:R-:W3:Y:S01]  /*50050*/  LDL.LU.64 R26, [R1+0x57d8] ;  /* 0x0057d800011a7983 */ /* 0x001ee20000300a00 */
[----:B------:R-:W-:-:S02]  /*50060*/  IMAD.MOV.U32 R28, RZ, RZ, R10 ;  /* 0x000000ffff1c7224 */ /* 0x000fc400078e000a */
[----:B------:R-:W-:Y:S02]  /*50070*/  IMAD.MOV.U32 R8, RZ, RZ, R11 ;  /* 0x000000ffff087224 */ /* 0x000fe400078e000b */
[----:B------:R-:W4:Y:S04]  /*50080*/  LDL.LU.64 R10, [R1+0x57d0] ;  /* 0x0057d000010a7983 */ /* 0x000f280000300a00 */
[----:B------:R-:W2:Y:S01]  /*50090*/  LDL.LU R9, [R1+0x57c8] ;  /* 0x0057c80001097983 */ /* 0x000ea20000300800 */
[----:B---3--:R-:W-:Y:S01]  /*500a0*/  HMMA.16816.F32 R4, R12, R26, R4 ;  /* 0x0000001a0c04723c */ /* 0x008fe20000001804 */
[----:B------:R-:W-:Y:S02]  /*500b0*/  IMAD.MOV.U32 R19, RZ, RZ, R26 ;  /* 0x000000ffff137224 */ /* 0x000fe400078e001a */
[----:B------:R-:W-:-:S15]  /*500c0*/  IMAD.MOV.U32 R18, RZ, RZ, R27 ;  /* 0x000000ffff127224 */ /* 0x000fde00078e001b */
[----:B------:R-:W-:Y:S01]  /*500d0*/  NOP ;  /* 0x0000000000007918 */ /* 0x000fe20000000000 */
        /* <DEDUP_REMOVED lines=12> */
[----:B------:R-:W2:Y:S04]  /*501a0*/  LDL.LU R5, [R1+0x57a0] ;  /* 0x0057a00001057983 */ /* 0x000ea80000300800 */
[----:B------:R-:W2:Y:S04]  /*501b0*/  LDL.LU.64 R26, [R1+0x5798] ;  /* 0x00579800011a7983 */ /* 0x000ea80000300a00 */
[----:B------:R-:W-:Y:S04]  /*501c0*/  STL.64 [R1+0x5750], R18 ;  /* 0x0057501201007387 */ /* 0x000fe80000100a00 */
[----:B------:R0:W-:Y:S04]  /*501d0*/  STL.64 [R1+0x5748], R16 ;  /* 0x0057481001007387 */ /* 0x0001e80000100a00 */
[----:B0-----:R-:W3:Y:S04]  /*501e0*/  LDL.LU R16, [R1+0x240] ;  /* 0x0002400001107983 */ /* 0x001ee80000300800 */
[----:B------:R-:W3:Y:S04]  /*501f0*/  LDL.LU R17, [R1+0x244] ;  /* 0x0002440001117983 */ /* 0x000ee80000300800 */
[----:B------:R-:W3:Y:S04]  /*50200*/  LDL.LU R18, [R1+0x248] ;  /* 0x0002480001127983 */ /* 0x000ee80000300800 */
[----:B------:R-:W3:Y:S01]  /*50210*/  LDL.LU R19, [R1+0x24c] ;  /* 0x00024c0001137983 */ /* 0x000ee20000300800 */
[C---:B--2---:R-:W-:Y:S03]  /*50220*/  HMMA.16816.F32 R20, R12.reuse, R26, R20 ;  /* 0x0000001a0c14723c */ /* 0x044fe60000001814 */
[----:B---3--:R-:W-:Y:S04]  /*50230*/  STL.64 [R1+0x5768], R18 ;  /* 0x0057681201007387 */ /* 0x008fe80000100a00 */
        /* <DEDUP_REMOVED lines=13> */
[----:B0-----:R-:W3:Y:S04]  /*50310*/  LDL.LU.64 R22, [R1+0x5780] ;  /* 0x0057800001167983 */ /* 0x001ee80000300a00 */
[----:B------:R-:W3:Y:S04]  /*50320*/  LDL.LU.64 R20, [R1+0x5778] ;  /* 0x0057780001147983 */ /* 0x000ee80000300a00 */
[----:B------:R-:W-:Y:S04]  /*50330*/  STL.64 [R1+0x5708], R10 ;  /* 0x0057080a01007387 */ /* 0x000fe80000100a00 */
[----:B------:R-:W-:Y:S01]  /*50340*/  STL [R1+0x5700], R8 ;  /* 0x0057000801007387 */ /* 0x000fe20000100800 */
[----:B---3--:R-:W-:-:S15]  /*50350*/  HMMA.16816.F32 R20, R12, R6, R20 ;  /* 0x000000060c14723c */ /* 0x008fde0000001814 */
[----:B------:R-:W-:-:S04]  /*50360*/  NOP ;  /* 0x0000000000007918 */ /* 0x000fc80000000000 */
[----:B------:R-:W-:Y:S04]  /*50370*/  STL.64 [R1+0x260], R20 ;  /* 0x0002601401007387 */ /* 0x000fe80000100a00 */
[----:B------:R0:W-:Y:S04]  /*50380*/  STL.64 [R1+0x268], R22 ;  /* 0x0002681601007387 */ /* 0x0001e80000100a00 */
[----:B0-----:R-:W2:Y:S04]  /*50390*/  LDL.LU.64 R22, [R1+0x5770] ;  /* 0x0057700001167983 */ /* 0x001ea80000300a00 */
[----:B------:R-:W-:Y:S01]  /*503a0*/  STL.64 [R1+0x5728], R6 ;  /* 0x0057280601007387 */ /* 0x000fe20000100a00 */
        /* <DEDUP_REMOVED lines=13> */
[----:B0-----:R-:W2:Y:S04]  /*50480*/  LDL.LU.64 R18, [R1+0x5750] ;  /* 0x0057500001127983 */ /* 0x001ea80000300a00 */
[----:B------:R-:W3:Y:S01]  /*50490*/  LDL.LU.64 R16, [R1+0x5748] ;  /* 0x0057480001107983 */ /* 0x000ee20000300a00 */
[----:B------:R-:W-:-:S02]  /*504a0*/  IMAD.MOV.U32 R25, RZ, RZ, R22 ;  /* 0x000000ffff197224 */ /* 0x000fc400078e0016 */
[----:B------:R-:W-:Y:S01]  /*504b0*/  IMAD.MOV.U32 R24, RZ, RZ, R23 ;  /* 0x000000ffff187224 */ /* 0x000fe200078e0017 */
[----:B------:R0:W-:Y:S04]  /*504c0*/  STL.64 [R1+0x5628], R26 ;  /* 0x0056281a01007387 */ /* 0x0001e80000100a00 */
[----:B------:R-:W-:Y:S04]  /*504d0*/  STL.64 [R1+0x5620], R24 ;  /* 0x0056201801007387 */ /* 0x000fe80000100a00 */
[----:B------:R-:W4:Y:S04]  /*504e0*/  LDL.LU R20, [R1+0x50] ;  /* 0x0000500001147983 */ /* 0x000f280000300800 */
[----:B------:R-:W4:Y:S04]  /*504f0*/  LDL.LU R21, [R1+0x54] ;  /* 0x0000540001157983 */ /* 0x000f280000300800 */
[----:B------:R-:W2:Y:S04]  /*50500*/  LDL.LU R22, [R1+0x58] ;  /* 0x0000580001167983 */ /* 0x000ea80000300800 */
[----:B------:R-:W4:Y:S01]  /*50510*/  LDL.LU R23, [R1+0x5c] ;  /* 0x00005c0001177983 */ /* 0x000f220000300800 */
[----:B0-----:R-:W-:-:S02]  /*50520*/  IMAD.MOV.U32 R27, RZ, RZ, R4 ;  /* 0x000000ffff1b7224 */ /* 0x001fc400078e0004 */
[----:B---3--:R-:W-:Y:S02]  /*50530*/  IMAD.MOV.U32 R26, RZ, RZ, R16 ;  /* 0x000000ffff1a7224 */ /* 0x008fe400078e0010 */
[----:B------:R-:W3:Y:S04]  /*50540*/  LDL.LU R16, [R1+0x5740] ;  /* 0x0057400001107983 */ /* 0x000ee80000300800 */
        /* <DEDUP_REMOVED lines=8> */
[----:B------:R-:W2:Y:S01]  /*505d0*/  LDL.LU R27, [R1+0xac] ;  /* 0x0000ac00011b7983 */ /* 0x000ea20000300800 */
[----:B------:R-:W-:-:S02]  /*505e0*/  IMAD.MOV.U32 R18, RZ, RZ, R5 ;  /* 0x000000ffff127224 */ /* 0x000fc400078e0005 */
[----:B------:R-:W-:Y:S01]  /*505f0*/  IMAD.MOV.U32 R19, RZ, RZ, R0 ;  /* 0x000000ffff137224 */ /* 0x000fe200078e0000 */
[----:B------:R-:W3:Y:S04]  /*50600*/  LDL.LU R5, [R1+0x5738] ;  /* 0x0057380001057983 */ /* 0x000ee80000300800 */
[----:B------:R-:W3:Y:S04]  /*50610*/  LDL.LU R0, [R1+0x5734] ;  /* 0x0057340001007983 */ /* 0x000ee80000300800 */
        /* <DEDUP_REMOVED lines=17> */
[----:B---3--:R-:W-:-:S02]  /*50730*/  IMAD.MOV.U32 R18, RZ, RZ, R16 ;  /* 0x000000ffff127224 */ /* 0x008fc400078e0010 */
[----:B------:R-:W-:-:S05]  /*50740*/  IMAD.MOV.U32 R19, RZ, RZ, R9 ;  /* 0x000000ffff137224 */ /* 0x000fca00078e0009 */
[----:B------:R-:W-:Y:S04]  /*50750*/  STL.64 [R1+0x56d0], R18 ;  /* 0x0056d01201007387 */ /* 0x000fe80000100a00 */
[----:B--2---:R-:W-:Y:S04]  /*50760*/  STL.64 [R1+0x56b0], R26 ;  /* 0x0056b01a01007387 */ /* 0x004fe80000100a00 */
[----:B------:R0:W-:Y:S04]  /*50770*/  STL.64 [R1+0x56a8], R24 ;  /* 0x0056a81801007387 */ /* 0x0001e80000100a00 */
[----:B0-----:R-:W2:Y:S04]  /*50780*/  LDL.LU R24, [R1+0x1d0] ;  /* 0x0001d00001187983 */ /* 0x001ea80000300800 */
[----:B------:R-:W2:Y:S04]  /*50790*/  LDL.LU R25, [R1+0x1d4] ;  /* 0x0001d40001197983 */ /* 0x000ea80000300800 */
[----:B------:R-:W3:Y:S04]  /*507a0*/  LDL.LU R26, [R1+0x1d8] ;  /* 0x0001d800011a7983 */ /* 0x000ee80000300800 */
[----:B------:R-:W3:Y:S01]  /*507b0*/  LDL.LU R27, [R1+0x1dc] ;  /* 0x0001dc00011b7983 */ /* 0x000ee20000300800 */
[----:B------:R-:W-:-:S02]  /*507c0*/  IMAD.MOV.U32 R18, RZ, RZ, R5 ;  /* 0x000000ffff127224 */ /* 0x000fc400078e0005 */
[----:B------:R-:W-:-:S05]  /*507d0*/  IMAD.MOV.U32 R19, RZ, RZ, R4 ;  /* 0x000000ffff137224 */ /* 0x000fca00078e0004 */
[----:B------:R0:W-:Y:S02]  /*507e0*/  STL.64 [R1+0x56e8], R18 ;  /* 0x0056e81201007387 */ /* 0x0001e40000100a00 */
[----:B0-----:R-:W-:Y:S02]  /*507f0*/  IMAD.MOV.U32 R18, RZ, RZ, R2 ;  /* 0x000000ffff127224 */ /* 0x001fe400078e0002 */
        /* <DEDUP_REMOVED lines=16> */
[----:B--2---:R0:W-:Y:S04]  /*50900*/  STL.64 [R1+0x5720], R18 ;  /* 0x0057201201007387 */ /* 0x0041e80000100a00 */
[----:B------:R-:W-:Y:S04]  /*50910*/  STL.64 [R1+0x5718], R16 ;  /* 0x0057181001007387 */ /* 0x000fe80000100a00 */
[----:B0-----:R-:W2:Y:S04]  /*50920*/  LDL.LU.64 R18, [R1+0x148] ;  /* 0x0001480001127983 */ /* 0x001ea80000300a00 */
[----:B------:R-:W2:Y:S04]  /*50930*/  LDL.64 R10, [R1+0x138] ;  /* 0x00013800010a7983 */ /* 0x000ea80000100a00 */
        /* <DEDUP_REMOVED lines=17> */
[----:B------:R-:W4:Y:S01]  /*50a50*/  LDL.LU R23, [R1+0x7c] ;  /* 0x00007c0001177983 */ /* 0x000f220000300800 */
[----:B------:R-:W-:Y:S03]  /*50a60*/  HMMA.16816.F32 R4, R12, R18, R4 ;  /* 0x000000120c04723c */ /* 0x000fe60000001804 */
[----:B----4-:R-:W-:Y:S04]  /*50a70*/  STL.64 [R1+0x5638], R22 ;  /* 0x0056381601007387 */ /* 0x010fe80000100a00 */
[----:B---3--:R0:W-:Y:S04]  /*50a80*/  STL.64 [R1+0x5630], R20 ;  /* 0x0056301401007387 */ /* 0x0081e80000100a00 */
        /* <DEDUP_REMOVED lines=19> */
[----:B------:R-:W-:Y:S04]  /*50bc0*/  STL.64 [R1+0x1180], R16 ;  /* 0x0011801001007387 */ /* 0x000fe80000100a00 */
[----:B------:R0:W-:Y:S04]  /*50bd0*/  STL.64 [R1+0x1188], R18 ;  /* 0x0011881201007387 */ /* 0x0001e80000100a00 */
[----:B0-----:R-:W2:Y:S01]  /*50be0*/  LDL.LU.64 R18, [R1+0x5710] ;  /* 0x0057100001127983 */ /* 0x001ea20000300a00 */
[----:B------:R-:W-:-:S03]  /*50bf0*/  IMAD.MOV.U32 R9, RZ, RZ, R11 ;  /* 0x000000ffff097224 */ /* 0x000fc600078e000b */
[----:B------:R-:W3:Y:S04]  /*50c00*/  LDL.LU.64 R10, [R1+0x5708] ;  /* 0x00570800010a7983 */ /* 0x000ee80000300a00 */
        /* <DEDUP_REMOVED lines=33> */
[----:B------:R-:W2:Y:S01]  /*50e20*/  LDL.LU.64 R24, [R1+0x5678] ;  /* 0x0056780001187983 */ /* 0x000ea20000300a00 */
[----:B------:R-:W-:-:S02]  /*50e30*/  IMAD.MOV.U32 R0, RZ, RZ, R18 ;  /* 0x000000ffff007224 */ /* 0x000fc400078e0012 */
[----:B------:R-:W-:-:S10]  /*50e40*/  IMAD.MOV.U32 R2, RZ, RZ, R19 ;  /* 0x000000ffff027224 */ /* 0x000fd400078e0013 */
[----:B------:R-:W-:Y:S04]  /*50e50*/  STL.64 [R1+0x1d0], R12 ;  /* 0x0001d00c01007387 */ /* 0x000fe80000100a00 */
[----:B------:R0:W-:Y:S04]  /*50e60*/  STL.64 [R1+0x1d8], R14 ;  /* 0x0001d80e01007387 */ /* 0x0001e80000100a00 */
[----:B------:R-:W2:Y:S04]  /*50e70*/  LDL.LU.64 R18, [R1+0x5670] ;  /* 0x0056700001127983 */ /* 0x000ea80000300a00 */
[----:B------:R-:W2:Y:S01]  /*50e80*/  LDL.LU.64 R16, [R1+0x5668] ;  /* 0x0056680001107983 */ /* 0x000ea20000300a00 */
[----:B0-----:R-:W-:-:S02]  /*50e90*/  IMAD.MOV.U32 R14, RZ, RZ, R28 ;  /* 0x000000ffff0e7224 */ /* 0x001fc400078e001c */
[----:B---3--:R-:W-:Y:S01]  /*50ea0*/  IMAD.MOV.U32 R15, RZ, RZ, R8 ;  /* 0x000000ffff0f7224 */ /* 0x008fe200078e0008 */
[----:B------:R-:W3:Y:S04]  /*50eb0*/  LDL.LU R28, [R1+0x5664] ;  /* 0x00566400011c7983 */ /* 0x000ee80000300800 */
[----:B------:R-:W3:Y:S04]  /*50ec0*/  LDL.LU R8, [R1+0x5660] ;  /* 0x0056600001087983 */ /* 0x000ee80000300800 */
[----:B------:R-:W-:Y:S04]  /*50ed0*/  STL [R1+0x55cc], R2 ;  /* 0x0055cc0201007387 */ /* 0x000fe80000100800 */
[----:B------:R-:W-:Y:S01]  /*50ee0*/  STL [R1+0x55c8], R0 ;  /* 0x0055c80001007387 */ /* 0x000fe20000100800 */
[----:B--2---:R-:W-:Y:S03]  /*50ef0*/  HMMA.16816.F32 R12, R16, R14, R24 ;  /* 0x0000000e100c723c */ /* 0x004fe60000001818 */
[----:B------:R-:W2:-:S15]  /*50f00*/  LDL.LU.64 R26, [R1+0x5658] ;  /* 0x00565800011a7983 */ /* 0x000e9e0000300a00 */
[----:B------:R-:W-:Y:S01]  /*50f10*/  NOP ;  /* 0x0000000000007918 */ /* 0x000fe20000000000 */
[----:B------:R-:W-:Y:S04]  /*50f20*/  STL.64 [R1+0x1c0], R12 ;  /* 0x0001c00c01007387 */ /* 0x000fe80000100a00 */
[----:B------:R0:W-:Y:S02]  /*50f30*/  STL.64 [R1+0x1c8], R14 ;  /* 0x0001c80e01007387 */ /* 0x0001e40000100a00 */
[----:B0-----:R-:W-:Y:S02]  /*50f40*/  IMAD.MOV.U32 R14, RZ, RZ, R29 ;  /* 0x000000ffff0e7224 */ /* 0x001fe400078e001d */
[----:B------:R-:W-:-:S05]  /*50f50*/  IMAD.MOV.U32 R15, RZ, RZ, R3 ;  /* 0x000000ffff0f7224 */ /* 0x000fca00078e0003 */
[----:B------:R0:W-:Y:S04]  /*50f60*/  STL.64 [R1+0x5608], R14 ;  /* 0x0056080e01007387 */ /* 0x0001e80000100a00 */
[----:B------:R-:W3:Y:S04]  /*50f70*/  LDL.LU R12, [R1+0x60] ;  /* 0x00006000010c7983 */ /* 0x000ee80000300800 */
[----:B------:R-:W3:Y:S04]  /*50f80*/  LDL.LU R13, [R1+0x64] ;  /* 0x00006400010d7983 */ /* 0x000ee80000300800 */
[----:B0-----:R-:W3:Y:S01]  /*50f90*/  LDL.LU R14, [R1+0x68] ;  /* 0x00006800010e7983 */ /* 0x001ee20000300800 */
        /* <DEDUP_REMOVED lines=12> */
[----:B------:R-:W4:Y:S01]  /*51060*/  LDL.LU.64 R24, [R1+0x5620] ;  /* 0x0056200001187983 */ /* 0x000f220000300a00 */
[----:B---3--:R-:W-:-:S02]  /*51070*/  IMAD.MOV.U32 R15, RZ, RZ, R8 ;  /* 0x000000ffff0f7224 */ /* 0x008fc400078e0008 */
[----:B------:R-:W0:Y:S01]  /*51080*/  S2R R8, SR_TID.X ;  /* 0x0000000000087919 */ /* 0x000e220000002100 */
[----:B--2---:R-:W-:-:S15]  /*51090*/  HMMA.16816.F32 R20, R16, R26, R20 ;  /* 0x0000001a1014723c */ /* 0x004fde0000001814 */
[----:B------:R-:W-:-:S04]  /*510a0*/  NOP ;  /* 0x0000000000007918 */ /* 0x000fc80000000000 */
[----:B------:R-:W-:Y:S04]  /*510b0*/  STL.64 [R1+0x190], R20 ;  /* 0x0001901401007387 */ /* 0x000fe80000100a00 */
[----:B------:R1:W-:Y:S04]  /*510c0*/  STL.64 [R1+0x198], R22 ;  /* 0x0001981601007387 */ /* 0x0003e80000100a00 */
[----:B-1----:R-:W2:Y:S04]  /*510d0*/  LDL.LU.64 R22, [R1+0x5618] ;  /* 0x0056180001167983 */ /* 0x002ea80000300a00 */
[----:B------:R-:W2:Y:S01]  /*510e0*/  LDL.LU.64 R20, [R1+0x5610] ;  /* 0x0056100001147983 */ /* 0x000ea20000300a00 */
[----:B------:R-:W1:Y:S01]  /*510f0*/  S2R R3, SR_TID.X ;  /* 0x0000000000037919 */ /* 0x000e620000002100 */
[----:B------:R-:W-:Y:S02]  /*51100*/  HMMA.16816.F32 R12, R16, R10, R12 ;  /* 0x0000000a100c723c */ /* 0x000fe4000000180c */
[----:B----4-:R3:W-:Y:S01]  /*51110*/  STL.64 [R1+0x5600], R24 ;  /* 0x0056001801007387 */ /* 0x0107e20000100a00 */
[----:B0-----:R-:W-:-:S03]  /*51120*/  LOP3.LUT R8, R8, 0x7, RZ, 0xc0, !PT ;  /* 0x0000000708087812 */ /* 0x001fc600078ec0ff */
[----:B---3--:R-:W3:Y:S04]  /*51130*/  LDL.LU R24, [R1+0x1070] ;  /* 0x0010700001187983 */ /* 0x008ee80000300800 */
[----:B------:R-:W3:Y:S04]  /*51140*/  LDL.LU R25, [R1+0x1074] ;  /* 0x0010740001197983 */ /* 0x000ee80000300800 */
[----:B------:R-:W3:Y:S04]  /*51150*/  LDL.LU R26, [R1+0x1078] ;  /* 0x00107800011a7983 */ /* 0x000ee80000300800 */
[----:B------:R-:W3:Y:S04]  /*51160*/  LDL.LU R27, [R1+0x107c] ;  /* 0x00107c00011b7983 */ /* 0x000ee80000300800 */
[----:B------:R-:W-:Y:S04]  /*51170*/  STL.64 [R1+0x180], R12 ;  /* 0x0001800c01007387 */ /* 0x000fe80000100a00 */
[----:B------:R2:W-:Y:S01]  /*51180*/  STL.64 [R1+0x188], R14 ;  /* 0x0001880e01007387 */ /* 0x0005e20000100a00 */
[----:B------:R-:W-:-:S02]  /*51190*/  IMAD R8, R8, 0x90, RZ ;  /* 0x0000009008087824 */ /* 0x000fc400078e02ff */
[----:B-1----:R-:W-:-:S05]  /*511a0*/  IMAD.SHL.U32 R3, R3, 0x2, RZ ;  /* 0x0000000203037824 */ /* 0x002fca00078e00ff */
[----:B------:R-:W-:-:S04]  /*511b0*/  LOP3.LUT R8, R8, 0x30, R3, 0x78, !PT ;  /* 0x0000003008087812 */ /* 0x000fc800078e7803 */
[----:B------:R-:W-:Y:S01]  /*511c0*/  LOP3.LUT R8, R8, 0x40, RZ, 0x3c, !PT ;  /* 0x0000004008087812 */ /* 0x000fe200078e3cff */
[----:B--2---:R-:W-:Y:S01]  /*511d0*/  HMMA.16816.F32 R12, R16, R6, R20 ;  /* 0x00000006100c723c */ /* 0x004fe20000001814 */
[----:B------:R-:W0:-:S15]  /*511e0*/  LDSM.16.MT88.4 R20, [R28+UR5+0x8000] ;  /* 0x008000051c14783b */ /* 0x000e1e0008004200 */
[----:B------:R-:W-:-:S03]  /*511f0*/  NOP ;  /* 0x0000000000007918 */ /* 0x000fc60000000000 */
[----:B------:R-:W-:Y:S04]  /*51200*/  STL.64 [R1+0x170], R12 ;  /* 0x0001700c01007387 */ /* 0x000fe80000100a00 */
[----:B------:R-:W-:Y:S04]  /*51210*/  STL.64 [R1+0x178], R14 ;  /* 0x0001780e01007387 */ /* 0x000fe80000100a00 */
[----:B------:R-:W1:Y:S04]  /*51220*/  LDSM.16.M88.4 R12, [R8+UR5+0x10000] ;  /* 0x01000005080c783b */ /* 0x000e680008000200 */
[----:B0-----:R-:W-:Y:S04]  /*51230*/  STL.64 [R1+0x5548], R22 ;  /* 0x0055481601007387 */ /* 0x001fe80000100a00 */
[----:B------:R-:W-:Y:S04]  /*51240*/  STL.64 [R1+0x5540], R20 ;  /* 0x0055401401007387 */ /* 0x000fe80000100a00 */
[----:B-1----:R-:W-:Y:S01]  /*51250*/  STL.64 [R1+0xc0], R12 ;  /* 0x0000c00c01007387 */ /* 0x002fe20000100a00 */
[----:B------:R-:W-:-:S03]  /*51260*/  IMAD.MOV.U32 R3, RZ, RZ, R12 ;  /* 0x000000ffff037224 */ /* 0x000fc600078e000c */
[----:B------:R-:W-:Y:S01]  /*51270*/  STL.64 [R1+0xc8], R14 ;  /* 0x0000c80e01007387 */ /* 0x000fe20000100a00 */
[----:B------:R-:W-:-:S03]  /*51280*/  IMAD.MOV.U32 R29, RZ, RZ, R13 ;  /* 0x000000ffff1d7224 */ /* 0x000fc600078e000d */
[----:B------:R-:W0:Y:S04]  /*51290*/  LDSM.16.M88.4 R12, [R8+UR5+0x10400] ;  /* 0x01040005080c783b */ /* 0x000e280008000200 */
[----:B------:R-:W-:Y:S04]  /*512a0*/  STL [R1+0x55d4], R29 ;  /* 0x0055d41d01007387 */ /* 0x000fe80000100800 */
[----:B------:R-:W-:Y:S04]  /*512b0*/  STL [R1+0x55d0], R3 ;  /* 0x0055d00301007387 */ /* 0x000fe80000100800 */
[----:B0-----:R-:W-:Y:S01]  /*512c0*/  STL.64 [R1+0xb0], R12 ;  /* 0x0000b00c01007387 */ /* 0x001fe20000100a00 */
        /* <DEDUP_REMOVED lines=22> */
[----:B------:R0:W-:Y:S04]  /*51430*/  STL.64 [R1+0x78], R14 ;  /* 0x0000780e01007387 */ /* 0x0001e80000100a00 */
[----:B0-----:R-:W3:Y:S02]  /*51440*/  LDL.LU.64 R14, [R1+0x5608] ;  /* 0x00560800010e7983 */ /* 0x001ee40000300a00 */
[----:B---3--:R-:W-:Y:S02]  /*51450*/  HMMA.16816.F32 R12, R16, R14, R24 ;  /* 0x0000000e100c723c */ /* 0x008fe40000001818 */
[----:B------:R-:W2:-:S15]  /*51460*/  LDL.LU.64 R24, [R1+0x5600] ;  /* 0x0056000001187983 */ /* 0x000e9e0000300a00 */
[----:B------:R-:W-:Y:S02]  /*51470*/  NOP ;  /* 0x0000000000007918 */ /* 0x000fe40000000000 */
[----:B------:R-:W-:Y:S04]  /*51480*/  STL.64 [R1+0x160], R12 ;  /* 0x0001600c01007387 */ /* 0x000fe80000100a00 */
[----:B------:R-:W-:Y:S04]  /*51490*/  STL.64 [R1+0x168], R14 ;  /* 0x0001680e01007387 */ /* 0x000fe80000100a00 */
[----:B------:R-:W0:Y:S04]  /*514a0*/  LDSM.16.M88.4 R12, [R8+UR5+0x11800] ;  /* 0x01180005080c783b */ /* 0x000e280008000200 */
[----:B0-----:R-:W-:Y:S01]  /*514b0*/  STL.64 [R1+0x60], R12 ;  /* 0x0000600c01007387 */ /* 0x001fe20000100a00 */
[----:B------:R-:W-:-:S03]  /*514c0*/  IMAD.MOV.U32 R21, RZ, RZ, R12 ;  /* 0x000000ffff157224 */ /* 0x000fc600078e000c */
[----:B------:R-:W-:Y:S01]  /*514d0*/  STL.64 [R1+0x68], R14 ;  /* 0x0000680e01007387 */ /* 0x000fe20000100a00 */
[----:B------:R-:W-:-:S03]  /*514e0*/  IMAD.MOV.U32 R20, RZ, RZ, R13 ;  /* 0x000000ffff147224 */ /* 0x000fc600078e000d */
[----:B------:R-:W0:Y:S04]  /*514f0*/  LDSM.16.M88.4 R12, [R8+UR5+0x11c00] ;  /* 0x011c0005080c783b */ /* 0x000e280008000200 */
[----:B------:R-:W-:Y:S04]  /*51500*/  STL.64 [R1+0x55e8], R22 ;  /* 0x0055e81601007387 */ /* 0x000fe80000100a00 */
[----:B------:R-:W-:Y:S04]  /*51510*/  STL.64 [R1+0x55e0], R20 ;  /* 0x0055e01401007387 */ /* 0x000fe80000100a00 */
[----:B------:R-:W1:Y:S04]  /*51520*/  LDSM.16.M88.4 R20, [R8+UR5+0x12000] ;  /* 0x012000050814783b */ /* 0x000e680008000200 */
[----:B0-----:R-:W-:Y:S04]  /*51530*/  STL.64 [R1+0x50], R12 ;  /* 0x0000500c01007387 */ /* 0x001fe80000100a00 */
[----:B------:R-:W-:Y:S04]  /*51540*/  STL.64 [R1+0x58], R14 ;  /* 0x0000580e01007387 */ /* 0x000fe80000100a00 */
[----:B------:R-:W0:Y:S04]  /*51550*/  LDSM.16.M88.4 R12, [R8+UR5+0x12400] ;  /* 0x01240005080c783b */ /* 0x000e280008000200 */
[----:B-1----:R-:W-:Y:S04]  /*51560*/  STL.64 [R1+0x40], R20 ;  /* 0x0000401401007387 */ /* 0x002fe80000100a00 */
[----:B------:R-:W-:Y:S04]  /*51570*/  STL.64 [R1+0x48], R22 ;  /* 0x0000481601007387 */ /* 0x000fe80000100a00 */
[----:B0-----:R-:W-:Y:S04]  /*51580*/  STL.64 [R1+0x30], R12 ;  /* 0x0000300c01007387 */ /* 0x001fe80000100a00 */
[----:B------:R-:W-:Y:S04]  /*51590*/  STL.64 [R1+0x38], R14 ;  /* 0x0000380e01007387 */ /* 0x000fe80000100a00 */
[----:B------:R-:W0:Y:S04]  /*515a0*/  LDSM.16.M88.4 R12, [R8+UR5+0x12800] ;  /* 0x01280005080c783b */ /* 0x000e280008000200 */
[----:B0-----:R-:W-:Y:S04]  /*515b0*/  STL.64 [R1+0x20], R12 ;  /* 0x0000200c01007387 */ /* 0x001fe80000100a00 */
[----:B------:R-:W-:Y:S04]  /*515c0*/  STL.64 [R1+0x28], R14 ;  /* 0x0000280e01007387 */ /* 0x000fe80000100a00 */
[----:B------:R-:W-:Y:S01]  /*515d0*/  LDSM.16.M88.4 R12, [R8+UR5+0x13000] ;  /* 0x01300005080c783b */ /* 0x000fe20008000200 */
[----:B--2---:R-:W-:-:S02]  /*515e0*/  IMAD.MOV.U32 R22, RZ, RZ, R25 ;  /* 0x000000ffff167224 */ /* 0x004fc400078e0019 */
[----:B------:R-:W-:Y:S02]  /*515f0*/  IMAD.MOV.U32 R23, RZ, RZ, R24 ;  /* 0x000000ffff177224 */ /* 0x000fe400078e0018 */
[----:B------:R-:W0:Y:S04]  /*51600*/  LDSM.16.M88.4 R24, [R8+UR5+0x12c00] ;  /* 0x012c00050818783b */ /* 0x000e280008000200 */
[----:B0-----:R-:W-:Y:S04]  /*51610*/  STL.64 [R1+0x10], R24 ;  /* 0x0000101801007387 */ /* 0x001fe80000100a00 */
[----:B------:R-:W-:Y:S04]  /*51620*/  STL.64 [R1+0x18], R26 ;  /* 0x0000181a01007387 */ /* 0x000fe80000100a00 */
[----:B------:R-:W0:Y:S04]  /*51630*/  LDSM.16.M88.4 R24, [R8+UR5+0x13400] ;  /* 0x013400050818783b */ /* 0x000e280008000200 */
[----:B0-----:R0:W-:Y:S04]  /*51640*/  STL [R1+0x50e4], R26 ;  /* 0x0050e41a01007387 */ /* 0x0011e80000100800 */
[----:B------:R-:W-:Y:S04]  /*51650*/  STL.64 [R1], R12 ;  /* 0x0000000c01007387 */ /* 0x000fe80000100a00 */
[----:B------:R-:W-:Y:S04]  /*51660*/  STL.64 [R1+0x8], R14 ;  /* 0x0000080e01007387 */ /* 0x000fe80000100a00 */
[----:B------:R1:W-:Y:S04]  /*51670*/  STL [R1+0x50e0], R27 ;  /* 0x0050e01b01007387 */ /* 0x0003e80000100800 */
[----:B------:R2:W-:Y:S04]  /*51680*/  STL.64 [R1+0x5448], R24 ;  /* 0x0054481801007387 */ /* 0x0005e80000100a00 */
[----:B------:R-:W3:Y:S04]  /*51690*/  LDSM.16.M88.4 R12, [R8+UR5+0x13800] ;  /* 0x01380005080c783b */ /* 0x000ee80008000200 */
[----:B0-----:R-:W4:Y:S01]  /*516a0*/  LDL.LU R26, [R1+0x138] ;  /* 0x00013800011a7983 */ /* 0x001f220000300800 */
[----:B-1----:R-:W-:-:S03]  /*516b0*/  IMAD.MOV.U32 R27, RZ, RZ, R9 ;  /* 0x000000ffff1b7224 */ /* 0x002fc600078e0009 */
[----:B------:R-:W2:Y:S04]  /*516c0*/  LDL.LU R9, [R1+0x55f8] ;  /* 0x0055f80001097983 */ /* 0x000ea80000300800 */
[----:B----4-:R0:W-:Y:S04]  /*516d0*/  STL.64 [R1+0x55f0], R26 ;  /* 0x0055f01a01007387 */ /* 0x0101e80000100a00 */
[----:B--2---:R-:W2:Y:S04]  /*516e0*/  LDL.LU R24, [R1+0x1080] ;  /* 0x0010800001187983 */ /* 0x004ea80000300800 */
[----:B------:R-:W2:Y:S04]  /*516f0*/  LDL.LU R25, [R1+0x1084] ;  /* 0x0010840001197983 */ /* 0x000ea80000300800 */
[----:B0-----:R-:W2:Y:S04]  /*51700*/  LDL.LU R26, [R1+0x1088] ;  /* 0x00108800011a7983 */ /* 0x001ea80000300800 */
[----:B------:R-:W2:Y:S04]  /*51710*/  LDL.LU R27, [R1+0x108c] ;  /* 0x00108c00011b7983 */ /* 0x000ea80000300800 */
[----:B---3--:R-:W-:Y:S04]  /*51720*/  STL [R1+0x421c], R14 ;  /* 0x00421c0e01007387 */ /* 0x008fe80000100800 */
[----:B------:R0:W-:Y:S02]  /*51730*/  STL [R1+0x4218], R15 ;  /* 0x0042180f01007387 */ /* 0x0001e40000100800 */
[----:B0-----:R-:W-:-:S02]  /*51740*/  IMAD.MOV.U32 R15, RZ, RZ, R9 ;  /* 0x000000ffff0f7224 */ /* 0x001fc400078e0009 */
[----:B------:R-:W0:Y:S04]  /*51750*/  LDSM.16.M88.4 R8, [R8+UR5+0x13c00] ;  /* 0x013c00050808783b */ /* 0x000e280008000200 */
[----:B------:R1:W-:Y:S04]  /*51760*/  STL.64 [R1+0x5440], R12 ;  /* 0x0054400c01007387 */ /* 0x0003e80000100a00 */
[----:B-1----:R-:W3:Y:S04]  /*51770*/  LDL.LU R12, [R1+0x10a0] ;  /* 0x0010a000010c7983 */ /* 0x002ee80000300800 */
[----:B------:R-:W3:Y:S04]  /*51780*/  LDL.LU R13, [R1+0x10a4] ;  /* 0x0010a400010d7983 */ /* 0x000ee80000300800 */
[----:B------:R-:W3:Y:S04]  /*51790*/  LDL.LU R14, [R1+0x10a8] ;  /* 0x0010a800010e7983 */ /* 0x000ee80000300800 */
[----:B0-----:R0:W-:Y:S04]  /*517a0*/  STL [R1+0x4328], R10 ;  /* 0x0043280a01007387 */ /* 0x0011e80000100800 */
[----:B------:R1:W-:Y:S01]  /*517b0*/  STL [R1+0x4324], R11 ;  /* 0x0043240b01007387 */ /* 0x0003e20000100800 */
[----:B0-----:R-:W-:-:S02]  /*517c0*/  IMAD.MOV.U32 R10, RZ, RZ, R5 ;  /* 0x000000ffff0a7224 */ /* 0x001fc400078e0005 */
[----:B-1----:R-:W-:Y:S02]  /*517d0*/  IMAD.MOV.U32 R11, RZ, RZ, R4 ;  /* 0x000000ffff0b7224 */ /* 0x002fe400078e0004 */
[----:B------:R-:W0:Y:S04]  /*517e0*/  LDSM.16.MT88.4 R4, [R28+UR5+0x8080] ;  /* 0x008080051c04783b */ /* 0x000e280008004200 */
[----:B------:R-:W-:Y:S04]  /*517f0*/  STL.64 [R1+0x54d8], R8 ;  /* 0x0054d80801007387 */ /* 0x000fe80000100a00 */
[----:B0-----:R-:W-:Y:S04]  /*51800*/  STL.64 [R1+0x5428], R6 ;  /* 0x0054280601007387 */ /* 0x001fe80000100a00 */
[----:B------:R0:W-:Y:S04]  /*51810*/  STL.64 [R1+0x5420], R4 ;  /* 0x0054200401007387 */ /* 0x0001e80000100a00 */
[----:B0-----:R-:W4:Y:S04]  /*51820*/  LDL.LU R4, [R1+0x1090] ;  /* 0x0010900001047983 */ /* 0x001f280000300800 */
[----:B------:R-:W4:Y:S04]  /*51830*/  LDL.LU R5, [R1+0x1094] ;  /* 0x0010940001057983 */ /* 0x000f280000300800 */
[----:B------:R-:W4:Y:S04]  /*51840*/  LDL.LU R6, [R1+0x1098] ;  /* 0x0010980001067983 */ /* 0x000f280000300800 */
[----:B------:R-:W4:Y:S01]  /*51850*/  LDL.LU R7, [R1+0x109c] ;  /* 0x00109c0001077983 */ /* 0x000f220000300800 */
[----:B--2---:R-:W-:Y:S03]  /*51860*/  HMMA.16816.F32 R20, R16, R22, R24 ;  /* 0x000000161014723c */ /* 0x004fe60000001818 */
[----:B------:R-:W3:-:S15]  /*51870*/  LDL.LU.64 R26, [R1+0x55f0] ;  /* 0x0055f000011a7983 */ /* 0x000ede0000300a00 */
[----:B------:R-:W-:Y:S01]  /*51880*/  NOP ;  /* 0x0000000000007918 */ /* 0x000fe20000000000 */
[----:B------:R-:W-:Y:S04]  /*51890*/  STL.64 [R1+0x150], R20 ;  /* 0x0001501401007387 */ /* 0x000fe80000100a00 */
[----:B------:R0:W-:Y:S04]  /*518a0*/  STL.64 [R1+0x158], R22 ;  /* 0x0001581601007387 */ /* 0x0001e80000100a00 */
[----:B0-----:R-:W2:Y:S04]  /*518b0*/  LDL.LU.64 R22, [R1+0x55e8] ;  /* 0x0055e80001167983 */ /* 0x001ea80000300a00 */
[----:B------:R-:W2:Y:S01]  /*518c0*/  LDL.LU.64 R20, [R1+0x55e0] ;  /* 0x0055e00001147983 */ /* 0x000ea20000300a00 */
[----:B----4-:R-:W-:-:S15]  /*518d0*/  HMMA.16816.F32 R8, R16, R10, R4 ;  /* 0x0000000a1008723c */ /* 0x010fde0000001804 */
[----:B------:R-:W-:-:S04]  /*518e0*/  NOP ;  /* 0x0000000000007918 */ /* 0x000fc80000000000 */
[----:B------:R0:W-:Y:S04]  /*518f0*/  STL.64 [R1+0x140], R8 ;  /* 0x0001400801007387 */ /* 0x0001e80000100a00 */
[----:B------:R1:W-:Y:S04]  /*51900*/  STL.64 [R1+0x148], R10 ;  /* 0x0001480a01007387 */ /* 0x0003e80000100a00 */
[----:B0-----:R-:W4:Y:S01]  /*51910*/  LDL.LU R8, [R1+0x10c0] ;  /* 0x0010c00001087983 */ /* 0x001f220000300800 */
[----:B---3--:R-:W-:-:S15]  /*51920*/  HMMA.16816.F32 R4, R16, R26, R12 ;  /* 0x0000001a1004723c */ /* 0x008fde000000180c */
[----:B------:R-:W-:-:S04]  /*51930*/  NOP ;  /* 0x0000000000007918 */ /* 0x000fc80000000000 */
[----:B------:R-:W-:Y:S04]  /*51940*/  STL.64 [R1+0x130], R4 ;  /* 0x0001300401007387 */ /* 0x000fe80000100a00 */
[----:B------:R-:W-:Y:S04]  /*51950*/  STL.64 [R1+0x138], R6 ;  /* 0x0001380601007387 */ /* 0x000fe80000100a00 */
[----:B------:R-:W4:Y:S04]  /*51960*/  LDL.LU R9, [R1+0x10c4] ;  /* 0x0010c40001097983 */ /* 0x000f280000300800 */
[----:B-1----:R-:W3:Y:S04]  /*51970*/  LDL.LU R10, [R1+0x10c8] ;  /* 0x0010c800010a7983 */ /* 0x002ee80000300800 */
[----:B------:R-:W3:Y:S04]  /*51980*/  LDL.LU R11, [R1+0x10cc] ;  /* 0x0010cc00010b7983 */ /* 0x000ee80000300800 */
[----:B---3--:R-:W-:Y:S04]  /*51990*/  STL.64 [R1+0x54e8], R10 ;  /* 0x0054e80a01007387 */ /* 0x008fe80000100a00 */
[----:B----4-:R2:W-:Y:S02]  /*519a0*/  STL.64 [R1+0x54e0], R8 ;  /* 0x0054e00801007387 */ /* 0x0105e40000100a00 */
[----:B--2---:R-:W-:-:S02]  /*519b0*/  IMAD.MOV.U32 R8, RZ, RZ, R22 ;  /* 0x000000ffff087224 */ /* 0x004fc400078e0016 */
[----:B------:R-:W-:Y:S01]  /*519c0*/  IMAD.MOV.U32 R9, RZ, RZ, R23 ;  /* 0x000000ffff097224 */ /* 0x000fe200078e0017 */
[----:B------:R-:W2:Y:S04]  /*519d0*/  LDL.LU R22, [R1+0x55dc] ;  /* 0x0055dc0001167983 */ /* 0x000ea80000300800 */
[----:B------:R-:W3:Y:S04]  /*519e0*/  LDL.LU R23, [R1+0x55d8] ;  /* 0x0055d80001177983 */ /* 0x000ee80000300800 */
[----:B------:R0:W-:Y:S04]  /*519f0*/  STL.64 [R1+0x54f8], R8 ;  /* 0x0054f80801007387 */ /* 0x0001e80000100a00 */
[----:B------:R-:W4:Y:S04]  /*51a00*/  LDL.LU R4, [R1+0x10b0] ;  /* 0x0010b00001047983 */ /* 0x000f280000300800 */
[----:B------:R-:W4:Y:S04]  /*51a10*/  LDL.LU R5, [R1+0x10b4] ;  /* 0x0010b40001057983 */ /* 0x000f280000300800 */
[----:B------:R-:W4:Y:S04]  /*51a20*/  LDL.LU R6, [R1+0x10b8] ;  /* 0x0010b80001067983 */ /* 0x000f280000300800 */
[----:B------:R-:W4:Y:S01]  /*51a30*/  LDL.LU R7, [R1+0x10bc] ;  /* 0x0010bc0001077983 */ /* 0x000f220000300800 */
[----:B0-----:R-:W-:-:S02]  /*51a40*/  IMAD.MOV.U32 R8, RZ, RZ, R29 ;  /* 0x000000ffff087224 */ /* 0x001fc400078e001d */
[----:B------:R-:W-:Y:S01]  /*51a50*/  IMAD.MOV.U32 R9, RZ, RZ, R3 ;  /* 0x000000ffff097224 */ /* 0x000fe200078e0003 */
[----:B------:R-:W4:Y:S04]  /*51a60*/  LDL.LU R29, [R1+0x55d4] ;  /* 0x0055d400011d7983 */ /* 0x000f280000300800 */
[----:B------:R-:W4:Y:S04]  /*51a70*/  LDL.LU R3, [R1+0x55d0] ;  /* 0x0055d00001037983 */ /* 0x000f280000300800 */
[----:B------:R2:W-:Y:S02]  /*51a80*/  STL.64 [R1+0x5510], R8 ;  /* 0x0055100801007387 */ /* 0x0005e40000100a00 */
[----:B--2---:R-:W-:-:S02]  /*51a90*/  IMAD.MOV.U32 R9, RZ, RZ, R22 ;  /* 0x000000ffff097224 */ /* 0x004fc400078e0016 */
[----:B---3--:R-:W-:Y:S01]  /*51aa0*/  IMAD.MOV.U32 R8, RZ, RZ, R23 ;  /* 0x000000ffff087224 */ /* 0x008fe200078e0017 */
[----:B----4-:R-:W-:Y:S04]  /*51ab0*/  STL.64 [R1+0x54d0], R6 ;  /* 0x0054d00601007387 */ /* 0x010fe80000100a00 */
[----:B------:R0:W-:Y:S02]  /*51ac0*/  STL.64 [R1+0x54c8], R4 ;  /* 0x0054c80401007387 */ /* 0x0001e40000100a00 */
[----:B0-----:R-:W-:Y:S02]  /*51ad0*/  IMAD.MOV.U32 R4, RZ, RZ, R2 ;  /* 0x000000ffff047224 */ /* 0x001fe400078e0002 */
[----:B------:R-:W-:Y:S01]  /*51ae0*/  IMAD.MOV.U32 R5, RZ, RZ, R0 ;  /* 0x000000ffff057224 */ /* 0x000fe200078e0000 */
[----:B------:R-:W2:Y:S04]  /*51af0*/  LDL.LU R2, [R1+0x55cc] ;  /* 0x0055cc0001027983 */ /* 0x000ea80000300800 */
[----:B------:R-:W3:Y:S04]  /*51b00*/  LDL.LU R0, [R1+0x55c8] ;  /* 0x0055c80001007983 */ /* 0x000ee80000300800 */
[----:B------:R-:W-:Y:S04]  /*51b10*/  STL.64 [R1+0x5528], R8 ;  /* 0x0055280801007387 */ /* 0x000fe80000100a00 */
[----:B------:R0:W-:Y:S04]  /*51b20*/  STL.64 [R1+0x54f0], R4 ;  /* 0x0054f00401007387 */ /* 0x0001e80000100a00 */
[----:B0-----:R-:W4:Y:S04]  /*51b30*/  LDL.LU R4, [R1+0x10d0] ;  /* 0x0010d00001047983 */ /* 0x001f280000300800 */
[----:B------:R-:W4:Y:S04]  /*51b40*/  LDL.LU R5, [R1+0x10d4] ;  /* 0x0010d40001057983 */ /* 0x000f280000300800 */
[----:B------:R-:W2:Y:S04]  /*51b50*/  LDL.LU R6, [R1+0x10d8] ;  /* 0x0010d80001067983 */ /* 0x000ea80000300800 */
[----:B------:R-:W2:Y:S04]  /*51b60*/  LDL.LU R7, [R1+0x10dc] ;  /* 0x0010dc0001077983 */ /* 0x000ea80000300800 */
[----:B------:R-:W2:Y:S04]  /*51b70*/  LDL.LU R26, [R1+0xe8] ;  /* 0x0000e800011a7983 */ /* 0x000ea80000300800 */
[----:B------:R-:W2:Y:S04]  /*51b80*/  LDL.LU R27, [R1+0xec] ;  /* 0x0000ec00011b7983 */ /* 0x000ea80000300800 */
[----:B--2---:R0:W-:Y:S04]  /*51b90*/  STL.64 [R1+0x5558], R26 ;  /* 0x0055581a01007387 */ /* 0x0041e80000100a00 */
[----:B------:R-:W2:Y:S04]  /*51ba0*/  LDL.LU R12, [R1+0x15d0] ;  /* 0x0015d000010c7983 */ /* 0x000ea80000300800 */
[----:B------:R-:W2:Y:S04]  /*51bb0*/  LDL.LU R13, [R1+0x15d4] ;  /* 0x0015d400010d7983 */ /* 0x000ea80000300800 */
[----:B------:R-:W2:Y:S04]  /*51bc0*/  LDL.LU R14, [R1+0x15d8] ;  /* 0x0015d800010e7983 */ /* 0x000ea80000300800 */
[----:B------:R-:W2:Y:S04]  /*51bd0*/  LDL.LU R15, [R1+0x15dc] ;  /* 0x0015dc00010f7983 */ /* 0x000ea80000300800 */
[----:B--2---:R-:W-:Y:S04]  /*51be0*/  STL.64 [R1+0x5568], R14 ;  /* 0x0055680e01007387 */ /* 0x004fe80000100a00 */
[----:B------:R-:W-:Y:S04]  /*51bf0*/  STL.64 [R1+0x5560], R12 ;  /* 0x0055600c01007387 */ /* 0x000fe80000100a00 */
[----:B0-----:R-:W2:Y:S04]  /*51c00*/  LDL.LU R26, [R1+0xf8] ;  /* 0x0000f800011a7983 */ /* 0x001ea80000300800 */
[----:B------:R-:W2:Y:S04]  /*51c10*/  LDL.LU R27, [R1+0xfc] ;  /* 0x0000fc00011b7983 */ /* 0x000ea80000300800 */
[----:B--2---:R0:W-:Y:S04]  /*51c20*/  STL.64 [R1+0x5570], R26 ;  /* 0x0055701a01007387 */ /* 0x0041e80000100a00 */
[----:B0-----:R-:W2:Y:S04]  /*51c30*/  LDL.LU R26, [R1+0x108] ;  /* 0x00010800011a7983 */ /* 0x001ea80000300800 */
[----:B------:R-:W2:Y:S04]  /*51c40*/  LDL.LU R27, [R1+0x10c] ;  /* 0x00010c00011b7983 */ /* 0x000ea80000300800 */
[----:B--2---:R0:W-:Y:S04]  /*51c50*/  STL.64 [R1+0x5588], R26 ;  /* 0x0055881a01007387 */ /* 0x0041e80000100a00 */
[----:B------:R-:W2:Y:S04]  /*51c60*/  LDL.LU R12, [R1+0x15e0] ;  /* 0x0015e000010c7983 */ /* 0x000ea80000300800 */
[----:B------:R-:W2:Y:S04]  /*51c70*/  LDL.LU R13, [R1+0x15e4] ;  /* 0x0015e400010d7983 */ /* 0x000ea80000300800 */
[----:B------:R-:W2:Y:S04]  /*51c80*/  LDL.LU R14, [R1+0x15e8] ;  /* 0x0015e800010e7983 */ /* 0x000ea80000300800 */
[----:B------:R-:W2:Y:S04]  /*51c90*/  LDL.LU R15, [R1+0x15ec] ;  /* 0x0015ec00010f7983 */ /* 0x000ea80000300800 */
[----:B0-----:R-:W2:Y:S04]  /*51ca0*/  LDL.LU R26, [R1+0x118] ;  /* 0x00011800011a7983 */ /* 0x001ea80000300800 */
[----:B------:R-:W2:Y:S04]  /*51cb0*/  LDL.LU R27, [R1+0x11c] ;  /* 0x00011c00011b7983 */ /* 0x000ea80000300800 */
[----:B--2---:R-:W-:Y:S04]  /*51cc0*/  STL.64 [R1+0x55a0], R26 ;  /* 0x0055a01a01007387 */ /* 0x004fe80000100a00 */
[----:B------:R-:W-:Y:S04]  /*51cd0*/  STL.64 [R1+0x5580], R14 ;  /* 0x0055800e01007387 */ /* 0x000fe80000100a00 */
[----:B------:R0:W-:Y:S04]  /*51ce0*/  STL.64 [R1+0x5578], R12 ;  /* 0x0055780c01007387 */ /* 0x0001e80000100a00 */
[----:B0-----:R-:W2:Y:S04]  /*51cf0*/  LDL.LU R12, [R1+0x15f0] ;  /* 0x0015f000010c7983 */ /* 0x001ea80000300800 */
[----:B------:R-:W2:Y:S04]  /*51d00*/  LDL.LU R13, [R1+0x15f4] ;  /* 0x0015f400010d7983 */ /* 0x000ea80000300800 */
[----:B------:R-:W2:Y:S04]  /*51d10*/  LDL.LU R14, [R1+0x15f8] ;  /* 0x0015f800010e7983 */ /* 0x000ea80000300800 */
[----:B------:R-:W2:Y:S04]  /*51d20*/  LDL.LU R15, [R1+0x15fc] ;  /* 0x0015fc00010f7983 */ /* 0x000ea80000300800 */
[----:B------:R-:W3:Y:S04]  /*51d30*/  LDL.LU R26, [R1+0x128] ;  /* 0x00012800011a7983 */ /* 0x000ee80000300800 */
[----:B------:R-:W3:Y:S04]  /*51d40*/  LDL.LU R27, [R1+0x12c] ;  /* 0x00012c00011b7983 */ /* 0x000ee80000300800 */
[----:B--2---:R-:W-:Y:S04]  /*51d50*/  STL.64 [R1+0x5598], R14 ;  /* 0x0055980e01007387 */ /* 0x004fe80000100a00 */
[----:B------:R0:W-:Y:S04]  /*51d60*/  STL.64 [R1+0x5590], R12 ;  /* 0x0055900c01007387 */ /* 0x0001e80000100a00 */
[----:B0-----:R-:W2:Y:S04]  /*51d70*/  LDL.LU R12, [R1+0x1600] ;  /* 0x00160000010c7983 */ /* 0x001ea80000300800 */
[----:B------:R-:W2:Y:S04]  /*51d80*/  LDL.LU R13, [R1+0x1604] ;  /* 0x00160400010d7983 */ /* 0x000ea80000300800 */
[----:B------:R-:W2:Y:S04]  /*51d90*/  LDL.LU R14, [R1+0x1608] ;  /* 0x00160800010e7983 */ /* 0x000ea80000300800 */
[----:B------:R-:W2:Y:S01]  /*51da0*/  LDL.LU R15, [R1+0x160c] ;  /* 0x00160c00010f7983 */ /* 0x000ea20000300800 */
[----:B---3--:R-:W-:-:S02]  /*51db0*/  IMAD.MOV.U32 R22, RZ, RZ, R0 ;  /* 0x000000ffff167224 */ /* 0x008fc400078e0000 */
[----:B------:R-:W-:Y:S02]  /*51dc0*/  IMAD.MOV.U32 R8, RZ, RZ, R3 ;  /* 0x000000ffff087224 */ /* 0x000fe400078e0003 */
[----:B------:R-:W-:Y:S02]  /*51dd0*/  IMAD.MOV.U32 R9, RZ, RZ, R29 ;  /* 0x000000ffff097224 */ /* 0x000fe400078e001d */
[----:B------:R-:W-:Y:S01]  /*51de0*/  IMAD.MOV.U32 R23, RZ, RZ, R2 ;  /* 0x000000ffff177224 */ /* 0x000fe200078e0002 */
[----:B--2---:R-:W-:Y:S04]  /*51df0*/  STL.64 [R1+0x55b0], R14 ;  /* 0x0055b00e01007387 */ /* 0x004fe80000100a00 */
[----:B------:R0:W-:Y:S04]  /*51e00*/  STL.64 [R1+0x55a8], R12 ;  /* 0x0055a80c01007387 */ /* 0x0001e80000100a00 */
[----:B0-----:R-:W2:Y:S04]  /*51e10*/  LDL.LU R12, [R1+0x1120] ;  /* 0x00112000010c7983 */ /* 0x001ea80000300800 */
[----:B------:R-:W2:Y:S04]  /*51e20*/  LDL.LU R13, [R1+0x1124] ;  /* 0x00112400010d7983 */ /* 0x000ea80000300800 */
[----:B------:R-:W2:Y:S04]  /*51e30*/  LDL.LU R14, [R1+0x1128] ;  /* 0x00112800010e7983 */ /* 0x000ea80000300800 */
[----:B------:R-:W2:Y:S04]  /*51e40*/  LDL.LU R15, [R1+0x112c] ;  /* 0x00112c00010f7983 */ /* 0x000ea80000300800 */
[----:B------:R-:W3:Y:S04]  /*51e50*/  LDL.LU R0, [R1+0x55c4] ;  /* 0x0055c40001007983 */ /* 0x000ee80000300800 */
[----:B------:R-:W2:Y:S04]  /*51e60*/  LDL.LU R2, [R1+0x55c0] ;  /* 0x0055c00001027983 */ /* 0x000ea80000300800 */
[----:B------:R-:W2:Y:S04]  /*51e70*/  LDL.LU R3, [R1+0x55bc] ;  /* 0x0055bc0001037983 */ /* 0x000ea80000300800 */
[----:B------:R-:W2:Y:S04]  /*51e80*/  LDL.LU R29, [R1+0x55b8] ;  /* 0x0055b800011d7983 */ /* 0x000ea80000300800 */
[----:B------:R0:W-:Y:S04]  /*51e90*/  STL.64 [R1+0x5550], R8 ;  /* 0x0055500801007387 */ /* 0x0001e80000100a00 */
[----:B0-----:R-:W2:Y:S04]  /*51ea0*/  LDL.LU R8, [R1+0x1110] ;  /* 0x0011100001087983 */ /* 0x001ea80000300800 */
[----:B------:R-:W2:Y:S04]  /*51eb0*/  LDL.LU R9, [R1+0x1114] ;  /* 0x0011140001097983 */ /* 0x000ea80000300800 */
[----:B------:R-:W2:Y:S04]  /*51ec0*/  LDL.LU R10, [R1+0x1118] ;  /* 0x00111800010a7983 */ /* 0x000ea80000300800 */
[----:B------:R-:W2:Y:S04]  /*51ed0*/  LDL.LU R11, [R1+0x111c] ;  /* 0x00111c00010b7983 */ /* 0x000ea80000300800 */
[----:B------:R-:W-:Y:S04]  /*51ee0*/  STL.64 [R1+0x5508], R6 ;  /* 0x0055080601007387 */ /* 0x000fe80000100a00 */
[----:B----4-:R0:W-:Y:S04]  /*51ef0*/  STL.64 [R1+0x5500], R4 ;  /* 0x0055000401007387 */ /* 0x0101e80000100a00 */
[----:B0-----:R-:W4:Y:S04]  /*51f00*/  LDL.LU R4, [R1+0x10e0] ;  /* 0x0010e00001047983 */ /* 0x001f280000300800 */
[----:B------:R-:W4:Y:S04]  /*51f10*/  LDL.LU R5, [R1+0x10e4] ;  /* 0x0010e40001057983 */ /* 0x000f280000300800 */
[----:B------:R-:W2:Y:S04]  /*51f20*/  LDL.LU R6, [R1+0x10e8] ;  /* 0x0010e80001067983 */ /* 0x000ea80000300800 */
[----:B------:R-:W2:Y:S04]  /*51f30*/  LDL.LU R7, [R1+0x10ec] ;  /* 0x0010ec0001077983 */ /* 0x000ea80000300800 */
[----:B--2---:R-:W-:Y:S04]  /*51f40*/  STL.64 [R1+0x5520], R6 ;  /* 0x0055200601007387 */ /* 0x004fe80000100a00 */
[----:B----4-:R0:W-:Y:S04]  /*51f50*/  STL.64 [R1+0x5518], R4 ;  /* 0x0055180401007387 */ /* 0x0101e80000100a00 */
[----:B0-----:R-:W2:Y:S04]  /*51f60*/  LDL.LU R4, [R1+0x10f0] ;  /* 0x0010f00001047983 */ /* 0x001ea80000300800 */
[----:B------:R-:W2:Y:S04]  /*51f70*/  LDL.LU R5, [R1+0x10f4] ;  /* 0x0010f40001057983 */ /* 0x000ea80000300800 */
[----:B------:R-:W4:Y:S04]  /*51f80*/  LDL.LU R6, [R1+0x10f8] ;  /* 0x0010f80001067983 */ /* 0x000f280000300800 */
[----:B------:R-:W4:Y:S01]  /*51f90*/  LDL.LU R7, [R1+0x10fc] ;  /* 0x0010fc0001077983 */ /* 0x000f220000300800 */
[C---:B------:R-:W-:Y:S03]  /*51fa0*/  HMMA.16816.F32 R24, R16.reuse, R26, R12 ;  /* 0x0000001a1018723c */ /* 0x040fe6000000180c */
[----:B----4-:R-:W-:Y:S04]  /*51fb0*/  STL.64 [R1+0x5538], R6 ;  /* 0x0055380601007387 */ /* 0x010fe80000100a00 */
[----:B--2---:R0:W-:Y:S04]  /*51fc0*/  STL.64 [R1+0x5530], R4 ;  /* 0x0055300401007387 */ /* 0x0041e80000100a00 */
        /* <DEDUP_REMOVED lines=26> */
[----:B0-----:R-:W4:Y:S01]  /*52170*/  LDL.LU.64 R26, [R1+0x5558] ;  /* 0x00555800011a7983 */ /* 0x001f220000300a00 */
[----:B------:R-:W-:Y:S02]  /*52180*/  IMAD.MOV.U32 R24, RZ, RZ, R21 ;  /* 0x000000ffff187224 */ /* 0x000fe400078e0015 */
[----:B------:R-:W-:Y:S01]  /*52190*/  IMAD.MOV.U32 R25, RZ, RZ, R20 ;  /* 0x000000ffff197224 */ /* 0x000fe200078e0014 */
[C---:B----4-:R-:W-:Y:S08]  /*521a0*/  HMMA.16816.F32 R12, R16.reuse, R26, R12 ;  /* 0x0000001a100c723c */ /* 0x050ff0000000180c */
[----:B------:R-:W-:Y:S11]  /*521b0*/  HMMA.16816.F32 R16, R16, R22, R8 ;  /* 0x000000161010723c */ /* 0x000ff60000001808 */
[----:B------:R-:W-:Y:S04]  /*521c0*/  STL.64 [R1+0xe0], R12 ;  /* 0x0000e00c01007387 */ /* 0x000fe80000100a00 */
[----:B------:R3:W-:Y:S04]  /*521d0*/  STL.64 [R1+0xe8], R14 ;  /* 0x0000e80e01007387 */ /* 0x0007e80000100a00 */
[----:B------:R-:W2:Y:S04]  /*521e0*/  LDL.LU.64 R8, [R1+0x5550] ;  /* 0x0055500001087983 */ /* 0x000ea80000300a00 */
[----:B------:R-:W2:Y:S04]  /*521f0*/  LDL.LU.64 R22, [R1+0x5548] ;  /* 0x0055480001167983 */ /* 0x000ea80000300a00 */
[----:B------:R-:W2:Y:S04]  /*52200*/  LDL.LU.64 R20, [R1+0x5540] ;  /* 0x0055400001147983 */ /* 0x000ea80000300a00 */
[----:B------:R0:W-:Y:S01]  /*52210*/  STL [R1+0xd0], R16 ;  /* 0x0000d01001007387 */ /* 0x0001e20000100800 */
[----:B---3--:R-:W-:-:S02]  /*52220*/  IMAD.MOV.U32 R15, RZ, RZ, R0 ;  /* 0x000000ffff0f7224 */ /* 0x008fc400078e0000 */
[----:B------:R-:W-:Y:S02]  /*52230*/  IMAD.MOV.U32 R14, RZ, RZ, R2 ;  /* 0x000000ffff0e7224 */ /* 0x000fe400078e0002 */
[----:B------:R-:W-:Y:S02]  /*52240*/  IMAD.MOV.U32 R0, RZ, RZ, R19 ;  /* 0x000000ffff007224 */ /* 0x000fe400078e0013 */
[----:B------:R-:W-:Y:S02]  /*52250*/  IMAD.MOV.U32 R13, RZ, RZ, R3 ;  /* 0x000000ffff0d7224 */ /* 0x000fe400078e0003 */
[----:B------:R-:W-:Y:S02]  /*52260*/  IMAD.MOV.U32 R2, RZ, RZ, R18 ;  /* 0x000000ffff027224 */ /* 0x000fe400078e0012 */
[----:B------:R-:W-:Y:S02]  /*52270*/  IMAD.MOV.U32 R3, RZ, RZ, R17 ;  /* 0x000000ffff037224 */ /* 0x000fe400078e0011 */
[----:B0-----:R-:W3:Y:S04]  /*52280*/  LDL.64 R16, [R1+0x70] ;  /* 0x0000700001107983 */ /* 0x001ee80000100a00 */
[----:B------:R-:W-:Y:S04]  /*52290*/  STL [R1+0x44b0], R0 ;  /* 0x0044b00001007387 */ /* 0x000fe80000100800 */
[----:B------:R-:W-:Y:S04]  /*522a0*/  STL [R1+0x44ac], R2 ;  /* 0x0044ac0201007387 */ /* 0x000fe80000100800 */
        /* <DEDUP_REMOVED lines=18> */
[----:B0-----:R-:W2:Y:S01]  /*523d0*/  LDL.LU.64 R8, [R1+0x54f8] ;  /* 0x0054f80001087983 */ /* 0x001ea20000300a00 */
[----:B------:R-:W-:Y:S01]  /*523e0*/  IMAD.MOV.U32 R12, RZ, RZ, R29 ;  /* 0x000000ffff0c7224 */ /* 0x000fe200078e001d */
[----:B--2---:R-:W-:Y:S02]  /*523f0*/  HMMA.16816.F32 R8, R20, R8, R4 ;  /* 0x000000081408723c */ /* 0x004fe40000001804 */
[----:B------:R-:W2:-:S15]  /*52400*/  LDL.LU.64 R4, [R1+0x54f0] ;  /* 0x0054f00001047983 */ /* 0x000e9e0000300a00 */
[----:B------:R-:W-:Y:S02]  /*52410*/  NOP ;  /* 0x0000000000007918 */ /* 0x000fe40000000000 */
[----:B------:R-:W-:Y:S04]  /*52420*/  STL.64 [R1+0x8e0], R8 ;  /* 0x0008e00801007387 */ /* 0x000fe80000100a00 */
[----:B------:R0:W-:Y:S01]  /*52430*/  STL [R1+0x8e8], R10 ;  /* 0x0008e80a01007387 */ /* 0x0001e20000100800 */
[----:B------:R-:W-:-:S03]  /*52440*/  IMAD.MOV.U32 R29, RZ, RZ, R11 ;  /* 0x000000ffff1d7224 */ /* 0x000fc600078e000b */
[----:B0-----:R-:W2:Y:S04]  /*52450*/  LDL.LU.64 R10, [R1+0x54e8] ;  /* 0x0054e800010a7983 */ /* 0x001ea80000300a00 */
[----:B------:R-:W2:Y:S04]  /*52460*/  LDL.LU.64 R8, [R1+0x54e0] ;  /* 0x0054e00001087983 */ /* 0x000ea80000300a00 */
[----:B------:R-:W-:Y:S01]  /*52470*/  STL [R1+0x4320], R29 ;  /* 0x0043201d01007387 */ /* 0x000fe20000100800 */
[----:B--2---:R-:W-:Y:S03]  /*52480*/  HMMA.16816.F32 R4, R20, R4, R8 ;  /* 0x000000041404723c */ /* 0x004fe60000001808 */
[----:B------:R-:W2:-:S15]  /*52490*/  LDL.LU.64 R8, [R1+0x54d8] ;  /* 0x0054d80001087983 */ /* 0x000e9e0000300a00 */
[----:B------:R-:W-:Y:S01]  /*524a0*/  NOP ;  /* 0x0000000000007918 */ /* 0x000fe20000000000 */
[----:B------:R-:W-:Y:S04]  /*524b0*/  STL [R1+0x8d0], R4 ;  /* 0x0008d00401007387 */ /* 0x000fe80000100800 */
[----:B------:R0:W-:Y:S01]  /*524c0*/  STL [R1+0x8dc], R7 ;  /* 0x0008dc0701007387 */ /* 0x0001e20000100800 */
[----:B------:R-:W-:Y:S02]  /*524d0*/  IMAD.MOV.U32 R11, RZ, RZ, R6 ;  /* 0x000000ffff0b7224 */ /* 0x000fe400078e0006 */
[----:B------:R-:W-:Y:S01]  /*524e0*/  IMAD.MOV.U32 R10, RZ, RZ, R5 ;  /* 0x000000ffff0a7224 */ /* 0x000fe200078e0005 */
[----:B0-----:R-:W4:Y:S04]  /*524f0*/  LDL.LU.64 R6, [R1+0x54d0] ;  /* 0x0054d00001067983 */ /* 0x001f280000300a00 */
[----:B------:R-:W4:Y:S04]  /*52500*/  LDL.LU.64 R4, [R1+0x54c8] ;  /* 0x0054c80001047983 */ /* 0x000f280000300a00 */
[----:B------:R-:W-:Y:S04]  /*52510*/  STL [R1+0x4934], R11 ;  /* 0x0049340b01007387 */ /* 0x000fe80000100800 */
[----:B------:R0:W-:Y:S01]  /*52520*/  STL [R1+0x4930], R10 ;  /* 0x0049300a01007387 */ /* 0x0001e20000100800 */
[----:B---3--:R-:W-:-:S02]  /*52530*/  IMAD.MOV.U32 R3, RZ, RZ, R17 ;  /* 0x000000ffff037224 */ /* 0x008fc400078e0011 */
[----:B0-----:R-:W-:Y:S01]  /*52540*/  IMAD.MOV.U32 R10, RZ, RZ, R16 ;  /* 0x000000ffff0a7224 */ /* 0x001fe200078e0010 */
[----:B----4-:R-:W-:Y:S01]  /*52550*/  HMMA.16816.F32 R4, R20, R16, R4 ;  /* 0x000000101404723c */ /* 0x010fe20000001804 */
[----:B------:R-:W0:-:S15]  /*52560*/  LDSM.16.MT88.4 R16, [R28+UR5+0x8100] ;  /* 0x008100051c10783b */ /* 0x000e1e0008004200 */
[----:B------:R-:W-:-:S03]  /*52570*/  NOP ;  /* 0x0000000000007918 */ /* 0x000fc60000000000 */
[----:B------:R-:W-:Y:S01]  /*52580*/  IMAD.MOV.U32 R29, RZ, RZ, R7 ;  /* 0x000000ffff1d7224 */ /* 0x000fe200078e0007 */
[----:B------:R-:W-:Y:S04]  /*52590*/  STL.64 [R1+0x8c0], R4 ;  /* 0x0008c00401007387 */ /* 0x000fe80000100a00 */
[----:B------:R-:W-:Y:S04]  /*525a0*/  STL [R1+0x8c8], R6 ;  /* 0x0008c80601007387 */ /* 0x000fe80000100800 */
[----:B------:R-:W-:Y:S04]  /*525b0*/  STL [R1+0x5438], R10 ;  /* 0x0054380a01007387 */ /* 0x000fe80000100800 */
[----:B--2---:R-:W-:Y:S04]  /*525c0*/  STL.64 [R1+0x5430], R8 ;  /* 0x0054300801007387 */ /* 0x004fe80000100a00 */
[----:B------:R-:W-:Y:S04]  /*525d0*/  STL [R1+0x44b4], R29 ;  /* 0x0044b41d01007387 */ /* 0x000fe80000100800 */
[----:B------:R-:W-:Y:S04]  /*525e0*/  STL [R1+0x53d4], R28 ;  /* 0x0053d41c01007387 */ /* 0x000fe80000100800 */
[----:B0-----:R-:W-:Y:S04]  /*525f0*/  STL.64 [R1+0x5330], R18 ;  /* 0x0053301201007387 */ /* 0x001fe80000100a00 */
[----:B------:R0:W-:Y:S04]  /*52600*/  STL.64 [R1+0x5328], R16 ;  /* 0x0053281001007387 */ /* 0x0001e80000100a00 */
[----:B0-----:R-:W2:Y:S04]  /*52610*/  LDL R16, [R1+0x10] ;  /* 0x0000100001107983 */ /* 0x001ea80000100800 */
[----:B------:R-:W2:Y:S01]  /*52620*/  LDL R17, [R1+0x14] ;  /* 0x0000140001117983 */ /* 0x000ea20000100800 */
[----:B------:R-:W-:Y:S03]  /*52630*/  HMMA.16816.F32 R4, R20, R24, R12 ;  /* 0x000000181404723c */ /* 0x000fe6000000180c */
[----:B--2---:R-:W-:Y:S04]  /*52640*/  STL.64 [R1+0x54c0], R16 ;  /* 0x0054c01001007387 */ /* 0x004fe80000100a00 */
[----:B------:R-:W2:-:S12]  /*52650*/  LDL R24, [R1] ;  /* 0x0000000001187983 */ /* 0x000e980000100800 */
[----:B------:R-:W-:Y:S04]  /*52660*/  STL.64 [R1+0x10c0], R4 ;  /* 0x0010c00401007387 */ /* 0x000fe80000100a00 */
[----:B------:R-:W-:Y:S04]  /*52670*/  STL.64 [R1+0x10c8], R6 ;  /* 0x0010c80601007387 */ /* 0x000fe80000100a00 */
[----:B------:R-:W2:Y:S04]  /*52680*/  LDL R25, [R1+0x4] ;  /* 0x0000040001197983 */ /* 0x000ea80000100800 */
[----:B--2---:R0:W-:Y:S04]  /*52690*/  STL.64 [R1+0x5460], R24 ;  /* 0x0054601801007387 */ /* 0x0041e80000100a00 */
[----:B0-----:R-:W2:Y:S04]  /*526a0*/  LDL.LU R24, [R1+0x1570] ;  /* 0x0015700001187983 */ /* 0x001ea80000300800 */
[----:B------:R-:W2:Y:S04]  /*526b0*/  LDL.LU R25, [R1+0x1574] ;  /* 0x0015740001197983 */ /* 0x000ea80000300800 */
[----:B------:R-:W3:Y:S04]  /*526c0*/  LDL.LU R26, [R1+0x1578] ;  /* 0x00157800011a7983 */ /* 0x000ee80000300800 */
[----:B------:R-:W3:Y:S04]  /*526d0*/  LDL.LU R27, [R1+0x157c] ;  /* 0x00157c00011b7983 */ /* 0x000ee80000300800 */
[----:B---3--:R-:W-:Y:S04]  /*526e0*/  STL.64 [R1+0x5470], R26 ;  /* 0x0054701a01007387 */ /* 0x008fe80000100a00 */
[----:B--2---:R0:W-:Y:S04]  /*526f0*/  STL.64 [R1+0x5468], R24 ;  /* 0x0054681801007387 */ /* 0x0041e80000100a00 */
[----:B0-----:R-:W2:Y:S04]  /*52700*/  LDL R24, [R1+0x20] ;  /* 0x0000200001187983 */ /* 0x001ea80000100800 */
[----:B------:R-:W2:Y:S04]  /*52710*/  LDL R25, [R1+0x24] ;  /* 0x0000240001197983 */ /* 0x000ea80000100800 */
[----:B--2---:R0:W-:Y:S04]  /*52720*/  STL.64 [R1+0x5488], R24 ;  /* 0x0054881801007387 */ /* 0x0041e80000100a00 */
[----:B0-----:R-:W2:Y:S04]  /*52730*/  LDL R24, [R1+0x30] ;  /* 0x0000300001187983 */ /* 0x001ea80000100800 */
[----:B------:R-:W2:Y:S04]  /*52740*/  LDL R25, [R1+0x34] ;  /* 0x0000340001197983 */ /* 0x000ea80000100800 */
[----:B--2---:R0:W-:Y:S04]  /*52750*/  STL.64 [R1+0x54a0], R24 ;  /* 0x0054a01801007387 */ /* 0x0041e80000100a00 */
[----:B0-----:R-:W2:Y:S04]  /*52760*/  LDL.64 R24, [R1+0x40] ;  /* 0x0000400001187983 */ /* 0x001ea80000100a00 */
[----:B--2---:R0:W-:Y:S04]  /*52770*/  STL.64 [R1+0x54b8], R24 ;  /* 0x0054b81801007387 */ /* 0x0041e80000100a00 */
[----:B------:R-:W2:Y:S04]  /*52780*/  LDL.LU R12, [R1+0x1050] ;  /* 0x00105000010c7983 */ /* 0x000ea80000300800 */
[----:B------:R-:W2:Y:S04]  /*52790*/  LDL.LU R13, [R1+0x1054] ;  /* 0x00105400010d7983 */ /* 0x000ea80000300800 */
[----:B------:R-:W3:Y:S04]  /*527a0*/  LDL.LU R14, [R1+0x1058] ;  /* 0x00105800010e7983 */ /* 0x000ee80000300800 */
[----:B------:R-:W3:Y:S04]  /*527b0*/  LDL.LU R15, [R1+0x105c] ;  /* 0x00105c00010f7983 */ /* 0x000ee80000300800 */
[----:B------:R-:W4:Y:S04]  /*527c0*/  LDL.LU R16, [R1+0x15b0] ;  /* 0x0015b00001107983 */ /* 0x000f280000300800 */
[----:B------:R-:W4:Y:S04]  /*527d0*/  LDL.LU R17, [R1+0x15b4] ;  /* 0x0015b40001117983 */ /* 0x000f280000300800 */
[----:B------:R-:W4:Y:S04]  /*527e0*/  LDL.LU R18, [R1+0x15b8] ;  /* 0x0015b80001127983 */ /* 0x000f280000300800 */
[----:B------:R-:W4:Y:S04]  /*527f0*/  LDL.LU R19, [R1+0x15bc] ;  /* 0x0015bc0001137983 */ /* 0x000f280000300800 */
[----:B0-----:R-:W4:Y:S04]  /*52800*/  LDL.64 R24, [R1+0x50] ;  /* 0x0000500001187983 */ /* 0x001f280000100a00 */
        /* <DEDUP_REMOVED lines=23> */
[----:B------:R-:W2:Y:S04]  /*52980*/  LDL.LU R14, [R1+0x15a8] ;  /* 0x0015a800010e7983 */ /* 0x000ea80000300800 */
[----:B------:R-:W2:Y:S04]  /*52990*/  LDL.LU R15, [R1+0x15ac] ;  /* 0x0015ac00010f7983 */ /* 0x000ea80000300800 */
[----:B------:R-:W3:Y:S04]  /*529a0*/  LDL.LU R4, [R1+0x8b0] ;  /* 0x0008b00001047983 */ /* 0x000ee80000300800 */
[----:B------:R-:W3:Y:S04]  /*529b0*/  LDL.LU R5, [R1+0x8b4] ;  /* 0x0008b40001057983 */ /* 0x000ee80000300800 */
[----:B------:R-:W3:Y:S04]  /*529c0*/  LDL.LU R6, [R1+0x8b8] ;  /* 0x0008b80001067983 */ /* 0x000ee80000300800 */
[----:B------:R-:W3:Y:S04]  /*529d0*/  LDL.LU R7, [R1+0x8bc] ;  /* 0x0008bc0001077983 */ /* 0x000ee80000300800 */
[----:B------:R-:W4:Y:S04]  /*529e0*/  LDL.LU R8, [R1+0x1040] ;  /* 0x0010400001087983 */ /* 0x000f280000300800 */
[----:B------:R-:W4:Y:S04]  /*529f0*/  LDL.LU R9, [R1+0x1044] ;  /* 0x0010440001097983 */ /* 0x000f280000300800 */
[----:B------:R-:W4:Y:S04]  /*52a00*/  LDL.LU R10, [R1+0x1048] ;  /* 0x00104800010a7983 */ /* 0x000f280000300800 */
[----:B------:R-:W4:Y:S04]  /*52a10*/  LDL.LU R11, [R1+0x104c] ;  /* 0x00104c00010b7983 */ /* 0x000f280000300800 */
[----:B------:R0:W-:Y:S04]  /*52a20*/  STL.64 [R1+0x10b0], R16 ;  /* 0x0010b01001007387 */ /* 0x0001e80000100a00 */
[----:B------:R1:W-:Y:S04]  /*52a30*/  STL.64 [R1+0x10b8], R18 ;  /* 0x0010b81201007387 */ /* 0x0003e80000100a00 */
[----:B0-----:R-:W2:Y:S01]  /*52a40*/  LDL.LU.64 R16, [R1+0x54c0] ;  /* 0x0054c00001107983 */ /* 0x001ea20000300a00 */
[----:B-1----:R-:W-:-:S02]  /*52a50*/  IMAD.MOV.U32 R19, RZ, RZ, R24 ;  /* 0x000000ffff137224 */ /* 0x002fc400078e0018 */
[----:B------:R-:W-:Y:S02]  /*52a60*/  IMAD.MOV.U32 R18, RZ, RZ, R25 ;  /* 0x000000ffff127224 */ /* 0x000fe400078e0019 */
        /* <DEDUP_REMOVED lines=26> */
[----:B0-----:R-:W2:Y:S04]  /*52c10*/  LDL.LU.64 R24, [R1+0x5460] ;  /* 0x0054600001187983 */ /* 0x001ea80000300a00 */
[----:B------:R0:W-:Y:S04]  /*52c20*/  STL.64 [R1+0x5378], R16 ;  /* 0x0053781001007387 */ /* 0x0001e80000100a00 */
[----:B------:R-:W-:Y:S04]  /*52c30*/  STL.64 [R1+0x53d8], R18 ;  /* 0x0053d81201007387 */ /* 0x000fe80000100a00 */
[----:B0-----:R-:W2:Y:S04]  /*52c40*/  LDL.64 R16, [R1+0x90] ;  /* 0x0000900001107983 */ /* 0x001ea80000100a00 */
[----:B--2---:R0:W-:Y:S04]  /*52c50*/  STL.64 [R1+0x53e0], R16 ;  /* 0x0053e01001007387 */ /* 0x0041e80000100a00 */
[----:B0-----:R-:W2:Y:S01]  /*52c60*/  LDL.64 R16, [R1+0xa0] ;  /* 0x0000a00001107983 */ /* 0x001ea20000100a00 */
[C---:B------:R-:W-:Y:S03]  /*52c70*/  HMMA.16816.F32 R24, R20.reuse, R24, R12 ;  /* 0x000000181418723c */ /* 0x040fe6000000180c */
[----:B--2---:R0:W-:Y:S04]  /*52c80*/  STL.64 [R1+0x53f8], R16 ;  /* 0x0053f81001007387 */ /* 0x0041e80000100a00 */
[----:B0-----:R-:W2:Y:S04]  /*52c90*/  LDL.LU R16, [R1+0x890] ;  /* 0x0008900001107983 */ /* 0x001ea80000300800 */
[----:B------:R-:W2:Y:S04]  /*52ca0*/  LDL.LU R17, [R1+0x894] ;  /* 0x0008940001117983 */ /* 0x000ea80000300800 */
[----:B------:R-:W2:Y:S04]  /*52cb0*/  LDL.LU R18, [R1+0x898] ;  /* 0x0008980001127983 */ /* 0x000ea80000300800 */
[----:B------:R-:W2:Y:S04]  /*52cc0*/  LDL.LU R19, [R1+0x89c] ;  /* 0x00089c0001137983 */ /* 0x000ea80000300800 */
[----:B--2---:R-:W-:Y:S04]  /*52cd0*/  STL.64 [R1+0x5410], R18 ;  /* 0x0054101201007387 */ /* 0x004fe80000100a00 */
[----:B------:R0:W-:Y:S04]  /*52ce0*/  STL.64 [R1+0x5408], R16 ;  /* 0x0054081001007387 */ /* 0x0001e80000100a00 */
[----:B0-----:R-:W2:Y:S04]  /*52cf0*/  LDL.64 R16, [R1+0xc0] ;  /* 0x0000c00001107983 */ /* 0x001ea80000100a00 */
[----:B------:R-:W2:Y:S04]  /*52d00*/  LDL.LU.64 R14, [R1+0x5458] ;  /* 0x00545800010e7983 */ /* 0x000ea80000300a00 */
[----:B------:R-:W2:Y:S04]  /*52d10*/  LDL.LU.64 R12, [R1+0x5450] ;  /* 0x00545000010c7983 */ /* 0x000ea80000300a00 */
[----:B------:R0:W-:Y:S04]  /*52d20*/  STL.64 [R1+0x1060], R24 ;  /* 0x0010601801007387 */ /* 0x0001e80000100a00 */
[----:B------:R-:W-:Y:S04]  /*52d30*/  STL.64 [R1+0x1068], R26 ;  /* 0x0010681a01007387 */ /* 0x000fe80000100a00 */
[----:B0-----:R-:W2:Y:S02]  /*52d40*/  LDL.LU.64 R24, [R1+0x5448] ;  /* 0x0054480001187983 */ /* 0x001ea40000300a00 */
[----:B--2---:R-:W-:-:S15]  /*52d50*/  HMMA.16816.F32 R12, R20, R24, R12 ;  /* 0x00000018140c723c */ /* 0x004fde000000180c */
[----:B------:R-:W-:-:S04]  /*52d60*/  NOP ;  /* 0x0000000000007918 */ /* 0x000fc80000000000 */
[----:B------:R0:W-:Y:S04]  /*52d70*/  STL.64 [R1+0x1050], R12 ;  /* 0x0010500c01007387 */ /* 0x0001e80000100a00 */
[----:B------:R-:W-:Y:S04]  /*52d80*/  STL.64 [R1+0x1058], R14 ;  /* 0x0010580e01007387 */ /* 0x000fe80000100a00 */
[----:B0-----:R-:W4:Y:S04]  /*52d90*/  LDL.LU.64 R12, [R1+0x5440] ;  /* 0x00544000010c7983 */ /* 0x001f280000300a00 */
[----:B------:R0:W-:Y:S04]  /*52da0*/  STL.64 [R1+0x5400], R24 ;  /* 0x0054001801007387 */ /* 0x0001e80000100a00 */
[----:B0-----:R-:W2:Y:S01]  /*52db0*/  LDL.64 R24, [R1+0xb0] ;  /* 0x0000b00001187983 */ /* 0x001ea20000100a00 */
[C---:B----4-:R-:W-:Y:S03]  /*52dc0*/  HMMA.16816.F32 R8, R20.reuse, R12, R8 ;  /* 0x0000000c1408723c */ /* 0x050fe60000001808 */
[----:B--2---:R0:W-:Y:S04]  /*52dd0*/  STL.64 [R1+0x5418], R24 ;  /* 0x0054181801007387 */ /* 0x0041e80000100a00 */
[----:B0-----:R-:W2:Y:S04]  /*52de0*/  LDL.LU R24, [R1+0x8a0] ;  /* 0x0008a00001187983 */ /* 0x001ea80000300800 */
[----:B------:R-:W2:Y:S04]  /*52df0*/  LDL.LU R25, [R1+0x8a4] ;  /* 0x0008a40001197983 */ /* 0x000ea80000300800 */
[----:B------:R-:W2:Y:S04]  /*52e00*/  LDL.LU R26, [R1+0x8a8] ;  /* 0x0008a800011a7983 */ /* 0x000ea80000300800 */
[----:B------:R-:W2:Y:S04]  /*52e10*/  LDL.LU R27, [R1+0x8ac] ;  /* 0x0008ac00011b7983 */ /* 0x000ea80000300800 */
[----:B------:R-:W-:Y:S04]  /*52e20*/  STL.64 [R1+0x1040], R8 ;  /* 0x0010400801007387 */ /* 0x000fe80000100a00 */
[----:B------:R0:W-:Y:S04]  /*52e30*/  STL.64 [R1+0x1048], R10 ;  /* 0x0010480a01007387 */ /* 0x0001e80000100a00 */
[----:B0-----:R-:W4:Y:S04]  /*52e40*/  LDL.LU R10, [R1+0x5438] ;  /* 0x00543800010a7983 */ /* 0x001f280000300800 */
[----:B------:R-:W3:Y:S02]  /*52e50*/  LDL.LU.64 R8, [R1+0x5430] ;  /* 0x0054300001087983 */ /* 0x000ee40000300a00 */
[----:B---3--:R-:W-:Y:S02]  /*52e60*/  HMMA.16816.F32 R20, R20, R8, R4 ;  /* 0x000000081414723c */ /* 0x008fe40000001804 */
[----:B------:R-:W2:Y:S04]  /*52e70*/  LDL.LU.64 R6, [R1+0x5428] ;  /* 0x0054280001067983 */ /* 0x000ea80000300a00 */
[----:B------:R-:W2:Y:S04]  /*52e80*/  LDL.LU.64 R4, [R1+0x5420] ;  /* 0x0054200001047983 */ /* 0x000ea80000300a00 */
[----:B----4-:R-:W-:Y:S04]  /*52e90*/  STL [R1+0x53f0], R10 ;  /* 0x0053f00a01007387 */ /* 0x010fe80000100800 */
[----:B------:R0:W-:Y:S01]  /*52ea0*/  STL.64 [R1+0x53e8], R8 ;  /* 0x0053e80801007387 */ /* 0x0001e20000100a00 */
[----:B------:R-:W-:-:S02]  /*52eb0*/  IMAD.MOV.U32 R2, RZ, RZ, R16 ;  /* 0x000000ffff027224 */ /* 0x000fc400078e0010 */
[----:B------:R-:W-:Y:S02]  /*52ec0*/  IMAD.MOV.U32 R0, RZ, RZ, R17 ;  /* 0x000000ffff007224 */ /* 0x000fe400078e0011 */
[----:B------:R1:W-:Y:S04]  /*52ed0*/  STL.64 [R1+0x8b0], R20 ;  /* 0x0008b01401007387 */ /* 0x0003e80000100a00 */
[----:B------:R3:W-:Y:S04]  /*52ee0*/  STL.64 [R1+0x8b8], R22 ;  /* 0x0008b81601007387 */ /* 0x0007e80000100a00 */
[----:B0-----:R-:W4:Y:S04]  /*52ef0*/  LDL.LU R8, [R1+0x880] ;  /* 0x0008800001087983 */ /* 0x001f280000300800 */
[----:B------:R-:W4:Y:S04]  /*52f00*/  LDL.LU R9, [R1+0x884] ;  /* 0x0008840001097983 */ /* 0x000f280000300800 */
[----:B------:R-:W4:Y:S04]  /*52f10*/  LDL.LU R10, [R1+0x888] ;  /* 0x00088800010a7983 */ /* 0x000f280000300800 */
[----:B------:R-:W4:Y:S04]  /*52f20*/  LDL.LU R11, [R1+0x88c] ;  /* 0x00088c00010b7983 */ /* 0x000f280000300800 */
[----:B-1----:R-:W4:Y:S04]  /*52f30*/  LDL.LU R20, [R1+0x870] ;  /* 0x0008700001147983 */ /* 0x002f280000300800 */
[----:B------:R-:W4:Y:S04]  /*52f40*/  LDL.LU R21, [R1+0x874] ;  /* 0x0008740001157983 */ /* 0x000f280000300800 */
[----:B---3--:R-:W3:Y:S04]  /*52f50*/  LDL.LU R22, [R1+0x878] ;  /* 0x0008780001167983 */ /* 0x008ee80000300800 */
[----:B------:R-:W3:Y:S01]  /*52f60*/  LDL.LU R23, [R1+0x87c] ;  /* 0x00087c0001177983 */ /* 0x000ee20000300800 */
[----:B--2---:R-:W-:-:S15]  /*52f70*/  HMMA.16816.F32 R24, R4, R16, R24 ;  /* 0x000000100418723c */ /* 0x004fde0000001818 */
[----:B------:R-:W-:-:S04]  /*52f80*/  NOP ;  /* 0x0000000000007918 */ /* 0x000fc80000000000 */
[----:B------:R0:W-:Y:S04]  /*52f90*/  STL.64 [R1+0x830], R24 ;  /* 0x0008301801007387 */ /* 0x0001e80000100a00 */
[----:B------:R1:W-:Y:S04]  /*52fa0*/  STL.64 [R1+0x838], R26 ;  /* 0x0008381a01007387 */ /* 0x0003e80000100a00 */
[----:B0-----:R-:W2:Y:S04]  /*52fb0*/  LDL.LU.64 R24, [R1+0x5418] ;  /* 0x0054180001187983 */ /* 0x001ea80000300a00 */
[----:B------:R-:W2:Y:S04]  /*52fc0*/  LDL.LU.64 R18, [R1+0x5410] ;  /* 0x0054100001127983 */ /* 0x000ea80000300a00 */
[----:B------:R-:W2:Y:S04]  /*52fd0*/  LDL.LU.64 R16, [R1+0x5408] ;  /* 0x0054080001107983 */ /* 0x000ea80000300a00 */
[----:B------:R-:W-:Y:S04]  /*52fe0*/  STL [R1+0x53c4], R0 ;  /* 0x0053c40001007387 */ /* 0x000fe80000100800 */
[----:B------:R-:W-:Y:S01]  /*52ff0*/  STL [R1+0x53c0], R2 ;  /* 0x0053c00201007387 */ /* 0x000fe20000100800 */
[----:B--2---:R-:W-:Y:S01]  /*53000*/  HMMA.16816.F32 R16, R4, R24, R16 ;  /* 0x000000180410723c */ /* 0x004fe20000001810 */
[----:B------:R-:W-:-:S02]  /*53010*/  IMAD.MOV.U32 R29, RZ, RZ, R24 ;  /* 0x000000ffff1d7224 */ /* 0x000fc400078e0018 */
[----:B-1----:R-:W-:Y:S02]  /*53020*/  IMAD.MOV.U32 R27, RZ, RZ, R25 ;  /* 0x000000ffff1b7224 */ /* 0x002fe400078e0019 */
[----:B------:R-:W2:-:S14]  /*53030*/  LDL.LU.64 R24, [R1+0x5400] ;  /* 0x0054000001187983 */ /* 0x000e9c0000300a00 */
[----:B------:R0:W-:Y:S04]  /*53040*/  STL.64 [R1+0x820], R16 ;  /* 0x0008201001007387 */ /* 0x0001e80000100a00 */
[----:B0-----:R-:W4:Y:S01]  /*53050*/  LDL.LU.64 R16, [R1+0x53f8] ;  /* 0x0053f80001107983 */ /* 0x001f220000300a00 */
[----:B------:R-:W-:Y:S02]  /*53060*/  IMAD.MOV.U32 R15, RZ, RZ, R19 ;  /* 0x000000ffff0f7224 */ /* 0x000fe400078e0013 */
[----:B------:R-:W-:Y:S01]  /*53070*/  IMAD.MOV.U32 R14, RZ, RZ, R18 ;  /* 0x000000ffff0e7224 */ /* 0x000fe200078e0012 */
[----:B------:R-:W-:Y:S04]  /*53080*/  STL [R1+0x53d0], R29 ;  /* 0x0053d01d01007387 */ /* 0x000fe80000100800 */
[----:B------:R-:W-:Y:S04]  /*53090*/  STL [R1+0x5388], R27 ;  /* 0x0053881b01007387 */ /* 0x000fe80000100800 */
[----:B--2---:R0:W-:Y:S04]  /*530a0*/  STL.64 [R1+0x5380], R24 ;  /* 0x0053801801007387 */ /* 0x0041e80000100a00 */
[----:B0-----:R-:W2:Y:S01]  /*530b0*/  LDL.64 R24, [R1+0x80] ;  /* 0x0000800001187983 */ /* 0x001ea20000100a00 */
[----:B----4-:R-:W-:Y:S03]  /*530c0*/  HMMA.16816.F32 R8, R4, R16, R8 ;  /* 0x000000100408723c */ /* 0x010fe60000001808 */
[----:B------:R-:W-:Y:S04]  /*530d0*/  STL [R1+0x4224], R15 ;  /* 0x0042240f01007387 */ /* 0x000fe80000100800 */
[----:B------:R-:W-:Y:S01]  /*530e0*/  STL [R1+0x4220], R14 ;  /* 0x0042200e01007387 */ /* 0x000fe20000100800 */
[----:B------:R-:W-:-:S02]  /*530f0*/  IMAD.MOV.U32 R0, RZ, RZ, R16 ;  /* 0x000000ffff007224 */ /* 0x000fc400078e0010 */
[----:B------:R-:W-:-:S09]  /*53100*/  IMAD.MOV.U32 R2, RZ, RZ, R17 ;  /* 0x000000ffff027224 */ /* 0x000fd200078e0011 */
[----:B------:R-:W-:Y:S04]  /*53110*/  STL.64 [R1+0x810], R8 ;  /* 0x0008100801007387 */ /* 0x000fe80000100a00 */
[----:B------:R0:W-:Y:S04]  /*53120*/  STL.64 [R1+0x818], R10 ;  /* 0x0008180a01007387 */ /* 0x0001e80000100a00 */
[----:B0-----:R-:W4:Y:S04]  /*53130*/  LDL.LU R10, [R1+0x53f0] ;  /* 0x0053f000010a7983 */ /* 0x001f280000300800 */
[----:B------:R-:W2:Y:S04]  /*53140*/  LDL.LU.64 R8, [R1+0x53e8] ;  /* 0x0053e80001087983 */ /* 0x000ea80000300a00 */
[----:B------:R-:W3:Y:S04]  /*53150*/  LDL.LU.64 R16, [R1+0x53e0] ;  /* 0x0053e00001107983 */ /* 0x000ee80000300a00 */
[----:B------:R-:W2:Y:S01]  /*53160*/  LDL.LU.64 R18, [R1+0x53d8] ;  /* 0x0053d80001127983 */ /* 0x000ea20000300a00 */
[----:B---3--:R-:W-:-:S15]  /*53170*/  HMMA.16816.F32 R20, R4, R16, R20 ;  /* 0x000000100414723c */ /* 0x008fde0000001814 */
[----:B------:R-:W-:-:S04]  /*53180*/  NOP ;  /* 0x0000000000007918 */ /* 0x000fc80000000000 */
[----:B------:R0:W-:Y:S01]  /*53190*/  STL.64 [R1+0x800], R20 ;  /* 0x0008001401007387 */ /* 0x0001e20000100a00 */
[----:B------:R-:W-:Y:S02]  /*531a0*/  IMAD.MOV.U32 R14, RZ, RZ, R23 ;  /* 0x000000ffff0e7224 */ /* 0x000fe400078e0017 */
[----:B------:R-:W-:Y:S01]  /*531b0*/  IMAD.MOV.U32 R15, RZ, RZ, R22 ;  /* 0x000000ffff0f7224 */ /* 0x000fe200078e0016 */
[----:B0-----:R-:W3:Y:S04]  /*531c0*/  LDL.LU R20, [R1+0x850] ;  /* 0x0008500001147983 */ /* 0x001ee80000300800 */
[----:B------:R-:W3:Y:S04]  /*531d0*/  LDL.LU R21, [R1+0x854] ;  /* 0x0008540001157983 */ /* 0x000ee80000300800 */
[----:B------:R-:W3:Y:S04]  /*531e0*/  LDL.LU R22, [R1+0x858] ;  /* 0x0008580001167983 */ /* 0x000ee80000300800 */
[----:B------:R-:W3:Y:S04]  /*531f0*/  LDL.LU R23, [R1+0x85c] ;  /* 0x00085c0001177983 */ /* 0x000ee80000300800 */
[----:B------:R-:W-:Y:S04]  /*53200*/  STL [R1+0x425c], R14 ;  /* 0x00425c0e01007387 */ /* 0x000fe80000100800 */
[----:B------:R-:W-:Y:S04]  /*53210*/  STL [R1+0x4258], R15 ;  /* 0x0042580f01007387 */ /* 0x000fe80000100800 */
[----:B------:R0:W-:Y:S04]  /*53220*/  STL.64 [R1+0x5390], R12 ;  /* 0x0053900c01007387 */ /* 0x0001e80000100a00 */
[----:B0-----:R-:W3:Y:S04]  /*53230*/  LDL.LU R12, [R1+0x860] ;  /* 0x00086000010c7983 */ /* 0x001ee80000300800 */
[----:B------:R-:W3:Y:S04]  /*53240*/  LDL.LU R13, [R1+0x864] ;  /* 0x00086400010d7983 */ /* 0x000ee80000300800 */
[----:B------:R-:W3:Y:S04]  /*53250*/  LDL.LU R14, [R1+0x868] ;  /* 0x00086800010e7983 */ /* 0x000ee80000300800 */
[----:B------:R-:W3:Y:S01]  /*53260*/  LDL.LU R15, [R1+0x86c] ;  /* 0x00086c00010f7983 */ /* 0x000ee20000300800 */
[----:B------:R-:W-:-:S02]  /*53270*/  IMAD.MOV.U32 R29, RZ, RZ, R16 ;  /* 0x000000ffff1d7224 */ /* 0x000fc400078e0010 */
[----:B------:R-:W-:Y:S02]  /*53280*/  IMAD.MOV.U32 R11, RZ, RZ, R17 ;  /* 0x000000ffff0b7224 */ /* 0x000fe400078e0011 */
[----:B----4-:R-:W-:Y:S02]  /*53290*/  IMAD.MOV.U32 R16, RZ, RZ, R10 ;  /* 0x000000ffff107224 */ /* 0x010fe400078e000a */
[----:B------:R-:W-:Y:S02]  /*532a0*/  IMAD.MOV.U32 R17, RZ, RZ, R3 ;  /* 0x000000ffff117224 */ /* 0x000fe400078e0003 */
[----:B--2---:R-:W-:Y:S02]  /*532b0*/  IMAD.MOV.U32 R10, RZ, RZ, R24 ;  /* 0x000000ffff0a7224 */ /* 0x004fe400078e0018 */
[----:B------:R-:W-:Y:S01]  /*532c0*/  IMAD.MOV.U32 R3, RZ, RZ, R25 ;  /* 0x000000ffff037224 */ /* 0x000fe200078e0019 */
[----:B---3--:R-:W-:-:S15]  /*532d0*/  HMMA.16816.F32 R12, R4, R24, R12 ;  /* 0x00000018040c723c */ /* 0x008fde000000180c */
[----:B------:R-:W-:-:S04]  /*532e0*/  NOP ;  /* 0x0000000000007918 */ /* 0x000fc80000000000 */
[----:B------:R0:W-:Y:S04]  /*532f0*/  STL.64 [R1+0x7f0], R12 ;  /* 0x0007f00c01007387 */ /* 0x0001e80000100a00 */
[----:B------:R-:W-:Y:S04]  /*53300*/  STL.64 [R1+0x7f8], R14 ;  /* 0x0007f80e01007387 */ /* 0x000fe80000100a00 */
[----:B------:R-:W2:Y:S04]  /*53310*/  LDL.LU R24, [R1+0x14d0] ;  /* 0x0014d00001187983 */ /* 0x000ea80000300800 */
[----:B------:R-:W2:Y:S04]  /*53320*/  LDL.LU R25, [R1+0x14d4] ;  /* 0x0014d40001197983 */ /* 0x000ea80000300800 */
[----:B------:R-:W3:Y:S04]  /*53330*/  LDL.LU R26, [R1+0x14d8] ;  /* 0x0014d800011a7983 */ /* 0x000ee80000300800 */
[----:B------:R-:W3:Y:S01]  /*53340*/  LDL.LU R27, [R1+0x14dc] ;  /* 0x0014dc00011b7983 */ /* 0x000ee20000300800 */
[----:B0-----:R-:W-:-:S03]  /*53350*/  IMAD.MOV.U32 R13, RZ, RZ, R28 ;  /* 0x000000ffff0d7224 */ /* 0x001fc600078e001c */
[----:B---3--:R-:W-:Y:S04]  /*53360*/  STL.64 [R1+0x53a0], R26 ;  /* 0x0053a01a01007387 */ /* 0x008fe80000100a00 */
[----:B--2---:R0:W-:Y:S04]  /*53370*/  STL.64 [R1+0x5398], R24 ;  /* 0x0053981801007387 */ /* 0x0041e80000100a00 */
[----:B------:R-:W2:Y:S04]  /*53380*/  LDL R12, [R1+0x40] ;  /* 0x00004000010c7983 */ /* 0x000ea80000100800 */
[----:B------:R-:W3:Y:S04]  /*53390*/  LDL.LU R28, [R1+0x53d4] ;  /* 0x0053d400011c7983 */ /* 0x000ee80000300800 */
[----:B--2---:R1:W-:Y:S04]  /*533a0*/  STL.64 [R1+0x53a8], R12 ;  /* 0x0053a80c01007387 */ /* 0x0043e80000100a00 */
[----:B0-----:R-:W2:Y:S04]  /*533b0*/  LDL.LU R24, [R1+0x14e0] ;  /* 0x0014e00001187983 */ /* 0x001ea80000300800 */
[----:B------:R-:W2:Y:S04]  /*533c0*/  LDL.LU R25, [R1+0x14e4] ;  /* 0x0014e40001197983 */ /* 0x000ea80000300800 */
[----:B------:R-:W4:Y:S04]  /*533d0*/  LDL.LU R26, [R1+0x14e8] ;  /* 0x0014e800011a7983 */ /* 0x000f280000300800 */
[----:B------:R-:W4:Y:S01]  /*533e0*/  LDL.LU R27, [R1+0x14ec] ;  /* 0x0014ec00011b7983 */ /* 0x000f220000300800 */
[----:B-1----:R-:W-:-:S02]  /*533f0*/  IMAD.MOV.U32 R12, RZ, RZ, R19 ;  /* 0x000000ffff0c7224 */ /* 0x002fc400078e0013 */
[----:B------:R-:W-:Y:S02]  /*53400*/  IMAD.MOV.U32 R13, RZ, RZ, R18 ;  /* 0x000000ffff0d7224 */ /* 0x000fe400078e0012 */
[----:B------:R-:W-:Y:S01]  /*53410*/  HMMA.16816.F32 R16, R4, R16, R20 ;  /* 0x000000100410723c */ /* 0x000fe20000001814 */
[----:B---3--:R-:W0:Y:S04]  /*53420*/  LDSM.16.MT88.4 R20, [R28+UR5+0x8180] ;  /* 0x008180051c14783b */ /* 0x008e280008004200 */
[----:B----4-:R-:W-:Y:S04]  /*53430*/  STL.64 [R1+0x53b8], R26 ;  /* 0x0053b81a01007387 */ /* 0x010fe80000100a00 */
[----:B--2---:R-:W-:Y:S04]  /*53440*/  STL.64 [R1+0x53b0], R24 ;  /* 0x0053b01801007387 */ /* 0x004fe80000100a00 */
[----:B------:R1:W-:Y:S04]  /*53450*/  STL.64 [R1+0x53c8], R12 ;  /* 0x0053c80c01007387 */ /* 0x0003e80000100a00 */
[----:B-1----:R-:W2:Y:S04]  /*53460*/  LDL.LU R12, [R1+0x1500] ;  /* 0x00150000010c7983 */ /* 0x002ea80000300800 */
[----:B------:R-:W2:Y:S04]  /*53470*/  LDL.LU R13, [R1+0x1504] ;  /* 0x00150400010d7983 */ /* 0x000ea80000300800 */
[----:B------:R-:W2:Y:S04]  /*53480*/  LDL.LU R14, [R1+0x1508] ;  /* 0x00150800010e7983 */ /* 0x000ea80000300800 */
[----:B------:R-:W2:Y:S04]  /*53490*/  LDL.LU R15, [R1+0x150c] ;  /* 0x00150c00010f7983 */ /* 0x000ea80000300800 */
[----:B------:R-:W3:Y:S04]  /*534a0*/  LDL.LU R24, [R1+0x14f0] ;  /* 0x0014f00001187983 */ /* 0x000ee80000300800 */
[----:B------:R-:W3:Y:S04]  /*534b0*/  LDL.LU R25, [R1+0x14f4] ;  /* 0x0014f40001197983 */ /* 0x000ee80000300800 */
[----:B------:R-:W3:Y:S04]  /*534c0*/  LDL.LU R26, [R1+0x14f8] ;  /* 0x0014f800011a7983 */ /* 0x000ee80000300800 */
[----:B------:R-:W3:Y:S04]  /*534d0*/  LDL.LU R27, [R1+0x14fc] ;  /* 0x0014fc00011b7983 */ /* 0x000ee80000300800 */
[----:B------:R-:W-:Y:S04]  /*534e0*/  STL [R1+0x5340], R10 ;  /* 0x0053400a01007387 */ /* 0x000fe80000100800 */
[----:B------:R-:W-:Y:S04]  /*534f0*/  STL.64 [R1+0x5338], R8 ;  /* 0x0053380801007387 */ /* 0x000fe80000100a00 */
[----:B0-----:R-:W-:Y:S04]  /*53500*/  STL.64 [R1+0x51f0], R22 ;  /* 0x0051f01601007387 */ /* 0x001fe80000100a00 */
[----:B------:R-:W-:Y:S04]  /*53510*/  STL.64 [R1+0x7e0], R16 ;  /* 0x0007e01001007387 */ /* 0x000fe80000100a00 */
[----:B------:R-:W-:Y:S04]  /*53520*/  STL.64 [R1+0x7e8], R18 ;  /* 0x0007e81201007387 */ /* 0x000fe80000100a00 */
[----:B------:R0:W-:Y:S04]  /*53530*/  STL.64 [R1+0x51e8], R20 ;  /* 0x0051e81401007387 */ /* 0x0001e80000100a00 */
[----:B0-----:R-:W4:Y:S04]  /*53540*/  LDL.64 R20, [R1+0x70] ;  /* 0x0000700001147983 */ /* 0x001f280000100a00 */
[----:B----4-:R0:W-:Y:S04]  /*53550*/  STL.64 [R1+0x52c0], R20 ;  /* 0x0052c01401007387 */ /* 0x0101e80000100a00 */
[----:B0-----:R-:W4:Y:S04]  /*53560*/  LDL.LU R20, [R1+0x780] ;  /* 0x0007800001147983 */ /* 0x001f280000300800 */
[----:B------:R-:W4:Y:S04]  /*53570*/  LDL.LU R21, [R1+0x784] ;  /* 0x0007840001157983 */ /* 0x000f280000300800 */
[----:B------:R-:W2:Y:S04]  /*53580*/  LDL.LU R22, [R1+0x788] ;  /* 0x0007880001167983 */ /* 0x000ea80000300800 */
[----:B------:R-:W2:Y:S04]  /*53590*/  LDL.LU R23, [R1+0x78c] ;  /* 0x00078c0001177983 */ /* 0x000ea80000300800 */
[----:B------:R-:W3:Y:S04]  /*535a0*/  LDL.LU R16, [R1+0x14c0] ;  /* 0x0014c00001107983 */ /* 0x000ee80000300800 */
[----:B------:R-:W3:Y:S04]  /*535b0*/  LDL.LU R17, [R1+0x14c4] ;  /* 0x0014c40001117983 */ /* 0x000ee80000300800 */
[----:B------:R-:W3:Y:S04]  /*535c0*/  LDL.LU R18, [R1+0x14c8] ;  /* 0x0014c80001127983 */ /* 0x000ee80000300800 */
[----:B------:R-:W3:Y:S04]  /*535d0*/  LDL.LU R19, [R1+0x14cc] ;  /* 0x0014cc0001137983 */ /* 0x000ee80000300800 */
[----:B--2---:R-:W-:Y:S04]  /*535e0*/  STL.64 [R1+0x52d0], R22 ;  /* 0x0052d01601007387 */ /* 0x004fe80000100a00 */
[----:B----4-:R0:W-:Y:S02]  /*535f0*/  STL.64 [R1+0x52c8], R20 ;  /* 0x0052c81401007387 */ /* 0x0101e40000100a00 */
[----:B0-----:R-:W-:-:S02]  /*53600*/  IMAD.MOV.U32 R20, RZ, RZ, R29 ;  /* 0x000000ffff147224 */ /* 0x001fc400078e001d */
[----:B------:R-:W-:Y:S01]  /*53610*/  IMAD.MOV.U32 R21, RZ, RZ, R11 ;  /* 0x000000ffff157224 */ /* 0x000fe200078e000b */
[----:B------:R-:W2:Y:S04]  /*53620*/  LDL.LU R29, [R1+0x53d0] ;  /* 0x0053d000011d7983 */ /* 0x000ea80000300800 */
[----:B------:R-:W4:Y:S04]  /*53630*/  LDL.LU R8, [R1+0x14b0] ;  /* 0x0014b00001087983 */ /* 0x000f280000300800 */
[----:B------:R-:W4:Y:S04]  /*53640*/  LDL.LU R9, [R1+0x14b4] ;  /* 0x0014b40001097983 */ /* 0x000f280000300800 */
[----:B------:R-:W4:Y:S04]  /*53650*/  LDL.LU R10, [R1+0x14b8] ;  /* 0x0014b800010a7983 */ /* 0x000f280000300800 */
[----:B------:R-:W4:Y:S04]  /*53660*/  LDL.LU R11, [R1+0x14bc] ;  /* 0x0014bc00010b7983 */ /* 0x000f280000300800 */
[----:B------:R0:W-:Y:S04]  /*53670*/  STL.64 [R1+0x52e0], R20 ;  /* 0x0052e01401007387 */ /* 0x0001e80000100a00 */
[----:B0-----:R-:W2:Y:S04]  /*53680*/  LDL R20, [R1+0x60] ;  /* 0x0000600001147983 */ /* 0x001ea80000100800 */
[----:B------:R-:W2:Y:S02]  /*53690*/  LDL R21, [R1+0x64] ;  /* 0x0000640001157983 */ /* 0x000ea40000100800 */
[----:B--2---:R-:W-:Y:S02]  /*536a0*/  HMMA.16816.F32 R20, R4, R20, R12 ;  /* 0x000000140414723c */ /* 0x004fe4000000180c */
[----:B------:R-:W3:-:S15]  /*536b0*/  LDL.LU.64 R12, [R1+0x53c8] ;  /* 0x0053c800010c7983 */ /* 0x000ede0000300a00 */
[----:B------:R-:W-:Y:S02]  /*536c0*/  NOP ;  /* 0x0000000000007918 */ /* 0x000fe40000000000 */
[----:B------:R0:W-:Y:S04]  /*536d0*/  STL.64 [R1+0xfa0], R20 ;  /* 0x000fa01401007387 */ /* 0x0001e80000100a00 */
[----:B------:R-:W-:Y:S01]  /*536e0*/  STL.64 [R1+0xfa8], R22 ;  /* 0x000fa81601007387 */ /* 0x000fe20000100a00 */
[----:B0-----:R-:W-:Y:S02]  /*536f0*/  IMAD.MOV.U32 R20, RZ, RZ, R0 ;  /* 0x000000ffff147224 */ /* 0x001fe400078e0000 */
[----:B------:R-:W-:Y:S01]  /*53700*/  IMAD.MOV.U32 R21, RZ, RZ, R2 ;  /* 0x000000ffff157224 */ /* 0x000fe200078e0002 */
[----:B------:R-:W2:Y:S04]  /*53710*/  LDL.LU R0, [R1+0x53c4] ;  /* 0x0053c40001007983 */ /* 0x000ea80000300800 */
[----:B------:R-:W2:Y:S04]  /*53720*/  LDL.LU R2, [R1+0x53c0] ;  /* 0x0053c00001027983 */ /* 0x000ea80000300800 */
[----:B------:R0:W-:Y:S04]  /*53730*/  STL.64 [R1+0x52f8], R20 ;  /* 0x0052f81401007387 */ /* 0x0001e80000100a00 */
[----:B0-----:R-:W2:Y:S01]  /*53740*/  LDL.64 R20, [R1+0x30] ;  /* 0x0000300001147983 */ /* 0x001ea20000100a00 */
        /* <DEDUP_REMOVED lines=11> */
[----:B0-----:R-:W4:Y:S01]  /*53800*/  LDL.LU.64 R12, [R1+0x5390] ;  /* 0x00539000010c7983 */ /* 0x001f220000300a00 */
[----:B--2---:R-:W-:Y:S01]  /*53810*/  IMAD.MOV.U32 R15, RZ, RZ, R21 ;  /* 0x000000ffff0f7224 */ /* 0x004fe200078e0015 */
[----:B---3--:R-:W-:-:S15]  /*53820*/  HMMA.16816.F32 R24, R4, R20, R24 ;  /* 0x000000140418723c */ /* 0x008fde0000001818 */
[----:B------:R-:W-:-:S04]  /*53830*/  NOP ;  /* 0x0000000000007918 */ /* 0x000fc80000000000 */
[----:B------:R-:W-:Y:S04]  /*53840*/  STL.64 [R1+0xf70], R24 ;  /* 0x000f701801007387 */ /* 0x000fe80000100a00 */
[----:B------:R0:W-:Y:S04]  /*53850*/  STL.64 [R1+0xf78], R26 ;  /* 0x000f781a01007387 */ /* 0x0001e80000100a00 */
[----:B0-----:R-:W2:Y:S04]  /*53860*/  LDL.LU R27, [R1+0x5388] ;  /* 0x00538800011b7983 */ /* 0x001ea80000300800 */
[----:B------:R-:W3:Y:S04]  /*53870*/  LDL.LU.64 R24, [R1+0x5380] ;  /* 0x0053800001187983 */ /* 0x000ee80000300a00 */
[----:B------:R-:W-:Y:S04]  /*53880*/  STL [R1+0x5350], R15 ;  /* 0x0053500f01007387 */ /* 0x000fe80000100800 */
[----:B----4-:R0:W-:Y:S04]  /*53890*/  STL.64 [R1+0x5348], R12 ;  /* 0x0053480c01007387 */ /* 0x0101e80000100a00 */
[----:B0-----:R-:W4:Y:S04]  /*538a0*/  LDL.LU R12, [R1+0xf30] ;  /* 0x000f3000010c7983 */ /* 0x001f280000300800 */
[----:B------:R-:W4:Y:S04]  /*538b0*/  LDL.LU R13, [R1+0xf34] ;  /* 0x000f3400010d7983 */ /* 0x000f280000300800 */
[----:B------:R-:W3:Y:S04]  /*538c0*/  LDL.LU R14, [R1+0xf38] ;  /* 0x000f3800010e7983 */ /* 0x000ee80000300800 */
[----:B------:R-:W3:Y:S01]  /*538d0*/  LDL.LU R15, [R1+0xf3c] ;  /* 0x000f3c00010f7983 */ /* 0x000ee20000300800 */
[----:B------:R-:W-:-:S02]  /*538e0*/  IMAD.MOV.U32 R26, RZ, RZ, R20 ;  /* 0x000000ffff1a7224 */ /* 0x000fc400078e0014 */
[----:B------:R-:W-:Y:S02]  /*538f0*/  IMAD.MOV.U32 R20, RZ, RZ, R29 ;  /* 0x000000ffff147224 */ /* 0x000fe400078e001d */
[----:B--2---:R-:W-:Y:S01]  /*53900*/  IMAD.MOV.U32 R21, RZ, RZ, R27 ;  /* 0x000000ffff157224 */ /* 0x004fe200078e001b */
[----:B---3--:R-:W-:Y:S04]  /*53910*/  STL.64 [R1+0x5360], R14 ;  /* 0x0053600e01007387 */ /* 0x008fe80000100a00 */
[----:B----4-:R0:W-:Y:S04]  /*53920*/  STL.64 [R1+0x5358], R12 ;  /* 0x0053580c01007387 */ /* 0x0101e80000100a00 */
[----:B0-----:R-:W2:Y:S04]  /*53930*/  LDL.64 R12, [R1] ;  /* 0x00000000010c7983 */ /* 0x001ea80000100a00 */
[----:B------:R0:W-:Y:S04]  /*53940*/  STL.64 [R1+0x5310], R20 ;  /* 0x0053101401007387 */ /* 0x0001e80000100a00 */
[----:B0-----:R-:W3:Y:S02]  /*53950*/  LDL.64 R20, [R1+0x20] ;  /* 0x0000200001147983 */ /* 0x001ee40000100a00 */
[----:B---3--:R-:W-:Y:S01]  /*53960*/  HMMA.16816.F32 R16, R4, R20, R16 ;  /* 0x000000140410723c */ /* 0x008fe20000001810 */
[----:B------:R-:W-:-:S15]  /*53970*/  IMAD.MOV.U32 R27, RZ, RZ, R21 ;  /* 0x000000ffff1b7224 */ /* 0x000fde00078e0015 */
[----:B------:R-:W-:-:S03]  /*53980*/  NOP ;  /* 0x0000000000007918 */ /* 0x000fc60000000000 */
        /* <DEDUP_REMOVED lines=9> */
[----:B------:R-:W-:-:S02]  /*53a20*/  IMAD.MOV.U32 R29, RZ, RZ, R20 ;  /* 0x000000ffff1d7224 */ /* 0x000fc400078e0014 */
[----:B------:R-:W-:Y:S02]  /*53a30*/  IMAD.MOV.U32 R20, RZ, RZ, R2 ;  /* 0x000000ffff147224 */ /* 0x000fe400078e0002 */
[----:B------:R-:W-:Y:S02]  /*53a40*/  IMAD.MOV.U32 R21, RZ, RZ, R0 ;  /* 0x000000ffff157224 */ /* 0x000fe400078e0000 */
[----:B--2---:R-:W-:Y:S02]  /*53a50*/  IMAD.MOV.U32 R2, RZ, RZ, R12 ;  /* 0x000000ffff027224 */ /* 0x004fe400078e000c */
[----:B------:R-:W-:Y:S01]  /*53a60*/  IMAD.MOV.U32 R0, RZ, RZ, R13 ;  /* 0x000000ffff007224 */ /* 0x000fe200078e000d */
[C---:B---3--:R-:W-:Y:S01]  /*53a70*/  HMMA.16816.F32 R8, R4.reuse, R16, R8 ;  /* 0x000000100408723c */ /* 0x048fe20000001808 */
[----:B------:R-:W2:Y:S07]  /*53a80*/  LDL.LU R16, [R1+0x7d0] ;  /* 0x0007d00001107983 */ /* 0x000eae0000300800 */
[C---:B----4-:R-:W-:Y:S11]  /*53a90*/  HMMA.16816.F32 R24, R4.reuse, R12, R24 ;  /* 0x0000000c0418723c */ /* 0x050ff60000001818 */
[----:B------:R0:W-:Y:S04]  /*53aa0*/  STL.64 [R1+0xf50], R8 ;  /* 0x000f500801007387 */ /* 0x0001e80000100a00 */
[----:B------:R1:W-:Y:S04]  /*53ab0*/  STL.64 [R1+0xf58], R10 ;  /* 0x000f580a01007387 */ /* 0x0003e80000100a00 */
[----:B------:R-:W2:Y:S04]  /*53ac0*/  LDL.LU R17, [R1+0x7d4] ;  /* 0x0007d40001117983 */ /* 0x000ea80000300800 */
[----:B------:R-:W2:Y:S04]  /*53ad0*/  LDL.LU R18, [R1+0x7d8] ;  /* 0x0007d80001127983 */ /* 0x000ea80000300800 */
[----:B------:R-:W2:Y:S04]  /*53ae0*/  LDL.LU R19, [R1+0x7dc] ;  /* 0x0007dc0001137983 */ /* 0x000ea80000300800 */
[----:B0-----:R-:W3:Y:S04]  /*53af0*/  LDL.LU R8, [R1+0xf20] ;  /* 0x000f200001087983 */ /* 0x001ee80000300800 */
[----:B------:R-:W3:Y:S04]  /*53b00*/  LDL.LU R9, [R1+0xf24] ;  /* 0x000f240001097983 */ /* 0x000ee80000300800 */
[----:B-1----:R-:W3:Y:S04]  /*53b10*/  LDL.LU R10, [R1+0xf28] ;  /* 0x000f2800010a7983 */ /* 0x002ee80000300800 */
[----:B------:R-:W3:Y:S04]  /*53b20*/  LDL.LU R11, [R1+0xf2c] ;  /* 0x000f2c00010b7983 */ /* 0x000ee80000300800 */
[----:B------:R-:W-:Y:S04]  /*53b30*/  STL.64 [R1+0xf40], R24 ;  /* 0x000f401801007387 */ /* 0x000fe80000100a00 */
[----:B------:R0:W-:Y:S04]  /*53b40*/  STL.64 [R1+0xf48], R26 ;  /* 0x000f481a01007387 */ /* 0x0001e80000100a00 */
[----:B0-----:R-:W4:Y:S04]  /*53b50*/  LDL.LU.64 R26, [R1+0x5370] ;  /* 0x00537000011a7983 */ /* 0x001f280000300a00 */
[----:B------:R-:W2:Y:S04]  /*53b60*/  LDL.LU.64 R24, [R1+0x5368] ;  /* 0x0053680001187983 */ /* 0x000ea80000300a00 */
[----:B------:R-:W2:Y:S04]  /*53b70*/  LDL.LU.64 R14, [R1+0x5360] ;  /* 0x00536000010e7983 */ /* 0x000ea80000300a00 */
[----:B------:R-:W2:Y:S02]  /*53b80*/  LDL.LU.64 R12, [R1+0x5358] ;  /* 0x00535800010c7983 */ /* 0x000ea40000300a00 */
[----:B--2---:R-:W-:-:S15]  /*53b90*/  HMMA.16816.F32 R12, R4, R24, R12 ;  /* 0x00000018040c723c */ /* 0x004fde000000180c */
[----:B------:R-:W-:-:S04]  /*53ba0*/  NOP ;  /* 0x0000000000007918 */ /* 0x000fc80000000000 */
[----:B------:R-:W-:Y:S04]  /*53bb0*/  STL.64 [R1+0xf30], R12 ;  /* 0x000f300c01007387 */ /* 0x000fe80000100a00 */
[----:B------:R0:W-:Y:S04]  /*53bc0*/  STL.64 [R1+0xf38], R14 ;  /* 0x000f380e01007387 */ /* 0x0001e80000100a00 */
[----:B0-----:R-:W2:Y:S04]  /*53bd0*/  LDL.LU R15, [R1+0x5350] ;  /* 0x00535000010f7983 */ /* 0x001ea80000300800 */
[----:B------:R-:W3:Y:S04]  /*53be0*/  LDL.LU.64 R12, [R1+0x5348] ;  /* 0x00534800010c7983 */ /* 0x000ee80000300a00 */
[----:B------:R0:W-:Y:S04]  /*53bf0*/  STL.64 [R1+0x52a0], R24 ;  /* 0x0052a01801007387 */ /* 0x0001e80000100a00 */
[----:B----4-:R1:W-:Y:S04]  /*53c00*/  STL.64 [R1+0x52d8], R26 ;  /* 0x0052d81a01007387 */ /* 0x0103e80000100a00 */
[----:B0-----:R-:W4:Y:S04]  /*53c10*/  LDL.LU R24, [R1+0x790] ;  /* 0x0007900001187983 */ /* 0x001f280000300800 */
[----:B------:R-:W4:Y:S04]  /*53c20*/  LDL.LU R25, [R1+0x794] ;  /* 0x0007940001197983 */ /* 0x000f280000300800 */
[----:B-1----:R-:W2:Y:S04]  /*53c30*/  LDL.LU R26, [R1+0x798] ;  /* 0x00079800011a7983 */ /* 0x002ea80000300800 */
[----:B------:R-:W2:Y:S04]  /*53c40*/  LDL.LU R27, [R1+0x79c] ;  /* 0x00079c00011b7983 */ /* 0x000ea80000300800 */
[----:B--2---:R-:W-:Y:S04]  /*53c50*/  STL.64 [R1+0x52f0], R26 ;  /* 0x0052f01a01007387 */ /* 0x004fe80000100a00 */
[----:B----4-:R0:W-:Y:S04]  /*53c60*/  STL.64 [R1+0x52e8], R24 ;  /* 0x0052e81801007387 */ /* 0x0101e80000100a00 */
[----:B0-----:R-:W2:Y:S04]  /*53c70*/  LDL.LU R24, [R1+0x7a0] ;  /* 0x0007a00001187983 */ /* 0x001ea80000300800 */
[----:B------:R-:W2:Y:S04]  /*53c80*/  LDL.LU R25, [R1+0x7a4] ;  /* 0x0007a40001197983 */ /* 0x000ea80000300800 */
[----:B------:R-:W4:Y:S04]  /*53c90*/  LDL.LU R26, [R1+0x7a8] ;  /* 0x0007a800011a7983 */ /* 0x000f280000300800 */
[----:B------:R-:W4:Y:S01]  /*53ca0*/  LDL.LU R27, [R1+0x7ac] ;  /* 0x0007ac00011b7983 */ /* 0x000f220000300800 */
[C---:B---3--:R-:W-:Y:S03]  /*53cb0*/  HMMA.16816.F32 R8, R4.reuse, R12, R8 ;  /* 0x0000000c0408723c */ /* 0x048fe60000001808 */
        /* <DEDUP_REMOVED lines=14> */
[----:B0-----:R-:W3:Y:S04]  /*53da0*/  LDL.LU R10, [R1+0x5340] ;  /* 0x00534000010a7983 */ /* 0x001ee80000300800 */
[----:B------:R-:W4:Y:S02]  /*53db0*/  LDL.LU.64 R8, [R1+0x5338] ;  /* 0x0053380001087983 */ /* 0x000f240000300a00 */
[----:B----4-:R-:W-:Y:S02]  /*53dc0*/  HMMA.16816.F32 R4, R4, R8, R16 ;  /* 0x000000080404723c */ /* 0x010fe40000001810 */
[----:B------:R-:W2:Y:S04]  /*53dd0*/  LDL.LU.64 R18, [R1+0x5330] ;  /* 0x0053300001127983 */ /* 0x000ea80000300a00 */
[----:B------:R-:W2:-:S13]  /*53de0*/  LDL.LU.64 R16, [R1+0x5328] ;  /* 0x0053280001107983 */ /* 0x000e9a0000300a00 */
[----:B------:R0:W-:Y:S04]  /*53df0*/  STL.64 [R1+0x7d0], R4 ;  /* 0x0007d00401007387 */ /* 0x0001e80000100a00 */
[----:B------:R1:W-:Y:S04]  /*53e00*/  STL.64 [R1+0x7d8], R6 ;  /* 0x0007d80601007387 */ /* 0x0003e80000100a00 */
[----:B0-----:R-:W4:Y:S04]  /*53e10*/  LDL.LU R4, [R1+0x770] ;  /* 0x0007700001047983 */ /* 0x001f280000300800 */
[----:B------:R-:W4:Y:S04]  /*53e20*/  LDL.LU R5, [R1+0x774] ;  /* 0x0007740001057983 */ /* 0x000f280000300800 */
[----:B-1----:R-:W4:Y:S04]  /*53e30*/  LDL.LU R6, [R1+0x778] ;  /* 0x0007780001067983 */ /* 0x002f280000300800 */
[----:B------:R-:W4:Y:S04]  /*53e40*/  LDL.LU R7, [R1+0x77c] ;  /* 0x00077c0001077983 */ /* 0x000f280000300800 */
        /* <DEDUP_REMOVED lines=22> */
[----:B------:R-:W-:Y:S04]  /*53fb0*/  STL.64 [R1+0x720], R20 ;  /* 0x0007201401007387 */ /* 0x000fe80000100a00 */
[----:B------:R0:W-:Y:S04]  /*53fc0*/  STL.64 [R1+0x728], R22 ;  /* 0x0007281601007387 */ /* 0x0001e80000100a00 */
[----:B0-----:R-:W2:Y:S04]  /*53fd0*/  LDL.LU.64 R22, [R1+0x52d0] ;  /* 0x0052d00001167983 */ /* 0x001ea80000300a00 */
[----:B------:R-:W2:Y:S01]  /*53fe0*/  LDL.LU.64 R20, [R1+0x52c8] ;  /* 0x0052c80001147983 */ /* 0x000ea20000300a00 */
[----:B---3--:R-:W-:-:S02]  /*53ff0*/  IMAD.MOV.U32 R8, RZ, RZ, R10 ;  /* 0x000000ffff087224 */ /* 0x008fc400078e000a */
[----:B------:R-:W-:-:S07]  /*54000*/  IMAD.MOV.U32 R9, RZ, RZ, R3 ;  /* 0x000000ffff097224 */ /* 0x000fce00078e0003 */
[----:B--2---:R-:W-:Y:S01]  /*54010*/  HMMA.16816.F32 R8, R16, R8, R20 ;  /* 0x000000081008723c */ /* 0x004fe20000001814 */
[----:B------:R-:W4:-:S15]  /*54020*/  LDL.LU.64 R20, [R1+0x52c0] ;  /* 0x0052c00001147983 */ /* 0x000f1e0000300a00 */
[----:B------:R-:W-:-:S03]  /*54030*/  NOP ;  /* 0x0000000000007918 */ /* 0x000fc60000000000 */
[----:B------:R-:W-:Y:S04]  /*54040*/  STL.64 [R1+0x710], R8 ;  /* 0x0007100801007387 */ /* 0x000fe80000100a00 */
[----:B------:R-:W-:Y:S01]  /*54050*/  STL.64 [R1+0x718], R10 ;  /* 0x0007180a01007387 */ /* 0x000fe20000100a00 */
[----:B----4-:R-:W-:Y:S01]  /*54060*/  HMMA.16816.F32 R4, R16, R20, R4 ;  /* 0x000000141004723c */ /* 0x010fe20000001804 */
[----:B------:R-:W-:Y:S02]  /*54070*/  IMAD.MOV.U32 R14, RZ, RZ, R20 ;  /* 0x000000ffff0e7224 */ /* 0x000fe400078e0014 */
[----:B------:R-:W-:-:S15]  /*54080*/  IMAD.MOV.U32 R3, RZ, RZ, R21 ;  /* 0x000000ffff037224 */ /* 0x000fde00078e0015 */
[----:B------:R-:W-:Y:S01]  /*54090*/  NOP ;  /* 0x0000000000007918 */ /* 0x000fe20000000000 */
[----:B------:R-:W-:Y:S04]  /*540a0*/  STL.64 [R1+0x700], R4 ;  /* 0x0007000401007387 */ /* 0x000fe80000100a00 */
[----:B------:R-:W-:Y:S04]  /*540b0*/  STL.64 [R1+0x708], R6 ;  /* 0x0007080601007387 */ /* 0x000fe80000100a00 */
[----:B------:R-:W-:Y:S04]  /*540c0*/  STL [R1+0x5298], R14 ;  /* 0x0052980e01007387 */ /* 0x000fe80000100800 */
[----:B------:R-:W-:Y:S04]  /*540d0*/  STL.64 [R1+0x5290], R12 ;  /* 0x0052900c01007387 */ /* 0x000fe80000100a00 */
[----:B------:R-:W2:Y:S04]  /*540e0*/  LDL.LU R20, [R1+0x6f0] ;  /* 0x0006f00001147983 */ /* 0x000ea80000300800 */
[----:B------:R-:W2:Y:S04]  /*540f0*/  LDL.LU R21, [R1+0x6f4] ;  /* 0x0006f40001157983 */ /* 0x000ea80000300800 */
[----:B------:R-:W3:Y:S04]  /*54100*/  LDL.LU R22, [R1+0x6f8] ;  /* 0x0006f80001167983 */ /* 0x000ee80000300800 */
[----:B------:R-:W3:Y:S04]  /*54110*/  LDL.LU R23, [R1+0x6fc] ;  /* 0x0006fc0001177983 */ /* 0x000ee80000300800 */
[----:B------:R-:W0:Y:S04]  /*54120*/  LDSM.16.MT88.4 R4, [R28+UR5+0x8200] ;  /* 0x008200051c04783b */ /* 0x000e280008004200 */
        /* <DEDUP_REMOVED lines=17> */
[----:B----4-:R1:W-:Y:S02]  /*54240*/  STL.64 [R1+0x5248], R8 ;  /* 0x0052480801007387 */ /* 0x0103e40000100a00 */
[----:B-1----:R-:W-:-:S02]  /*54250*/  IMAD.MOV.U32 R8, RZ, RZ, R29 ;  /* 0x000000ffff087224 */ /* 0x002fc400078e001d */
[----:B------:R-:W-:-:S05]  /*54260*/  IMAD.MOV.U32 R9, RZ, RZ, R27 ;  /* 0x000000ffff097224 */ /* 0x000fca00078e001b */
[----:B------:R1:W-:Y:S02]  /*54270*/  STL.64 [R1+0x5260], R8 ;  /* 0x0052600801007387 */ /* 0x0003e40000100a00 */
[----:B-1----:R-:W-:Y:S02]  /*54280*/  IMAD.MOV.U32 R8, RZ, RZ, R26 ;  /* 0x000000ffff087224 */ /* 0x002fe400078e001a */
[----:B------:R-:W-:-:S05]  /*54290*/  IMAD.MOV.U32 R9, RZ, RZ, R15 ;  /* 0x000000ffff097224 */ /* 0x000fca00078e000f */
[----:B------:R-:W-:Y:S04]  /*542a0*/  STL.64 [R1+0x5278], R8 ;  /* 0x0052780801007387 */ /* 0x000fe80000100a00 */
[----:B---3--:R-:W-:Y:S04]  /*542b0*/  STL.64 [R1+0x5220], R22 ;  /* 0x0052201601007387 */ /* 0x008fe80000100a00 */
[----:B------:R1:W-:Y:S04]  /*542c0*/  STL.64 [R1+0x5218], R20 ;  /* 0x0052181401007387 */ /* 0x0003e80000100a00 */
[----:B------:R-:W2:Y:S04]  /*542d0*/  LDL.LU R24, [R1+0x1430] ;  /* 0x0014300001187983 */ /* 0x000ea80000300800 */
[----:B------:R-:W2:Y:S04]  /*542e0*/  LDL.LU R25, [R1+0x1434] ;  /* 0x0014340001197983 */ /* 0x000ea80000300800 */
[----:B------:R-:W3:Y:S04]  /*542f0*/  LDL.LU R26, [R1+0x1438] ;  /* 0x00143800011a7983 */ /* 0x000ee80000300800 */
[----:B------:R-:W3:Y:S04]  /*54300*/  LDL.LU R27, [R1+0x143c] ;  /* 0x00143c00011b7983 */ /* 0x000ee80000300800 */
[----:B---3--:R-:W-:Y:S04]  /*54310*/  STL.64 [R1+0x52b0], R26 ;  /* 0x0052b01a01007387 */ /* 0x008fe80000100a00 */
[----:B--2---:R2:W-:Y:S04]  /*54320*/  STL.64 [R1+0x52a8], R24 ;  /* 0x0052a81801007387 */ /* 0x0045e80000100a00 */
[----:B------:R-:W3:Y:S01]  /*54330*/  LDL.64 R12, [R1+0x50] ;  /* 0x00005000010c7983 */ /* 0x000ee20000100a00 */
[----:B-1----:R-:W-:-:S02]  /*54340*/  IMAD.MOV.U32 R20, RZ, RZ, R2 ;  /* 0x000000ffff147224 */ /* 0x002fc400078e0002 */
[----:B------:R-:W-:Y:S01]  /*54350*/  IMAD.MOV.U32 R21, RZ, RZ, R0 ;  /* 0x000000ffff157224 */ /* 0x000fe200078e0000 */
[----:B--2---:R-:W2:Y:S04]  /*54360*/  LDL.64 R24, [R1+0x60] ;  /* 0x0000600001187983 */ /* 0x004ea80000100a00 */
[----:B---3--:R1:W-:Y:S04]  /*54370*/  STL.64 [R1+0x52b8], R12 ;  /* 0x0052b80c01007387 */ /* 0x0083e80000100a00 */
[----:B-1----:R-:W2:Y:S04]  /*54380*/  LDL.LU R12, [R1+0x1440] ;  /* 0x00144000010c7983 */ /* 0x002ea80000300800 */
[----:B------:R-:W2:Y:S04]  /*54390*/  LDL.LU R13, [R1+0x1444] ;  /* 0x00144400010d7983 */ /* 0x000ea80000300800 */
[----:B------:R-:W2:Y:S04]  /*543a0*/  LDL.LU R14, [R1+0x1448] ;  /* 0x00144800010e7983 */ /* 0x000ea80000300800 */
[----:B------:R-:W2:Y:S04]  /*543b0*/  LDL.LU R15, [R1+0x144c] ;  /* 0x00144c00010f7983 */ /* 0x000ea80000300800 */
[----:B------:R-:W3:Y:S04]  /*543c0*/  LDL.64 R8, [R1+0x40] ;  /* 0x0000400001087983 */ /* 0x000ee80000100a00 */
[----:B------:R1:W-:Y:S04]  /*543d0*/  STL.64 [R1+0x5238], R20 ;  /* 0x0052381401007387 */ /* 0x0003e80000100a00 */
[----:B-1----:R-:W4:Y:S04]  /*543e0*/  LDL.64 R20, [R1+0x10] ;  /* 0x0000100001147983 */ /* 0x002f280000100a00 */
[----:B----4-:R1:W-:Y:S04]  /*543f0*/  STL.64 [R1+0x5258], R20 ;  /* 0x0052581401007387 */ /* 0x0103e80000100a00 */
[----:B-1----:R-:W4:Y:S04]  /*54400*/  LDL.LU R20, [R1+0x1400] ;  /* 0x0014000001147983 */ /* 0x002f280000300800 */
[----:B------:R-:W4:Y:S04]  /*54410*/  LDL.LU R21, [R1+0x1404] ;  /* 0x0014040001157983 */ /* 0x000f280000300800 */
[----:B------:R-:W2:Y:S04]  /*54420*/  LDL.LU R22, [R1+0x1408] ;  /* 0x0014080001167983 */ /* 0x000ea80000300800 */
[----:B------:R-:W2:Y:S04]  /*54430*/  LDL.LU R23, [R1+0x140c] ;  /* 0x00140c0001177983 */ /* 0x000ea80000300800 */
[----:B--2---:R-:W-:Y:S04]  /*54440*/  STL.64 [R1+0x5270], R22 ;  /* 0x0052701601007387 */ /* 0x004fe80000100a00 */
[----:B----4-:R1:W-:Y:S04]  /*54450*/  STL.64 [R1+0x5268], R20 ;  /* 0x0052681401007387 */ /* 0x0103e80000100a00 */
[----:B-1----:R-:W2:Y:S04]  /*54460*/  LDL.LU R20, [R1+0x1410] ;  /* 0x0014100001147983 */ /* 0x002ea80000300800 */
[----:B------:R-:W2:Y:S04]  /*54470*/  LDL.LU R21, [R1+0x1414] ;  /* 0x0014140001157983 */ /* 0x000ea80000300800 */
[----:B------:R-:W4:Y:S04]  /*54480*/  LDL.LU R22, [R1+0x1418] ;  /* 0x0014180001167983 */ /* 0x000f280000300800 */
[----:B------:R-:W4:Y:S01]  /*54490*/  LDL.LU R23, [R1+0x141c] ;  /* 0x00141c0001177983 */ /* 0x000f220000300800 */
[----:B------:R-:W-:Y:S03]  /*544a0*/  HMMA.16816.F32 R12, R16, R24, R12 ;  /* 0x00000018100c723c */ /* 0x000fe6000000180c */
[----:B----4-:R-:W-:Y:S04]  /*544b0*/  STL.64 [R1+0x5288], R22 ;  /* 0x0052881601007387 */ /* 0x010fe80000100a00 */
[----:B--2---:R1:W-:Y:S04]  /*544c0*/  STL.64 [R1+0x5280], R20 ;  /* 0x0052801401007387 */ /* 0x0043e80000100a00 */
[----:B-1----:R-:W3:Y:S04]  /*544d0*/  LDL.LU R20, [R1+0x1420] ;  /* 0x0014200001147983 */ /* 0x002ee80000300800 */
[----:B------:R-:W3:Y:S04]  /*544e0*/  LDL.LU R21, [R1+0x1424] ;  /* 0x0014240001157983 */ /* 0x000ee80000300800 */
[----:B------:R-:W3:Y:S04]  /*544f0*/  LDL.LU R22, [R1+0x1428] ;  /* 0x0014280001167983 */ /* 0x000ee80000300800 */
[----:B------:R-:W3:Y:S04]  /*54500*/  LDL.LU R23, [R1+0x142c] ;  /* 0x00142c0001177983 */ /* 0x000ee80000300800 */
[----:B0-----:R-:W-:Y:S04]  /*54510*/  STL.64 [R1+0x50c8], R6 ;  /* 0x0050c80601007387 */ /* 0x001fe80000100a00 */
[----:B------:R0:W-:Y:S04]  /*54520*/  STL.64 [R1+0x50c0], R4 ;  /* 0x0050c00401007387 */ /* 0x0001e80000100a00 */
[----:B0-----:R-:W2:Y:S04]  /*54530*/  LDL.LU R4, [R1+0x6e0] ;  /* 0x0006e00001047983 */ /* 0x001ea80000300800 */
[----:B------:R-:W2:Y:S04]  /*54540*/  LDL.LU R5, [R1+0x6e4] ;  /* 0x0006e40001057983 */ /* 0x000ea80000300800 */
[----:B------:R-:W4:Y:S04]  /*54550*/  LDL.LU R6, [R1+0x6e8] ;  /* 0x0006e80001067983 */ /* 0x000f280000300800 */
[----:B------:R-:W4:Y:S01]  /*54560*/  LDL.LU R7, [R1+0x6ec] ;  /* 0x0006ec0001077983 */ /* 0x000f220000300800 */
[----:B------:R-:W-:-:S02]  /*54570*/  IMAD.MOV.U32 R2, RZ, RZ, R24 ;  /* 0x000000ffff027224 */ /* 0x000fc400078e0018 */
[----:B------:R-:W-:Y:S01]  /*54580*/  IMAD.MOV.U32 R0, RZ, RZ, R25 ;  /* 0x000000ffff007224 */ /* 0x000fe200078e0019 */
[----:B----4-:R-:W-:Y:S04]  /*54590*/  STL.64 [R1+0x5230], R6 ;  /* 0x0052300601007387 */ /* 0x010fe80000100a00 */
[----:B--2---:R0:W-:Y:S04]  /*545a0*/  STL.64 [R1+0x5228], R4 ;  /* 0x0052280401007387 */ /* 0x0041e80000100a00 */
[----:B0-----:R-:W2:Y:S04]  /*545b0*/  LDL.LU R4, [R1+0xe20] ;  /* 0x000e200001047983 */ /* 0x001ea80000300800 */
[----:B------:R-:W2:Y:S04]  /*545c0*/  LDL.LU R5, [R1+0xe24] ;  /* 0x000e240001057983 */ /* 0x000ea80000300800 */
[----:B------:R-:W2:Y:S04]  /*545d0*/  LDL.LU R6, [R1+0xe28] ;  /* 0x000e280001067983 */ /* 0x000ea80000300800 */
[----:B------:R-:W2:Y:S04]  /*545e0*/  LDL.LU R7, [R1+0xe2c] ;  /* 0x000e2c0001077983 */ /* 0x000ea80000300800 */
[----:B------:R0:W-:Y:S04]  /*545f0*/  STL.64 [R1+0xe80], R12 ;  /* 0x000e800c01007387 */ /* 0x0001e80000100a00 */
[----:B------:R1:W-:Y:S04]  /*54600*/  STL.64 [R1+0xe88], R14 ;  /* 0x000e880e01007387 */ /* 0x0003e80000100a00 */
[----:B0-----:R-:W4:Y:S04]  /*54610*/  LDL.LU.64 R12, [R1+0x52b8] ;  /* 0x0052b800010c7983 */ /* 0x001f280000300a00 */
[----:B------:R-:W4:Y:S04]  /*54620*/  LDL.LU.64 R26, [R1+0x52b0] ;  /* 0x0052b000011a7983 */ /* 0x000f280000300a00 */
[----:B------:R-:W4:Y:S01]  /*54630*/  LDL.LU.64 R24, [R1+0x52a8] ;  /* 0x0052a80001187983 */ /* 0x000f220000300a00 */
[----:B---3--:R-:W-:Y:S01]  /*54640*/  HMMA.16816.F32 R20, R16, R8, R20 ;  /* 0x000000081014723c */ /* 0x008fe20000001814 */
[----:B------:R-:W-:-:S07]  /*54650*/  IMAD.MOV.U32 R29, RZ, RZ, R8 ;  /* 0x000000ffff1d7224 */ /* 0x000fce00078e0008 */
[----:B----4-:R-:W-:Y:S01]  /*54660*/  HMMA.16816.F32 R24, R16, R12, R24 ;  /* 0x0000000c1018723c */ /* 0x010fe20000001818 */
[----:B-1----:R-:W-:-:S15]  /*54670*/  IMAD.MOV.U32 R15, RZ, RZ, R13 ;  /* 0x000000ffff0f7224 */ /* 0x002fde00078e000d */
[----:B------:R-:W-:-:S03]  /*54680*/  NOP ;  /* 0x0000000000007918 */ /* 0x000fc60000000000 */
[----:B------:R0:W-:Y:S04]  /*54690*/  STL.64 [R1+0xe70], R24 ;  /* 0x000e701801007387 */ /* 0x0001e80000100a00 */
[----:B------:R1:W-:Y:S04]  /*546a0*/  STL.64 [R1+0xe78], R26 ;  /* 0x000e781a01007387 */ /* 0x0003e80000100a00 */
[----:B0-----:R-:W3:Y:S01]  /*546b0*/  LDL.LU.64 R24, [R1+0x52a0] ;  /* 0x0052a00001187983 */ /* 0x001ee20000300a00 */
[----:B-1----:R-:W-:-:S03]  /*546c0*/  IMAD.MOV.U32 R26, RZ, RZ, R12 ;  /* 0x000000ffff1a7224 */ /* 0x002fc600078e000c */
[----:B------:R-:W4:Y:S04]  /*546d0*/  LDL.LU R14, [R1+0x5298] ;  /* 0x00529800010e7983 */ /* 0x000f280000300800 */
[----:B------:R-:W2:Y:S04]  /*546e0*/  LDL.LU.64 R12, [R1+0x5290] ;  /* 0x00529000010c7983 */ /* 0x000ea80000300a00 */
[----:B------:R-:W-:Y:S04]  /*546f0*/  STL.64 [R1+0xe60], R20 ;  /* 0x000e601401007387 */ /* 0x000fe80000100a00 */
[----:B------:R0:W-:Y:S01]  /*54700*/  STL.64 [R1+0xe68], R22 ;  /* 0x000e681601007387 */ /* 0x0001e20000100a00 */
[----:B------:R-:W-:-:S03]  /*54710*/  IMAD.MOV.U32 R27, RZ, RZ, R9 ;  /* 0x000000ffff1b7224 */ /* 0x000fc600078e0009 */
        /* <DEDUP_REMOVED lines=19> */
[----:B------:R1:W-:Y:S04]  /*54850*/  STL.64 [R1+0xe38], R10 ;  /* 0x000e380a01007387 */ /* 0x0003e80000100a00 */
[----:B0-----:R-:W2:Y:S01]  /*54860*/  LDL.LU.64 R8, [R1+0x5240] ;  /* 0x0052400001087983 */ /* 0x001ea20000300a00 */
        /* <DEDUP_REMOVED lines=14> */
[----:B0-----:R-:W3:Y:S04]  /*54950*/  LDL.LU.64 R22, [R1+0x5210] ;  /* 0x0052100001167983 */ /* 0x001ee80000300a00 */
[----:B------:R-:W3:Y:S04]  /*54960*/  LDL.LU.64 R20, [R1+0x5208] ;  /* 0x0052080001147983 */ /* 0x000ee80000300a00 */
[----:B------:R0:W-:Y:S04]  /*54970*/  STL.64 [R1+0x51b0], R24 ;  /* 0x0051b01801007387 */ /* 0x0001e80000100a00 */
[----:B------:R1:W-:Y:S04]  /*54980*/  STL.64 [R1+0x51d0], R26 ;  /* 0x0051d01a01007387 */ /* 0x0003e80000100a00 */
[----:B0-----:R-:W2:Y:S04]  /*54990*/  LDL.LU R24, [R1+0x6d0] ;  /* 0x0006d00001187983 */ /* 0x001ea80000300800 */
[----:B------:R-:W2:Y:S04]  /*549a0*/  LDL.LU R25, [R1+0x6d4] ;  /* 0x0006d40001197983 */ /* 0x000ea80000300800 */
[----:B-1----:R-:W2:Y:S04]  /*549b0*/  LDL.LU R26, [R1+0x6d8] ;  /* 0x0006d800011a7983 */ /* 0x002ea80000300800 */
[----:B------:R-:W2:Y:S01]  /*549c0*/  LDL.LU R27, [R1+0x6dc] ;  /* 0x0006dc00011b7983 */ /* 0x000ea20000300800 */
[C---:B---3--:R-:W-:Y:S03]  /*549d0*/  HMMA.16816.F32 R20, R16.reuse, R12, R20 ;  /* 0x0000000c1014723c */ /* 0x048fe60000001814 */
[----:B--2---:R-:W-:Y:S04]  /*549e0*/  STL.64 [R1+0x51e0], R26 ;  /* 0x0051e01a01007387 */ /* 0x004fe80000100a00 */
[----:B------:R0:W-:Y:S04]  /*549f0*/  STL.64 [R1+0x51d8], R24 ;  /* 0x0051d81801007387 */ /* 0x0001e80000100a00 */
[----:B0-----:R-:W2:Y:S08]  /*54a00*/  LDL.64 R24, [R1+0xc0] ;  /* 0x0000c00001187983 */ /* 0x001eb00000100a00 */
[----:B------:R-:W-:Y:S04]  /*54a10*/  STL.64 [R1+0xe00], R20 ;  /* 0x000e001401007387 */ /* 0x000fe80000100a00 */
[----:B------:R0:W-:Y:S04]  /*54a20*/  STL.64 [R1+0xe08], R22 ;  /* 0x000e081601007387 */ /* 0x0001e80000100a00 */
[----:B0-----:R-:W3:Y:S04]  /*54a30*/  LDL.LU.64 R22, [R1+0x5200] ;  /* 0x0052000001167983 */ /* 0x001ee80000300a00 */
[----:B------:R-:W3:Y:S04]  /*54a40*/  LDL.LU.64 R20, [R1+0x51f8] ;  /* 0x0051f80001147983 */ /* 0x000ee80000300a00 */
[----:B------:R-:W-:Y:S01]  /*54a50*/  STL.64 [R1+0x51c8], R12 ;  /* 0x0051c80c01007387 */ /* 0x000fe20000100a00 */
[----:B---3--:R-:W-:Y:S03]  /*54a60*/  HMMA.16816.F32 R16, R16, R8, R20 ;  /* 0x000000081010723c */ /* 0x008fe60000001814 */
[----:B------:R-:W2:Y:S04]  /*54a70*/  LDL.LU.64 R22, [R1+0x51f0] ;  /* 0x0051f00001167983 */ /* 0x000ea80000300a00 */
[----:B------:R-:W2:-:S12]  /*54a80*/  LDL.LU.64 R20, [R1+0x51e8] ;  /* 0x0051e80001147983 */ /* 0x000e980000300a00 */
[----:B------:R0:W-:Y:S04]  /*54a90*/  STL.64 [R1+0x6f0], R16 ;  /* 0x0006f01001007387 */ /* 0x0001e80000100a00 */
[----:B------:R-:W-:Y:S04]  /*54aa0*/  STL.64 [R1+0x6f8], R18 ;  /* 0x0006f81201007387 */ /* 0x000fe80000100a00 */
[----:B0-----:R-:W3:Y:S04]  /*54ab0*/  LDL.64 R16, [R1+0xb0] ;  /* 0x0000b00001107983 */ /* 0x001ee80000100a00 */
[----:B------:R-:W-:Y:S01]  /*54ac0*/  STL.64 [R1+0x5128], R8 ;  /* 0x0051280801007387 */ /* 0x000fe20000100a00 */
[----:B--2---:R-:W-:-:S15]  /*54ad0*/  HMMA.16816.F32 R4, R20, R24, R4 ;  /* 0x000000181404723c */ /* 0x004fde0000001804 */
[----:B------:R-:W-:-:S04]  /*54ae0*/  NOP ;  /* 0x0000000000007918 */ /* 0x000fc80000000000 */
[----:B------:R0:W-:Y:S04]  /*54af0*/  STL.64 [R1+0x670], R4 ;  /* 0x0006700401007387 */ /* 0x0001e80000100a00 */
[----:B------:R3:W-:Y:S04]  /*54b00*/  STL.64 [R1+0x678], R6 ;  /* 0x0006780601007387 */ /* 0x0007e80000100a00 */
[----:B------:R-:W2:Y:S01]  /*54b10*/  LDL.LU.64 R26, [R1+0x51e0] ;  /* 0x0051e000011a7983 */ /* 0x000ea20000300a00 */
[----:B0-----:R-:W-:Y:S02]  /*54b20*/  IMAD.MOV.U32 R5, RZ, RZ, R24 ;  /* 0x000000ffff057224 */ /* 0x001fe400078e0018 */
[----:B------:R-:W-:-:S02]  /*54b30*/  IMAD.MOV.U32 R4, RZ, RZ, R25 ;  /* 0x000000ffff047224 */ /* 0x000fc400078e0019 */
[----:B------:R-:W2:Y:S01]  /*54b40*/  LDL.LU.64 R24, [R1+0x51d8] ;  /* 0x0051d80001187983 */ /* 0x000ea20000300a00 */
[----:B---3--:R-:W-:Y:S02]  /*54b50*/  IMAD.MOV.U32 R7, RZ, RZ, R16 ;  /* 0x000000ffff077224 */ /* 0x008fe400078e0010 */
[----:B------:R-:W-:Y:S01]  /*54b60*/  IMAD.MOV.U32 R6, RZ, RZ, R17 ;  /* 0x000000ffff067224 */ /* 0x000fe200078e0011 */
[----:B--2---:R-:W-:-:S15]  /*54b70*/  HMMA.16816.F32 R24, R20, R16, R24 ;  /* 0x000000101418723c */ /* 0x004fde0000001818 */
[----:B------:R-:W-:-:S04]  /*54b80*/  NOP ;  /* 0x0000000000007918 */ /* 0x000fc80000000000 */
[----:B------:R-:W-:Y:S04]  /*54b90*/  STL.64 [R1+0x660], R24 ;  /* 0x0006601801007387 */ /* 0x000fe80000100a00 */
[----:B------:R0:W-:Y:S04]  /*54ba0*/  STL.64 [R1+0x668], R26 ;  /* 0x0006681a01007387 */ /* 0x0001e80000100a00 */
[----:B0-----:R-:W2:Y:S04]  /*54bb0*/  LDL.LU.64 R26, [R1+0x51d0] ;  /* 0x0051d000011a7983 */ /* 0x001ea80000300a00 */
[----:B------:R-:W-:Y:S04]  /*54bc0*/  STL.64 [R1+0x50f0], R6 ;  /* 0x0050f00601007387 */ /* 0x000fe80000100a00 */
[----:B------:R0:W-:Y:S04]  /*54bd0*/  STL.64 [R1+0x50e8], R4 ;  /* 0x0050e80401007387 */ /* 0x0001e80000100a00 */
[----:B0-----:R-:W3:Y:S04]  /*54be0*/  LDL.64 R4, [R1] ;  /* 0x0000000001047983 */ /* 0x001ee80000100a00 */
[----:B---3--:R0:W-:Y:S04]  /*54bf0*/  STL.64 [R1+0x5108], R4 ;  /* 0x0051080401007387 */ /* 0x0081e80000100a00 */
[----:B------:R-:W3:Y:S04]  /*54c00*/  LDL.LU R8, [R1+0x1340] ;  /* 0x0013400001087983 */ /* 0x000ee80000300800 */
[----:B------:R-:W3:Y:S01]  /*54c10*/  LDL.LU R9, [R1+0x1344] ;  /* 0x0013440001097983 */ /* 0x000ee20000300800 */
[----:B0-----:R-:W-:-:S02]  /*54c20*/  IMAD.MOV.U32 R5, RZ, RZ, R10 ;  /* 0x000000ffff057224 */ /* 0x001fc400078e000a */
[----:B------:R-:W-:Y:S01]  /*54c30*/  IMAD.MOV.U32 R4, RZ, RZ, R11 ;  /* 0x000000ffff047224 */ /* 0x000fe200078e000b */
[----:B------:R-:W2:Y:S04]  /*54c40*/  LDL.LU R10, [R1+0x1348] ;  /* 0x00134800010a7983 */ /* 0x000ea80000300800 */
[----:B------:R-:W2:Y:S04]  /*54c50*/  LDL.LU R11, [R1+0x134c] ;  /* 0x00134c00010b7983 */ /* 0x000ea80000300800 */
[----:B--2---:R-:W-:Y:S04]  /*54c60*/  STL.64 [R1+0x5138], R10 ;  /* 0x0051380a01007387 */ /* 0x004fe80000100a00 */
[----:B---3--:R0:W-:Y:S04]  /*54c70*/  STL.64 [R1+0x5130], R8 ;  /* 0x0051300801007387 */ /* 0x0081e80000100a00 */
[----:B0-----:R-:W2:Y:S04]  /*54c80*/  LDL.64 R8, [R1+0x30] ;  /* 0x0000300001087983 */ /* 0x001ea80000100a00 */
[----:B--2---:R0:W-:Y:S02]  /*54c90*/  STL.64 [R1+0x5148], R8 ;  /* 0x0051480801007387 */ /* 0x0041e40000100a00 */
[----:B0-----:R-:W-:-:S02]  /*54ca0*/  IMAD.MOV.U32 R8, RZ, RZ, R29 ;  /* 0x000000ffff087224 */ /* 0x001fc400078e001d */
[----:B------:R-:W-:-:S05]  /*54cb0*/  IMAD.MOV.U32 R9, RZ, RZ, R27 ;  /* 0x000000ffff097224 */ /* 0x000fca00078e001b */
[----:B------:R-:W-:Y:S04]  /*54cc0*/  STL.64 [R1+0x5160], R8 ;  /* 0x0051600801007387 */ /* 0x000fe80000100a00 */
[----:B------:R0:W-:Y:S04]  /*54cd0*/  STL.64 [R1+0x5120], R4 ;  /* 0x0051200401007387 */ /* 0x0001e80000100a00 */
[----:B0-----:R-:W2:Y:S01]  /*54ce0*/  LDL.64 R4, [R1+0x20] ;  /* 0x0000200001047983 */ /* 0x001ea20000100a00 */
[----:B------:R-:W-:Y:S02]  /*54cf0*/  IMAD.MOV.U32 R8, RZ, RZ, R26 ;  /* 0x000000ffff087224 */ /* 0x000fe400078e001a */
[----:B------:R-:W-:Y:S01]  /*54d00*/  IMAD.MOV.U32 R9, RZ, RZ, R15 ;  /* 0x000000ffff097224 */ /* 0x000fe200078e000f */
[----:B--2---:R0:W-:Y:S04]  /*54d10*/  STL.64 [R1+0x5140], R4 ;  /* 0x0051400401007387 */ /* 0x0041e80000100a00 */
[----:B0-----:R-:W2:Y:S04]  /*54d20*/  LDL.LU R4, [R1+0x1350] ;  /* 0x0013500001047983 */ /* 0x001ea80000300800 */
[----:B------:R-:W2:Y:S04]  /*54d30*/  LDL.LU R5, [R1+0x1354] ;  /* 0x0013540001057983 */ /* 0x000ea80000300800 */
[----:B------:R-:W3:Y:S04]  /*54d40*/  LDL.LU R6, [R1+0x1358] ;  /* 0x0013580001067983 */ /* 0x000ee80000300800 */
[----:B------:R-:W3:Y:S04]  /*54d50*/  LDL.LU R7, [R1+0x135c] ;  /* 0x00135c0001077983 */ /* 0x000ee80000300800 */
[----:B------:R-:W-:Y:S01]  /*54d60*/  STL.64 [R1+0x5178], R8 ;  /* 0x0051780801007387 */ /* 0x000fe20000100a00 */
[----:B----4-:R-:W-:-:S02]  /*54d70*/  IMAD.MOV.U32 R16, RZ, RZ, R14 ;  /* 0x000000ffff107224 */ /* 0x010fc400078e000e */
[----:B------:R-:W-:Y:S01]  /*54d80*/  IMAD.MOV.U32 R17, RZ, RZ, R3 ;  /* 0x000000ffff117224 */ /* 0x000fe200078e0003 */
        /* <DEDUP_REMOVED lines=8> */
[----:B------:R-:W4:Y:S04]  /*54e10*/  LDL.LU R14, [R1+0x6c8] ;  /* 0x0006c800010e7983 */ /* 0x000f280000300800 */
[----:B------:R-:W4:Y:S04]  /*54e20*/  LDL.LU R15, [R1+0x6cc] ;  /* 0x0006cc00010f7983 */ /* 0x000f280000300800 */
[----:B------:R0:W-:Y:S04]  /*54e30*/  STL.64 [R1+0x5190], R16 ;  /* 0x0051901001007387 */ /* 0x0001e80000100a00 */
        /* <DEDUP_REMOVED lines=9> */
[----:B------:R1:W-:Y:S04]  /*54ed0*/  STL.64 [R1+0x51b8], R24 ;  /* 0x0051b81801007387 */ /* 0x0003e80000100a00 */
[----:B0-----:R-:W2:Y:S04]  /*54ee0*/  LDL.64 R16, [R1+0x80] ;  /* 0x0000800001107983 */ /* 0x001ea80000100a00 */
[----:B-1----:R-:W4:Y:S04]  /*54ef0*/  LDL.64 R24, [R1+0xa0] ;  /* 0x0000a00001187983 */ /* 0x002f280000100a00 */
[----:B--2---:R0:W-:Y:S04]  /*54f00*/  STL.64 [R1+0x51a8], R16 ;  /* 0x0051a81001007387 */ /* 0x0041e80000100a00 */
[----:B0-----:R-:W2:Y:S04]  /*54f10*/  LDL.64 R16, [R1+0x90] ;  /* 0x0000900001107983 */ /* 0x001ea80000100a00 */
[----:B------:R-:W-:Y:S04]  /*54f20*/  STL.64 [R1+0x5188], R10 ;  /* 0x0051880a01007387 */ /* 0x000fe80000100a00 */
        /* <DEDUP_REMOVED lines=16> */
[----:B------:R-:W3:Y:S04]  /*55030*/  LDL.LU R6, [R1+0x1378] ;  /* 0x0013780001067983 */ /* 0x000ee80000300800 */
[----:B------:R-:W3:Y:S04]  /*55040*/  LDL.LU R7, [R1+0x137c] ;  /* 0x00137c0001077983 */ /* 0x000ee80000300800 */
[----:B------:R0:W-:Y:S04]  /*55050*/  STL.64 [R1+0x650], R12 ;  /* 0x0006500c01007387 */ /* 0x0001e80000100a00 */
[----:B------:R1:W-:Y:S04]  /*55060*/  STL.64 [R1+0x658], R14 ;  /* 0x0006580e01007387 */ /* 0x0003e80000100a00 */
[----:B0-----:R-:W4:Y:S01]  /*55070*/  LDL.LU.64 R12, [R1+0x51c8] ;  /* 0x0051c800010c7983 */ /* 0x001f220000300a00 */
[----:B-1----:R-:W-:-:S02]  /*55080*/  IMAD.MOV.U32 R15, RZ, RZ, R24 ;  /* 0x000000ffff0f7224 */ /* 0x002fc400078e0018 */
[----:B------:R-:W-:Y:S01]  /*55090*/  IMAD.MOV.U32 R14, RZ, RZ, R25 ;  /* 0x000000ffff0e7224 */ /* 0x000fe200078e0019 */
[----:B------:R-:W2:Y:S04]  /*550a0*/  LDL.LU.64 R26, [R1+0x51c0] ;  /* 0x0051c000011a7983 */ /* 0x000ea80000300a00 */
[----:B------:R-:W2:Y:S04]  /*550b0*/  LDL.LU.64 R24, [R1+0x51b8] ;  /* 0x0051b80001187983 */ /* 0x000ea80000300a00 */
[----:B------:R-:W-:Y:S04]  /*550c0*/  STL.64 [R1+0x5100], R14 ;  /* 0x0051000e01007387 */ /* 0x000fe80000100a00 */
[----:B----4-:R0:W-:Y:S04]  /*550d0*/  STL.64 [R1+0x50f8], R12 ;  /* 0x0050f80c01007387 */ /* 0x0101e80000100a00 */
        /* <DEDUP_REMOVED lines=11> */
[----:B------:R0:W-:Y:S04]  /*55190*/  STL.64 [R1+0x640], R24 ;  /* 0x0006401801007387 */ /* 0x0001e80000100a00 */
[----:B------:R1:W-:Y:S04]  /*551a0*/  STL.64 [R1+0x648], R26 ;  /* 0x0006481a01007387 */ /* 0x0003e80000100a00 */
[----:B0-----:R-:W3:Y:S01]  /*551b0*/  LDL.LU.64 R24, [R1+0x51b0] ;  /* 0x0051b00001187983 */ /* 0x001ee20000300a00 */
[----:B-1----:R-:W-:-:S02]  /*551c0*/  IMAD.MOV.U32 R26, RZ, RZ, R16 ;  /* 0x000000ffff1a7224 */ /* 0x002fc400078e0010 */
[----:B------:R-:W-:Y:S02]  /*551d0*/  IMAD.MOV.U32 R27, RZ, RZ, R17 ;  /* 0x000000ffff1b7224 */ /* 0x000fe400078e0011 */
[----:B------:R-:W4:Y:S02]  /*551e0*/  LDL.LU.64 R16, [R1+0x51a8] ;  /* 0x0051a80001107983 */ /* 0x000f240000300a00 */
[----:B----4-:R-:W-:Y:S01]  /*551f0*/  HMMA.16816.F32 R8, R20, R16, R8 ;  /* 0x000000101408723c */ /* 0x010fe20000001808 */
[----:B------:R-:W-:-:S15]  /*55200*/  IMAD.MOV.U32 R29, RZ, RZ, R17 ;  /* 0x000000ffff1d7224 */ /* 0x000fde00078e0011 */
[----:B------:R-:W-:-:S03]  /*55210*/  NOP ;  /* 0x0000000000007918 */ /* 0x000fc60000000000 */
        /* <DEDUP_REMOVED lines=9> */
[----:B------:R-:W-:Y:S04]  /*552b0*/  STL.64 [R1+0x628], R18 ;  /* 0x0006281201007387 */ /* 0x000fe80000100a00 */
[----:B------:R-:W0:Y:S04]  /*552c0*/  LDSM.16.MT88.4 R16, [R28+UR5+0x8280] ;  /* 0x008280051c10783b */ /* 0x000e280008004200 */
[----:B0-----:R-:W-:Y:S04]  /*552d0*/  STL.64 [R1+0x4fa0], R18 ;  /* 0x004fa01201007387 */ /* 0x001fe80000100a00 */
[----:B------:R0:W-:Y:S02]  /*552e0*/  STL.64 [R1+0x4f98], R16 ;  /* 0x004f981001007387 */ /* 0x0001e40000100a00 */
[----:B0-----:R-:W-:-:S02]  /*552f0*/  IMAD.MOV.U32 R16, RZ, RZ, R2 ;  /* 0x000000ffff107224 */ /* 0x001fc400078e0002 */
[----:B------:R-:W-:-:S07]  /*55300*/  IMAD.MOV.U32 R17, RZ, RZ, R0 ;  /* 0x000000ffff117224 */ /* 0x000fce00078e0000 */
[----:B----4-:R-:W-:-:S15]  /*55310*/  HMMA.16816.F32 R8, R20, R16, R8 ;  /* 0x000000101408723c */ /* 0x010fde0000001808 */
[----:B------:R-:W-:-:S04]  /*55320*/  NOP ;  /* 0x0000000000007918 */ /* 0x000fc80000000000 */
[----:B------:R0:W-:Y:S04]  /*55330*/  STL.64 [R1+0xd60], R8 ;  /* 0x000d600801007387 */ /* 0x0001e80000100a00 */
[----:B------:R1:W-:Y:S04]  /*55340*/  STL.64 [R1+0xd68], R10 ;  /* 0x000d680a01007387 */ /* 0x0003e80000100a00 */
[----:B0-----:R-:W1:Y:S02]  /*55350*/  LDL.LU.64 R8, [R1+0x5178] ;  /* 0x0051780001087983 */ /* 0x001e640000300a00 */
[----:B-1----:R-:W-:Y:S02]  /*55360*/  HMMA.16816.F32 R8, R20, R8, R4 ;  /* 0x000000081408723c */ /* 0x002fe40000001804 */
        /* <DEDUP_REMOVED lines=18> */
[----:B------:R-:W4:Y:S04]  /*55490*/  LDL.LU.64 R10, [R1+0x5138] ;  /* 0x00513800010a7983 */ /* 0x000f280000300a00 */
[----:B------:R-:W4:Y:S02]  /*554a0*/  LDL.LU.64 R8, [R1+0x5130] ;  /* 0x0051300001087983 */ /* 0x000f240000300a00 */
[----:B----4-:R-:W-:Y:S01]  /*554b0*/  HMMA.16816.F32 R8, R20, R4, R8 ;  /* 0x000000041408723c */ /* 0x010fe20000001808 */
[----:B------:R-:W-:-:S15]  /*554c0*/  IMAD.MOV.U32 R3, RZ, RZ, R5 ;  /* 0x000000ffff037224 */ /* 0x000fde00078e0005 */
[----:B------:R-:W-:-:S03]  /*554d0*/  NOP ;  /* 0x0000000000007918 */ /* 0x000fc60000000000 */
        /* <DEDUP_REMOVED lines=21> */
[----:B------:R-:W-:Y:S04]  /*55630*/  STL.64 [R1+0x50d8], R10 ;  /* 0x0050d80a01007387 */ /* 0x000fe80000100a00 */
[----:B----4-:R0:W-:Y:S04]  /*55640*/  STL.64 [R1+0x50d0], R8 ;  /* 0x0050d00801007387 */ /* 0x0101e80000100a00 */
[----:B0-----:R-:W3:Y:S04]  /*55650*/  LDL.LU R8, [R1+0xcf0] ;  /* 0x000cf00001087983 */ /* 0x001ee80000300800 */
[----:B------:R-:W3:Y:S04]  /*55660*/  LDL.LU R9, [R1+0xcf4] ;  /* 0x000cf40001097983 */ /* 0x000ee80000300800 */
[----:B------:R-:W3:Y:S04]  /*55670*/  LDL.LU R10, [R1+0xcf8] ;  /* 0x000cf800010a7983 */ /* 0x000ee80000300800 */
[----:B------:R-:W3:Y:S04]  /*55680*/  LDL.LU R11, [R1+0xcfc] ;  /* 0x000cfc00010b7983 */ /* 0x000ee80000300800 */
[----:B------:R-:W-:Y:S04]  /*55690*/  STL [R1+0x5058], R18 ;  /* 0x0050581201007387 */ /* 0x000fe80000100800 */
[----:B------:R0:W-:Y:S04]  /*556a0*/  STL.64 [R1+0x5050], R16 ;  /* 0x0050501001007387 */ /* 0x0001e80000100a00 */
[----:B0-----:R-:W4:Y:S04]  /*556b0*/  LDL.LU R16, [R1+0x5c0] ;  /* 0x0005c00001107983 */ /* 0x001f280000300800 */
[----:B------:R-:W4:Y:S04]  /*556c0*/  LDL.LU R17, [R1+0x5c4] ;  /* 0x0005c40001117983 */ /* 0x000f280000300800 */
[----:B------:R-:W2:Y:S04]  /*556d0*/  LDL.LU R18, [R1+0x5c8] ;  /* 0x0005c80001127983 */ /* 0x000ea80000300800 */
[----:B------:R-:W2:Y:S04]  /*556e0*/  LDL.LU R19, [R1+0x5cc] ;  /* 0x0005cc0001137983 */ /* 0x000ea80000300800 */
[----:B--2---:R-:W-:Y:S04]  /*556f0*/  STL.64 [R1+0x5068], R18 ;  /* 0x0050681201007387 */ /* 0x004fe80000100a00 */
[----:B----4-:R0:W-:Y:S02]  /*55700*/  STL.64 [R1+0x5060], R16 ;  /* 0x0050601001007387 */ /* 0x0101e40000100a00 */
[----:B0-----:R-:W-:-:S02]  /*55710*/  IMAD.MOV.U32 R16, RZ, RZ, R26 ;  /* 0x000000ffff107224 */ /* 0x001fc400078e001a */
[----:B------:R-:W-:Y:S01]  /*55720*/  IMAD.MOV.U32 R17, RZ, RZ, R27 ;  /* 0x000000ffff117224 */ /* 0x000fe200078e001b */
[----:B------:R-:W2:Y:S04]  /*55730*/  LDL.LU R26, [R1+0x50e4] ;  /* 0x0050e400011a7983 */ /* 0x000ea80000300800 */
[----:B------:R-:W2:Y:S01]  /*55740*/  LDL.LU R27, [R1+0x50e0] ;  /* 0x0050e000011b7983 */ /* 0x000ea20000300800 */
[----:B---3--:R-:W-:Y:S03]  /*55750*/  HMMA.16816.F32 R8, R20, R24, R8 ;  /* 0x000000181408723c */ /* 0x008fe60000001808 */
[----:B------:R0:W-:Y:S02]  /*55760*/  STL.64 [R1+0x5078], R16 ;  /* 0x0050781001007387 */ /* 0x0001e40000100a00 */
[----:B0-----:R-:W-:-:S02]  /*55770*/  IMAD.MOV.U32 R16, RZ, RZ, R15 ;  /* 0x000000ffff107224 */ /* 0x001fc400078e000f */
[----:B------:R-:W-:-:S05]  /*55780*/  IMAD.MOV.U32 R17, RZ, RZ, R14 ;  /* 0x000000ffff117224 */ /* 0x000fca00078e000e */
[----:B------:R0:W-:Y:S02]  /*55790*/  STL.64 [R1+0x5090], R16 ;  /* 0x0050901001007387 */ /* 0x0001e40000100a00 */
[----:B0-----:R-:W-:Y:S02]  /*557a0*/  IMAD.MOV.U32 R16, RZ, RZ, R7 ;  /* 0x000000ffff107224 */ /* 0x001fe400078e0007 */
[----:B------:R-:W-:-:S05]  /*557b0*/  IMAD.MOV.U32 R17, RZ, RZ, R6 ;  /* 0x000000ffff117224 */ /* 0x000fca00078e0006 */
[----:B------:R-:W-:Y:S04]  /*557c0*/  STL.64 [R1+0x50a8], R16 ;  /* 0x0050a81001007387 */ /* 0x000fe80000100a00 */
[----:B------:R0:W-:Y:S04]  /*557d0*/  STL.64 [R1+0xcf0], R8 ;  /* 0x000cf00801007387 */ /* 0x0001e80000100a00 */
[----:B------:R1:W-:Y:S04]  /*557e0*/  STL.64 [R1+0xcf8], R10 ;  /* 0x000cf80a01007387 */ /* 0x0003e80000100a00 */
[----:B0-----:R-:W3:Y:S04]  /*557f0*/  LDL.LU R8, [R1+0xce0] ;  /* 0x000ce00001087983 */ /* 0x001ee80000300800 */
[----:B------:R-:W3:Y:S04]  /*55800*/  LDL.LU R9, [R1+0xce4] ;  /* 0x000ce40001097983 */ /* 0x000ee80000300800 */
[----:B-1----:R-:W3:Y:S01]  /*55810*/  LDL.LU R10, [R1+0xce8] ;  /* 0x000ce800010a7983 */ /* 0x002ee20000300800 */
[----:B------:R-:W-:-:S03]  /*55820*/  IMAD.MOV.U32 R17, RZ, RZ, R4 ;  /* 0x000000ffff117224 */ /* 0x000fc600078e0004 */
[----:B------:R-:W3:Y:S01]  /*55830*/  LDL.LU R11, [R1+0xcec] ;  /* 0x000cec00010b7983 */ /* 0x000ee20000300800 */
[----:B------:R-:W-:-:S03]  /*55840*/  IMAD.MOV.U32 R16, RZ, RZ, R5 ;  /* 0x000000ffff107224 */ /* 0x000fc600078e0005 */
[----:B------:R-:W4:Y:S04]  /*55850*/  LDL.LU R4, [R1+0x610] ;  /* 0x0006100001047983 */ /* 0x000f280000300800 */
[----:B------:R-:W4:Y:S04]  /*55860*/  LDL.LU R5, [R1+0x614] ;  /* 0x0006140001057983 */ /* 0x000f280000300800 */
[----:B------:R-:W4:Y:S04]  /*55870*/  LDL.LU R6, [R1+0x618] ;  /* 0x0006180001067983 */ /* 0x000f280000300800 */
[----:B------:R-:W4:Y:S04]  /*55880*/  LDL.LU R7, [R1+0x61c] ;  /* 0x00061c0001077983 */ /* 0x000f280000300800 */
[----:B--2---:R-:W-:Y:S04]  /*55890*/  STL.64 [R1+0x4fc0], R26 ;  /* 0x004fc01a01007387 */ /* 0x004fe80000100a00 */
[----:B------:R0:W-:Y:S04]  /*558a0*/  STL.64 [R1+0x4fb8], R24 ;  /* 0x004fb81801007387 */ /* 0x0001e80000100a00 */
[----:B0-----:R-:W2:Y:S04]  /*558b0*/  LDL.64 R24, [R1+0x70] ;  /* 0x0000700001187983 */ /* 0x001ea80000100a00 */
[----:B--2---:R0:W-:Y:S04]  /*558c0*/  STL.64 [R1+0x5070], R24 ;  /* 0x0050701801007387 */ /* 0x0041e80000100a00 */
        /* <DEDUP_REMOVED lines=10> */
[C---:B---3--:R-:W-:Y:S03]  /*55970*/  HMMA.16816.F32 R8, R20.reuse, R12, R8 ;  /* 0x0000000c1408723c */ /* 0x048fe60000001808 */
        /* <DEDUP_REMOVED lines=14> */
[----:B0-----:R-:W3:Y:S04]  /*55a60*/  LDL.LU.64 R10, [R1+0x50d8] ;  /* 0x0050d800010a7983 */ /* 0x001ee80000300a00 */
[----:B------:R-:W4:Y:S04]  /*55a70*/  LDL.LU.64 R8, [R1+0x50d0] ;  /* 0x0050d00001087983 */ /* 0x000f280000300a00 */
[----:B------:R0:W-:Y:S04]  /*55a80*/  STL.64 [R1+0x4fb0], R12 ;  /* 0x004fb00c01007387 */ /* 0x0001e80000100a00 */
[----:B0-----:R-:W2:Y:S04]  /*55a90*/  LDL.LU R12, [R1+0x5b0] ;  /* 0x0005b000010c7983 */ /* 0x001ea80000300800 */
[----:B------:R-:W2:Y:S04]  /*55aa0*/  LDL.LU R13, [R1+0x5b4] ;  /* 0x0005b400010d7983 */ /* 0x000ea80000300800 */
[----:B------:R-:W2:Y:S04]  /*55ab0*/  LDL.LU R14, [R1+0x5b8] ;  /* 0x0005b800010e7983 */ /* 0x000ea80000300800 */
[----:B------:R-:W2:Y:S01]  /*55ac0*/  LDL.LU R15, [R1+0x5bc] ;  /* 0x0005bc00010f7983 */ /* 0x000ea20000300800 */
[----:B----4-:R-:W-:Y:S03]  /*55ad0*/  HMMA.16816.F32 R20, R20, R8, R4 ;  /* 0x000000081414723c */ /* 0x010fe60000001804 */
[----:B------:R-:W2:Y:S04]  /*55ae0*/  LDL.LU.64 R6, [R1+0x50c8] ;  /* 0x0050c80001067983 */ /* 0x000ea80000300a00 */
[----:B------:R-:W2:-:S12]  /*55af0*/  LDL.LU.64 R4, [R1+0x50c0] ;  /* 0x0050c00001047983 */ /* 0x000e980000300a00 */
[----:B------:R0:W-:Y:S04]  /*55b00*/  STL.64 [R1+0x610], R20 ;  /* 0x0006101401007387 */ /* 0x0001e80000100a00 */
[----:B------:R-:W-:Y:S04]  /*55b10*/  STL.64 [R1+0x618], R22 ;  /* 0x0006181601007387 */ /* 0x000fe80000100a00 */
[----:B0-----:R-:W4:Y:S04]  /*55b20*/  LDL R20, [R1+0x80] ;  /* 0x0000800001147983 */ /* 0x001f280000100800 */
        /* <DEDUP_REMOVED lines=24> */
[----:B0-----:R-:W4:Y:S04]  /*55cb0*/  LDL.LU.64 R18, [R1+0x5068] ;  /* 0x0050680001127983 */ /* 0x001f280000300a00 */
[----:B------:R-:W4:Y:S01]  /*55cc0*/  LDL.LU.64 R16, [R1+0x5060] ;  /* 0x0050600001107983 */ /* 0x000f220000300a00 */
[----:B------:R-:W-:-:S07]  /*55cd0*/  IMAD.MOV.U32 R21, RZ, RZ, R29 ;  /* 0x000000ffff157224 */ /* 0x000fce00078e001d */
[----:B----4-:R-:W-:Y:S01]  /*55ce0*/  HMMA.16816.F32 R20, R4, R20, R16 ;  /* 0x000000140414723c */ /* 0x010fe20000001810 */
[----:B------:R-:W4:Y:S04]  /*55cf0*/  LDL.LU R18, [R1+0x5058] ;  /* 0x0050580001127983 */ /* 0x000f280000300800 */
[----:B------:R-:W4:-:S14]  /*55d00*/  LDL.LU.64 R16, [R1+0x5050] ;  /* 0x0050500001107983 */ /* 0x000f1c0000300a00 */
[----:B------:R-:W-:Y:S04]  /*55d10*/  STL.64 [R1+0x4d0], R20 ;  /* 0x0004d01401007387 */ /* 0x000fe80000100a00 */
[----:B------:R2:W-:Y:S02]  /*55d20*/  STL.64 [R1+0x4d8], R22 ;  /* 0x0004d81601007387 */ /* 0x0005e40000100a00 */
[----:B--2---:R-:W-:Y:S02]  /*55d30*/  HMMA.16816.F32 R20, R4, R24, R12 ;  /* 0x000000180414723c */ /* 0x004fe4000000180c */
[----:B------:R-:W2:-:S15]  /*55d40*/  LDL.LU R12, [R1+0xc50] ;  /* 0x000c5000010c7983 */ /* 0x000e9e0000300800 */
[----:B------:R-:W-:Y:S02]  /*55d50*/  NOP ;  /* 0x0000000000007918 */ /* 0x000fe40000000000 */
[----:B------:R-:W-:Y:S04]  /*55d60*/  STL.64 [R1+0x4c0], R20 ;  /* 0x0004c01401007387 */ /* 0x000fe80000100a00 */
[----:B------:R-:W-:Y:S04]  /*55d70*/  STL.64 [R1+0x4c8], R22 ;  /* 0x0004c81601007387 */ /* 0x000fe80000100a00 */
[----:B------:R-:W2:Y:S04]  /*55d80*/  LDL.LU R13, [R1+0xc54] ;  /* 0x000c5400010d7983 */ /* 0x000ea80000300800 */
[----:B------:R-:W2:Y:S04]  /*55d90*/  LDL.LU R14, [R1+0xc58] ;  /* 0x000c5800010e7983 */ /* 0x000ea80000300800 */
[----:B------:R-:W2:Y:S01]  /*55da0*/  LDL.LU R15, [R1+0xc5c] ;  /* 0x000c5c00010f7983 */ /* 0x000ea20000300800 */
[----:B------:R-:W-:-:S02]  /*55db0*/  IMAD.MOV.U32 R29, RZ, RZ, R25 ;  /* 0x000000ffff1d7224 */ /* 0x000fc400078e0019 */
[----:B---3--:R-:W-:Y:S01]  /*55dc0*/  IMAD.MOV.U32 R25, RZ, RZ, R11 ;  /* 0x000000ffff197224 */ /* 0x008fe200078e000b */
[----:B------:R-:W0:Y:S01]  /*55dd0*/  LDSM.16.MT88.4 R20, [R28+UR5+0x8300] ;  /* 0x008300051c14783b */ /* 0x000e220008004200 */
[----:B----4-:R-:W-:-:S03]  /*55de0*/  IMAD.MOV.U32 R24, RZ, RZ, R18 ;  /* 0x000000ffff187224 */ /* 0x010fc600078e0012 */
[----:B--2---:R-:W-:Y:S04]  /*55df0*/  STL.64 [R1+0x4fd0], R14 ;  /* 0x004fd00e01007387 */ /* 0x004fe80000100a00 */
[----:B------:R-:W-:Y:S04]  /*55e00*/  STL.64 [R1+0x4fc8], R12 ;  /* 0x004fc80c01007387 */ /* 0x000fe80000100a00 */
[----:B------:R1:W-:Y:S04]  /*55e10*/  STL.64 [R1+0x4fd8], R24 ;  /* 0x004fd81801007387 */ /* 0x0003e80000100a00 */
[----:B-1----:R-:W2:Y:S04]  /*55e20*/  LDL.64 R24, [R1+0x10] ;  /* 0x0000100001187983 */ /* 0x002ea80000100a00 */
[----:B--2---:R1:W-:Y:S04]  /*55e30*/  STL.64 [R1+0x4ff0], R24 ;  /* 0x004ff01801007387 */ /* 0x0043e80000100a00 */
[----:B------:R-:W2:Y:S04]  /*55e40*/  LDL.LU R12, [R1+0xc60] ;  /* 0x000c6000010c7983 */ /* 0x000ea80000300800 */
[----:B------:R-:W2:Y:S04]  /*55e50*/  LDL.LU R13, [R1+0xc64] ;  /* 0x000c6400010d7983 */ /* 0x000ea80000300800 */
[----:B------:R-:W3:Y:S04]  /*55e60*/  LDL.LU R14, [R1+0xc68] ;  /* 0x000c6800010e7983 */ /* 0x000ee80000300800 */
[----:B------:R-:W3:Y:S01]  /*55e70*/  LDL.LU R15, [R1+0xc6c] ;  /* 0x000c6c00010f7983 */ /* 0x000ee20000300800 */
[----:B-1----:R-:W-:-:S02]  /*55e80*/  IMAD.MOV.U32 R24, RZ, RZ, R10 ;  /* 0x000000ffff187224 */ /* 0x002fc400078e000a */
[----:B------:R-:W-:-:S05]  /*55e90*/  IMAD.MOV.U32 R25, RZ, RZ, R3 ;  /* 0x000000ffff197224 */ /* 0x000fca00078e0003 */
[----:B------:R1:W-:Y:S02]  /*55ea0*/  STL.64 [R1+0x5008], R24 ;  /* 0x0050081801007387 */ /* 0x0003e40000100a00 */
[----:B-1----:R-:W-:Y:S02]  /*55eb0*/  IMAD.MOV.U32 R24, RZ, RZ, R2 ;  /* 0x000000ffff187224 */ /* 0x002fe400078e0002 */
[----:B------:R-:W-:Y:S01]  /*55ec0*/  IMAD.MOV.U32 R25, RZ, RZ, R0 ;  /* 0x000000ffff197224 */ /* 0x000fe200078e0000 */
[----:B---3--:R-:W-:Y:S04]  /*55ed0*/  STL.64 [R1+0x4fe8], R14 ;  /* 0x004fe80e01007387 */ /* 0x008fe80000100a00 */
[----:B--2---:R1:W-:Y:S04]  /*55ee0*/  STL.64 [R1+0x4fe0], R12 ;  /* 0x004fe00c01007387 */ /* 0x0043e80000100a00 */
[----:B-1----:R-:W2:Y:S04]  /*55ef0*/  LDL.LU R12, [R1+0x12a0] ;  /* 0x0012a000010c7983 */ /* 0x002ea80000300800 */
[----:B------:R-:W2:Y:S04]  /*55f00*/  LDL.LU R13, [R1+0x12a4] ;  /* 0x0012a400010d7983 */ /* 0x000ea80000300800 */
[----:B------:R-:W3:Y:S04]  /*55f10*/  LDL.LU R14, [R1+0x12a8] ;  /* 0x0012a800010e7983 */ /* 0x000ee80000300800 */
[----:B------:R-:W3:Y:S04]  /*55f20*/  LDL.LU R15, [R1+0x12ac] ;  /* 0x0012ac00010f7983 */ /* 0x000ee80000300800 */
        /* <DEDUP_REMOVED lines=11> */
[----:B------:R-:W2:Y:S04]  /*55fe0*/  LDL.LU R26, [R1+0xcc8] ;  /* 0x000cc800011a7983 */ /* 0x000ea80000300800 */
[----:B------:R-:W2:Y:S04]  /*55ff0*/  LDL.LU R27, [R1+0xccc] ;  /* 0x000ccc00011b7983 */ /* 0x000ea80000300800 */
[----:B---3--:R-:W-:Y:S04]  /*56000*/  STL.64 [R1+0x5000], R14 ;  /* 0x0050000e01007387 */ /* 0x008fe80000100a00 */
[----:B------:R1:W-:Y:S04]  /*56010*/  STL.64 [R1+0x4ff8], R12 ;  /* 0x004ff80c01007387 */ /* 0x0003e80000100a00 */
[----:B-1----:R-:W3:Y:S04]  /*56020*/  LDL.LU R12, [R1+0xc80] ;  /* 0x000c8000010c7983 */ /* 0x002ee80000300800 */
[----:B------:R-:W3:Y:S04]  /*56030*/  LDL.LU R13, [R1+0xc84] ;  /* 0x000c8400010d7983 */ /* 0x000ee80000300800 */
[----:B------:R-:W4:Y:S04]  /*56040*/  LDL.LU R14, [R1+0xc88] ;  /* 0x000c8800010e7983 */ /* 0x000f280000300800 */
[----:B------:R-:W4:Y:S04]  /*56050*/  LDL.LU R15, [R1+0xc8c] ;  /* 0x000c8c00010f7983 */ /* 0x000f280000300800 */
[----:B----4-:R-:W-:Y:S04]  /*56060*/  STL.64 [R1+0x5018], R14 ;  /* 0x0050180e01007387 */ /* 0x010fe80000100a00 */
[----:B---3--:R1:W-:Y:S04]  /*56070*/  STL.64 [R1+0x5010], R12 ;  /* 0x0050100c01007387 */ /* 0x0083e80000100a00 */
[----:B-1----:R-:W3:Y:S04]  /*56080*/  LDL.LU R12, [R1+0xc90] ;  /* 0x000c9000010c7983 */ /* 0x002ee80000300800 */
[----:B------:R-:W3:Y:S04]  /*56090*/  LDL.LU R13, [R1+0xc94] ;  /* 0x000c9400010d7983 */ /* 0x000ee80000300800 */
[----:B------:R-:W4:Y:S04]  /*560a0*/  LDL.LU R14, [R1+0xc98] ;  /* 0x000c9800010e7983 */ /* 0x000f280000300800 */
[----:B------:R-:W4:Y:S01]  /*560b0*/  LDL.LU R15, [R1+0xc9c] ;  /* 0x000c9c00010f7983 */ /* 0x000f220000300800 */
[C---:B--2---:R-:W-:Y:S03]  /*560c0*/  HMMA.16816.F32 R16, R4.reuse, R16, R24 ;  /* 0x000000100410723c */ /* 0x044fe60000001818 */
[----:B----4-:R-:W-:Y:S04]  /*560d0*/  STL.64 [R1+0x5030], R14 ;  /* 0x0050300e01007387 */ /* 0x010fe80000100a00 */
[----:B---3--:R1:W-:Y:S04]  /*560e0*/  STL.64 [R1+0x5028], R12 ;  /* 0x0050280c01007387 */ /* 0x0083e80000100a00 */
        /* <DEDUP_REMOVED lines=9> */
[----:B------:R-:W-:Y:S04]  /*56180*/  STL [R1+0x4f68], R28 ;  /* 0x004f681c01007387 */ /* 0x000fe80000100800 */
[----:B0-----:R-:W-:Y:S04]  /*56190*/  STL [R1+0x4e7c], R22 ;  /* 0x004e7c1601007387 */ /* 0x001fe80000100800 */
[----:B------:R-:W-:Y:S04]  /*561a0*/  STL [R1+0x4e78], R23 ;  /* 0x004e781701007387 */ /* 0x000fe80000100800 */
[----:B------:R0:W-:Y:S04]  /*561b0*/  STL.64 [R1+0x4f90], R20 ;  /* 0x004f901401007387 */ /* 0x0001e80000100a00 */
[----:B0-----:R-:W4:Y:S04]  /*561c0*/  LDL.64 R20, [R1+0x50] ;  /* 0x0000500001147983 */ /* 0x001f280000100a00 */
[----:B------:R-:W4:Y:S04]  /*561d0*/  LDL.LU.64 R26, [R1+0x5048] ;  /* 0x00504800011a7983 */ /* 0x000f280000300a00 */
[----:B------:R-:W4:Y:S04]  /*561e0*/  LDL.LU.64 R24, [R1+0x5040] ;  /* 0x0050400001187983 */ /* 0x000f280000300a00 */
[----:B------:R0:W-:Y:S04]  /*561f0*/  STL.64 [R1+0xcc0], R16 ;  /* 0x000cc01001007387 */ /* 0x0001e80000100a00 */
[----:B------:R1:W-:Y:S04]  /*56200*/  STL.64 [R1+0xcc8], R18 ;  /* 0x000cc81201007387 */ /* 0x0003e80000100a00 */
[----:B0-----:R-:W2:Y:S04]  /*56210*/  LDL.LU R16, [R1+0x5a0] ;  /* 0x0005a00001107983 */ /* 0x001ea80000300800 */
[----:B------:R-:W2:Y:S04]  /*56220*/  LDL.LU R17, [R1+0x5a4] ;  /* 0x0005a40001117983 */ /* 0x000ea80000300800 */
[----:B-1----:R-:W2:Y:S04]  /*56230*/  LDL.LU R18, [R1+0x5a8] ;  /* 0x0005a80001127983 */ /* 0x002ea80000300800 */
[----:B------:R-:W2:Y:S01]  /*56240*/  LDL.LU R19, [R1+0x5ac] ;  /* 0x0005ac0001137983 */ /* 0x000ea20000300800 */
[----:B----4-:R-:W-:-:S15]  /*56250*/  HMMA.16816.F32 R24, R4, R20, R24 ;  /* 0x000000140418723c */ /* 0x010fde0000001818 */
[----:B------:R-:W-:-:S04]  /*56260*/  NOP ;  /* 0x0000000000007918 */ /* 0x000fc80000000000 */
[----:B------:R0:W-:Y:S04]  /*56270*/  STL.64 [R1+0xcb0], R24 ;  /* 0x000cb01801007387 */ /* 0x0001e80000100a00 */
[----:B------:R-:W-:Y:S04]  /*56280*/  STL.64 [R1+0xcb8], R26 ;  /* 0x000cb81a01007387 */ /* 0x000fe80000100a00 */
[----:B0-----:R-:W2:Y:S01]  /*56290*/  LDL.LU.64 R24, [R1+0x5038] ;  /* 0x0050380001187983 */ /* 0x001ea20000300a00 */
[----:B------:R-:W-:-:S03]  /*562a0*/  IMAD.MOV.U32 R28, RZ, RZ, R21 ;  /* 0x000000ffff1c7224 */ /* 0x000fc600078e0015 */
[----:B------:R-:W4:Y:S04]  /*562b0*/  LDL.LU R20, [R1+0x480] ;  /* 0x0004800001147983 */ /* 0x000f280000300800 */
[----:B------:R-:W4:Y:S04]  /*562c0*/  LDL.LU R21, [R1+0x484] ;  /* 0x0004840001157983 */ /* 0x000f280000300800 */
[----:B------:R-:W4:Y:S04]  /*562d0*/  LDL.LU R22, [R1+0x488] ;  /* 0x0004880001167983 */ /* 0x000f280000300800 */
[----:B------:R-:W4:Y:S04]  /*562e0*/  LDL.LU R23, [R1+0x48c] ;  /* 0x00048c0001177983 */ /* 0x000f280000300800 */
[----:B------:R-:W-:Y:S01]  /*562f0*/  STL [R1+0x4f70], R28 ;  /* 0x004f701c01007387 */ /* 0x000fe20000100800 */
        /* <DEDUP_REMOVED lines=41> */
[----:B0-----:R-:W3:Y:S04]  /*56590*/  LDL.LU.64 R12, [R1+0x4fb0] ;  /* 0x004fb000010c7983 */ /* 0x001ee80000300a00 */
[----:B------:R-:W-:Y:S04]  /*565a0*/  STL.64 [R1+0x4eb8], R26 ;  /* 0x004eb81a01007387 */ /* 0x000fe80000100a00 */
[----:B------:R0:W-:Y:S04]  /*565b0*/  STL.64 [R1+0x4eb0], R24 ;  /* 0x004eb01801007387 */ /* 0x0001e80000100a00 */
[----:B0-----:R-:W2:Y:S04]  /*565c0*/  LDL.64 R24, [R1+0x90] ;  /* 0x0000900001187983 */ /* 0x001ea80000100a00 */
[----:B--2---:R0:W-:Y:S04]  /*565d0*/  STL.64 [R1+0x4f78], R24 ;  /* 0x004f781801007387 */ /* 0x0041e80000100a00 */
[----:B0-----:R-:W2:Y:S01]  /*565e0*/  LDL.64 R24, [R1+0xb0] ;  /* 0x0000b00001187983 */ /* 0x001ea20000100a00 */
[----:B---3--:R-:W-:Y:S03]  /*565f0*/  HMMA.16816.F32 R8, R4, R12, R8 ;  /* 0x0000000c0408723c */ /* 0x008fe60000001808 */
[----:B--2---:R0:W-:Y:S04]  /*56600*/  STL.64 [R1+0x4f88], R24 ;  /* 0x004f881801007387 */ /* 0x0041e80000100a00 */
[----:B0-----:R-:W4:-:S12]  /*56610*/  LDL.64 R24, [R1+0xc0] ;  /* 0x0000c00001187983 */ /* 0x001f180000100a00 */
[----:B------:R0:W-:Y:S04]  /*56620*/  STL.64 [R1+0xc40], R8 ;  /* 0x000c400801007387 */ /* 0x0001e80000100a00 */
[----:B------:R-:W-:Y:S04]  /*56630*/  STL.64 [R1+0xc48], R10 ;  /* 0x000c480a01007387 */ /* 0x000fe80000100a00 */
[----:B0-----:R-:W2:Y:S04]  /*56640*/  LDL.LU.64 R8, [R1+0x4fa8] ;  /* 0x004fa80001087983 */ /* 0x001ea80000300a00 */
[----:B------:R0:W-:Y:S04]  /*56650*/  STL.64 [R1+0x4f80], R12 ;  /* 0x004f800c01007387 */ /* 0x0001e80000100a00 */
[----:B0-----:R-:W3:Y:S04]  /*56660*/  LDL.LU R12, [R1+0x410] ;  /* 0x00041000010c7983 */ /* 0x001ee80000300800 */
[----:B------:R-:W3:Y:S04]  /*56670*/  LDL.LU R13, [R1+0x414] ;  /* 0x00041400010d7983 */ /* 0x000ee80000300800 */
[----:B------:R-:W3:Y:S04]  /*56680*/  LDL.LU R14, [R1+0x418] ;  /* 0x00041800010e7983 */ /* 0x000ee80000300800 */
[----:B------:R-:W3:Y:S01]  /*56690*/  LDL.LU R15, [R1+0x41c] ;  /* 0x00041c00010f7983 */ /* 0x000ee20000300800 */
[----:B--2---:R-:W-:Y:S03]  /*566a0*/  HMMA.16816.F32 R4, R4, R8, R16 ;  /* 0x000000080404723c */ /* 0x004fe60000001810 */
[----:B------:R-:W4:Y:S04]  /*566b0*/  LDL.LU.64 R18, [R1+0x4fa0] ;  /* 0x004fa00001127983 */ /* 0x000f280000300a00 */
[----:B------:R-:W4:-:S12]  /*566c0*/  LDL.LU.64 R16, [R1+0x4f98] ;  /* 0x004f980001107983 */ /* 0x000f180000300a00 */
[----:B------:R0:W-:Y:S04]  /*566d0*/  STL.64 [R1+0x4b0], R4 ;  /* 0x0004b00401007387 */ /* 0x0001e80000100a00 */
[----:B------:R1:W-:Y:S04]  /*566e0*/  STL.64 [R1+0x4b8], R6 ;  /* 0x0004b80601007387 */ /* 0x0003e80000100a00 */
[----:B0-----:R-:W2:Y:S04]  /*566f0*/  LDL.LU R4, [R1+0x460] ;  /* 0x0004600001047983 */ /* 0x001ea80000300800 */
[----:B------:R-:W2:Y:S04]  /*56700*/  LDL.LU R5, [R1+0x464] ;  /* 0x0004640001057983 */ /* 0x000ea80000300800 */
[----:B-1----:R-:W2:Y:S04]  /*56710*/  LDL.LU R6, [R1+0x468] ;  /* 0x0004680001067983 */ /* 0x002ea80000300800 */
[----:B------:R-:W2:Y:S04]  /*56720*/  LDL.LU R7, [R1+0x46c] ;  /* 0x00046c0001077983 */ /* 0x000ea80000300800 */
[----:B------:R0:W-:Y:S04]  /*56730*/  STL.64 [R1+0x4ec0], R8 ;  /* 0x004ec00801007387 */ /* 0x0001e80000100a00 */
[----:B0-----:R-:W2:Y:S01]  /*56740*/  LDL.64 R8, [R1+0xa0] ;  /* 0x0000a00001087983 */ /* 0x001ea20000100a00 */
[----:B----4-:R-:W-:-:S15]  /*56750*/  HMMA.16816.F32 R20, R16, R24, R20 ;  /* 0x000000181014723c */ /* 0x010fde0000001814 */
[----:B------:R-:W-:-:S04]  /*56760*/  NOP ;  /* 0x0000000000007918 */ /* 0x000fc80000000000 */
[----:B------:R0:W-:Y:S04]  /*56770*/  STL.64 [R1+0x420], R20 ;  /* 0x0004201401007387 */ /* 0x0001e80000100a00 */
[----:B------:R1:W-:Y:S04]  /*56780*/  STL.64 [R1+0x428], R22 ;  /* 0x0004281601007387 */ /* 0x0003e80000100a00 */
[----:B0-----:R-:W4:Y:S01]  /*56790*/  LDL.LU.64 R20, [R1+0x4f90] ;  /* 0x004f900001147983 */ /* 0x001f220000300a00 */
[----:B-1----:R-:W-:Y:S02]  /*567a0*/  IMAD.MOV.U32 R22, RZ, RZ, R24 ;  /* 0x000000ffff167224 */ /* 0x002fe400078e0018 */
[----:B------:R-:W-:-:S02]  /*567b0*/  IMAD.MOV.U32 R23, RZ, RZ, R25 ;  /* 0x000000ffff177224 */ /* 0x000fc400078e0019 */
[----:B------:R-:W3:Y:S04]  /*567c0*/  LDL.LU.64 R24, [R1+0x4f88] ;  /* 0x004f880001187983 */ /* 0x000ee80000300a00 */
[----:B------:R-:W-:Y:S01]  /*567d0*/  STL.64 [R1+0x4e88], R22 ;  /* 0x004e881601007387 */ /* 0x000fe20000100a00 */
[----:B---3--:R-:W-:Y:S03]  /*567e0*/  HMMA.16816.F32 R12, R16, R24, R12 ;  /* 0x00000018100c723c */ /* 0x008fe6000000180c */
[----:B----4-:R0:W-:Y:S04]  /*567f0*/  STL.64 [R1+0x4e80], R20 ;  /* 0x004e801401007387 */ /* 0x0101e80000100a00 */
        /* <DEDUP_REMOVED lines=8> */
[----:B------:R-:W-:Y:S02]  /*56880*/  IMAD.MOV.U32 R14, RZ, RZ, R25 ;  /* 0x000000ffff0e7224 */ /* 0x000fe400078e0019 */
[----:B------:R-:W3:Y:S04]  /*56890*/  LDL.LU.64 R24, [R1+0x4f78] ;  /* 0x004f780001187983 */ /* 0x000ee80000300a00 */
[----:B------:R-:W-:Y:S01]  /*568a0*/  STL.64 [R1+0x4ea8], R14 ;  /* 0x004ea80e01007387 */ /* 0x000fe20000100a00 */
[----:B--2---:R-:W-:Y:S02]  /*568b0*/  IMAD.MOV.U32 R0, RZ, RZ, R9 ;  /* 0x000000ffff007224 */ /* 0x004fe400078e0009 */
[----:B------:R-:W-:Y:S01]  /*568c0*/  IMAD.MOV.U32 R2, RZ, RZ, R8 ;  /* 0x000000ffff027224 */ /* 0x000fe200078e0008 */
[----:B----4-:R0:W-:Y:S01]  /*568d0*/  STL.64 [R1+0x4ea0], R12 ;  /* 0x004ea00c01007387 */ /* 0x0101e20000100a00 */
[C---:B---3--:R-:W-:Y:S08]  /*568e0*/  HMMA.16816.F32 R4, R16.reuse, R24, R4 ;  /* 0x000000181004723c */ /* 0x048ff00000001804 */
[----:B0-----:R-:W-:-:S15]  /*568f0*/  HMMA.16816.F32 R12, R16, R8, R20 ;  /* 0x00000008100c723c */ /* 0x001fde0000001814 */
[----:B------:R-:W-:-:S04]  /*56900*/  NOP ;  /* 0x0000000000007918 */ /* 0x000fc80000000000 */
[----:B------:R-:W-:Y:S04]  /*56910*/  STL.64 [R1+0x400], R12 ;  /* 0x0004000c01007387 */ /* 0x000fe80000100a00 */
[----:B------:R-:W-:Y:S04]  /*56920*/  STL.64 [R1+0x408], R14 ;  /* 0x0004080e01007387 */ /* 0x000fe80000100a00 */
[----:B------:R-:W-:Y:S04]  /*56930*/  STL [R1+0x4e74], R0 ;  /* 0x004e740001007387 */ /* 0x000fe80000100800 */
[----:B------:R-:W-:Y:S04]  /*56940*/  STL [R1+0x4e70], R2 ;  /* 0x004e700201007387 */ /* 0x000fe80000100800 */
[----:B------:R-:W2:Y:S04]  /*56950*/  LDL.LU R8, [R1+0xb50] ;  /* 0x000b500001087983 */ /* 0x000ea80000300800 */
[----:B------:R-:W-:Y:S04]  /*56960*/  STL.64 [R1+0x3f0], R4 ;  /* 0x0003f00401007387 */ /* 0x000fe80000100a00 */
[----:B------:R-:W-:Y:S04]  /*56970*/  STL.64 [R1+0x3f8], R6 ;  /* 0x0003f80601007387 */ /* 0x000fe80000100a00 */
[----:B------:R-:W2:Y:S04]  /*56980*/  LDL.LU R9, [R1+0xb54] ;  /* 0x000b540001097983 */ /* 0x000ea80000300800 */
[----:B------:R-:W3:Y:S04]  /*56990*/  LDL.LU R10, [R1+0xb58] ;  /* 0x000b5800010a7983 */ /* 0x000ee80000300800 */
[----:B------:R-:W3:Y:S04]  /*569a0*/  LDL.LU R11, [R1+0xb5c] ;  /* 0x000b5c00010b7983 */ /* 0x000ee80000300800 */
[----:B---3--:R-:W-:Y:S04]  /*569b0*/  STL.64 [R1+0x4ed0], R10 ;  /* 0x004ed00a01007387 */ /* 0x008fe80000100a00 */
[----:B--2---:R0:W-:Y:S02]  /*569c0*/  STL.64 [R1+0x4ec8], R8 ;  /* 0x004ec80801007387 */ /* 0x0041e40000100a00 */
[----:B0-----:R-:W-:-:S02]  /*569d0*/  IMAD.MOV.U32 R8, RZ, RZ, R29 ;  /* 0x000000ffff087224 */ /* 0x001fc400078e001d */
[----:B------:R-:W-:Y:S01]  /*569e0*/  IMAD.MOV.U32 R9, RZ, RZ, R28 ;  /* 0x000000ffff097224 */ /* 0x000fe200078e001c */
[----:B------:R-:W2:Y:S04]  /*569f0*/  LDL.LU R29, [R1+0x4f74] ;  /* 0x004f7400011d7983 */ /* 0x000ea80000300800 */
[----:B------:R-:W3:Y:S04]  /*56a00*/  LDL.LU R28, [R1+0x4f70] ;  /* 0x004f7000011c7983 */ /* 0x000ee80000300800 */
[----:B------:R0:W-:Y:S04]  /*56a10*/  STL.64 [R1+0x4ee0], R8 ;  /* 0x004ee00801007387 */ /* 0x0001e80000100a00 */
[----:B0-----:R-:W4:Y:S01]  /*56a20*/  LDL.64 R8, [R1+0x20] ;  /* 0x0000200001087983 */ /* 0x001f220000100a00 */
[----:B------:R-:W-:-:S03]  /*56a30*/  IMAD.MOV.U32 R3, RZ, RZ, R25 ;  /* 0x000000ffff037224 */ /* 0x000fc600078e0019 */
[----:B----4-:R-:W-:Y:S04]  /*56a40*/  STL.64 [R1+0x4ef8], R8 ;  /* 0x004ef80801007387 */ /* 0x010fe80000100a00 */
[----:B------:R-:W4:Y:S04]  /*56a50*/  LDL.64 R24, [R1] ;  /* 0x0000000001187983 */ /* 0x000f280000100a00 */
[----:B----4-:R0:W-:Y:S04]  /*56a60*/  STL.64 [R1+0x4ed8], R24 ;  /* 0x004ed81801007387 */ /* 0x0101e80000100a00 */
[----:B0-----:R-:W4:Y:S04]  /*56a70*/  LDL.LU R24, [R1+0x1010] ;  /* 0x0010100001187983 */ /* 0x001f280000300800 */
[----:B------:R-:W4:Y:S04]  /*56a80*/  LDL.LU R25, [R1+0x1014] ;  /* 0x0010140001197983 */ /* 0x000f280000300800 */
[----:B------:R-:W2:Y:S04]  /*56a90*/  LDL.LU R26, [R1+0x1018] ;  /* 0x00101800011a7983 */ /* 0x000ea80000300800 */
[----:B------:R-:W2:Y:S04]  /*56aa0*/  LDL.LU R27, [R1+0x101c] ;  /* 0x00101c00011b7983 */ /* 0x000ea80000300800 */
[----:B------:R-:W2:Y:S04]  /*56ab0*/  LDL.64 R8, [R1+0x30] ;  /* 0x0000300001087983 */ /* 0x000ea80000100a00 */
[----:B--2---:R-:W-:Y:S04]  /*56ac0*/  STL.64 [R1+0x4f10], R8 ;  /* 0x004f100801007387 */ /* 0x004fe80000100a00 */
[----:B------:R-:W-:Y:S04]  /*56ad0*/  STL.64 [R1+0x4ef0], R26 ;  /* 0x004ef01a01007387 */ /* 0x000fe80000100a00 */
[----:B----4-:R0:W-:Y:S04]  /*56ae0*/  STL.64 [R1+0x4ee8], R24 ;  /* 0x004ee81801007387 */ /* 0x0101e80000100a00 */
[----:B0-----:R-:W2:Y:S04]  /*56af0*/  LDL.LU R24, [R1+0x1020] ;  /* 0x0010200001187983 */ /* 0x001ea80000300800 */
[----:B------:R-:W2:Y:S04]  /*56b00*/  LDL.LU R25, [R1+0x1024] ;  /* 0x0010240001197983 */ /* 0x000ea80000300800 */
[----:B------:R-:W4:Y:S04]  /*56b10*/  LDL.LU R26, [R1+0x1028] ;  /* 0x00102800011a7983 */ /* 0x000f280000300800 */
[----:B------:R-:W4:Y:S04]  /*56b20*/  LDL.LU R27, [R1+0x102c] ;  /* 0x00102c00011b7983 */ /* 0x000f280000300800 */
[----:B------:R-:W2:Y:S01]  /*56b30*/  LDL R8, [R1+0x40] ;  /* 0x0000400001087983 */ /* 0x000ea20000100800 */
[----:B------:R-:W-:-:S03]  /*56b40*/  IMAD.MOV.U32 R9, RZ, RZ, R29 ;  /* 0x000000ffff097224 */ /* 0x000fc600078e001d */
[----:B------:R-:W3:Y:S04]  /*56b50*/  LDL.LU R29, [R1+0x4f6c] ;  /* 0x004f6c00011d7983 */ /* 0x000ee80000300800 */
[----:B--2---:R-:W-:Y:S04]  /*56b60*/  STL.64 [R1+0x4f28], R8 ;  /* 0x004f280801007387 */ /* 0x004fe80000100a00 */
[----:B----4-:R-:W-:Y:S04]  /*56b70*/  STL.64 [R1+0x4f08], R26 ;  /* 0x004f081a01007387 */ /* 0x010fe80000100a00 */
[----:B------:R0:W-:Y:S04]  /*56b80*/  STL.64 [R1+0x4f00], R24 ;  /* 0x004f001801007387 */ /* 0x0001e80000100a00 */
[----:B0-----:R-:W2:Y:S04]  /*56b90*/  LDL.LU R24, [R1+0x1030] ;  /* 0x0010300001187983 */ /* 0x001ea80000300800 */
[----:B------:R-:W2:Y:S04]  /*56ba0*/  LDL.LU R25, [R1+0x1034] ;  /* 0x0010340001197983 */ /* 0x000ea80000300800 */
[----:B------:R-:W4:Y:S04]  /*56bb0*/  LDL.LU R26, [R1+0x1038] ;  /* 0x00103800011a7983 */ /* 0x000f280000300800 */
[----:B------:R-:W4:Y:S04]  /*56bc0*/  LDL.LU R27, [R1+0x103c] ;  /* 0x00103c00011b7983 */ /* 0x000f280000300800 */
[----:B------:R-:W2:Y:S01]  /*56bd0*/  LDL R8, [R1+0x50] ;  /* 0x0000500001087983 */ /* 0x000ea20000100800 */
[----:B---3--:R-:W-:-:S03]  /*56be0*/  IMAD.MOV.U32 R9, RZ, RZ, R28 ;  /* 0x000000ffff097224 */ /* 0x008fc600078e001c */
[----:B------:R-:W3:Y:S04]  /*56bf0*/  LDL.LU R28, [R1+0x4f68] ;  /* 0x004f6800011c7983 */ /* 0x000ee80000300800 */
[----:B------:R-:W2:Y:S01]  /*56c00*/  LDL R4, [R1+0x70] ;  /* 0x0000700001047983 */ /* 0x000ea20000100800 */
[----:B------:R-:W-:-:S05]  /*56c10*/  IMAD.MOV.U32 R5, RZ, RZ, R29 ;  /* 0x000000ffff057224 */ /* 0x000fca00078e001d */
[----:B--2---:R0:W-:Y:S04]  /*56c20*/  STL.64 [R1+0x4f50], R4 ;  /* 0x004f500401007387 */ /* 0x0041e80000100a00 */
[----:B0-----:R-:W2:Y:S04]  /*56c30*/  LDL.64 R4, [R1+0x80] ;  /* 0x0000800001047983 */ /* 0x001ea80000100a00 */
        /* <DEDUP_REMOVED lines=13> */
[----:B----4-:R-:W-:Y:S04]  /*56d10*/  STL.64 [R1+0x4f20], R26 ;  /* 0x004f201a01007387 */ /* 0x010fe80000100a00 */
[----:B------:R0:W-:Y:S04]  /*56d20*/  STL.64 [R1+0x4f18], R24 ;  /* 0x004f181801007387 */ /* 0x0001e80000100a00 */
        /* <DEDUP_REMOVED lines=10> */
[----:B------:R-:W4:Y:S04]  /*56dd0*/  LDL.LU R12, [R1+0xb40] ;  /* 0x000b4000010c7983 */ /* 0x000f280000300800 */
[----:B------:R-:W4:Y:S04]  /*56de0*/  LDL.LU R13, [R1+0xb44] ;  /* 0x000b4400010d7983 */ /* 0x000f280000300800 */
[----:B------:R-:W4:Y:S04]  /*56df0*/  LDL.LU R14, [R1+0xb48] ;  /* 0x000b4800010e7983 */ /* 0x000f280000300800 */
[----:B------:R-:W4:Y:S04]  /*56e00*/  LDL.LU R15, [R1+0xb4c] ;  /* 0x000b4c00010f7983 */ /* 0x000f280000300800 */
[----:B------:R-:W2:Y:S04]  /*56e10*/  LDL.LU R20, [R1+0x3a0] ;  /* 0x0003a00001147983 */ /* 0x000ea80000300800 */
[----:B------:R-:W2:Y:S04]  /*56e20*/  LDL.LU R21, [R1+0x3a4] ;  /* 0x0003a40001157983 */ /* 0x000ea80000300800 */
[----:B------:R-:W2:Y:S04]  /*56e30*/  LDL.LU R22, [R1+0x3a8] ;  /* 0x0003a80001167983 */ /* 0x000ea80000300800 */
[----:B------:R-:W2:Y:S01]  /*56e40*/  LDL.LU R23, [R1+0x3ac] ;  /* 0x0003ac0001177983 */ /* 0x000ea20000300800 */
[----:B------:R-:W-:Y:S01]  /*56e50*/  HMMA.16816.F32 R8, R16, R4, R8 ;  /* 0x000000041008723c */ /* 0x000fe20000001808 */
[----:B------:R-:W-:-:S02]  /*56e60*/  IMAD.MOV.U32 R0, RZ, RZ, R4 ;  /* 0x000000ffff007224 */ /* 0x000fc400078e0004 */
[----:B------:R-:W-:Y:S01]  /*56e70*/  IMAD.MOV.U32 R2, RZ, RZ, R5 ;  /* 0x000000ffff027224 */ /* 0x000fe200078e0005 */
        /* <DEDUP_REMOVED lines=8> */
[----:B0-----:R-:W2:Y:S04]  /*56f00*/  LDL.LU.64 R10, [R1+0x4f60] ;  /* 0x004f6000010a7983 */ /* 0x001ea80000300a00 */
[----:B------:R-:W2:Y:S04]  /*56f10*/  LDL.LU.64 R8, [R1+0x4f58] ;  /* 0x004f580001087983 */ /* 0x000ea80000300a00 */
[----:B------:R-:W2:Y:S02]  /*56f20*/  LDL.LU.64 R4, [R1+0x4f50] ;  /* 0x004f500001047983 */ /* 0x000ea40000300a00 */
[----:B--2---:R-:W-:Y:S02]  /*56f30*/  HMMA.16816.F32 R4, R16, R4, R8 ;  /* 0x000000041004723c */ /* 0x004fe40000001808 */
[----:B------:R-:W2:-:S15]  /*56f40*/  LDL.LU.64 R8, [R1+0x4f48] ;  /* 0x004f480001087983 */ /* 0x000e9e0000300a00 */
[----:B------:R-:W-:Y:S02]  /*56f50*/  NOP ;  /* 0x0000000000007918 */ /* 0x000fe40000000000 */
[----:B------:R-:W-:Y:S04]  /*56f60*/  STL.64 [R1+0x3d0], R4 ;  /* 0x0003d00401007387 */ /* 0x000fe80000100a00 */
[----:B------:R-:W-:Y:S04]  /*56f70*/  STL.64 [R1+0x3d8], R6 ;  /* 0x0003d80601007387 */ /* 0x000fe80000100a00 */
[----:B---3--:R-:W0:Y:S04]  /*56f80*/  LDSM.16.MT88.4 R4, [R28+UR5+0x8380] ;  /* 0x008380051c04783b */ /* 0x008e280008004200 */
[----:B0-----:R-:W-:Y:S04]  /*56f90*/  STL.64 [R1+0x4d98], R6 ;  /* 0x004d980601007387 */ /* 0x001fe80000100a00 */
[----:B------:R0:W-:Y:S04]  /*56fa0*/  STL.64 [R1+0x4d90], R4 ;  /* 0x004d900401007387 */ /* 0x0001e80000100a00 */
[----:B0-----:R-:W2:Y:S04]  /*56fb0*/  LDL.LU R4, [R1+0x1220] ;  /* 0x0012200001047983 */ /* 0x001ea80000300800 */
[----:B------:R-:W2:Y:S04]  /*56fc0*/  LDL.LU R5, [R1+0x1224] ;  /* 0x0012240001057983 */ /* 0x000ea80000300800 */
[----:B------:R-:W2:Y:S04]  /*56fd0*/  LDL.LU R6, [R1+0x1228] ;  /* 0x0012280001067983 */ /* 0x000ea80000300800 */
[----:B------:R-:W2:Y:S02]  /*56fe0*/  LDL.LU R7, [R1+0x122c] ;  /* 0x00122c0001077983 */ /* 0x000ea40000300800 */
[----:B--2---:R-:W-:-:S15]  /*56ff0*/  HMMA.16816.F32 R4, R16, R8, R4 ;  /* 0x000000081004723c */ /* 0x004fde0000001804 */
        /* <DEDUP_REMOVED lines=48> */
[----:B------:R-:W-:Y:S01]  /*57300*/  IMAD.MOV.U32 R10, RZ, RZ, R25 ;  /* 0x000000ffff0a7224 */ /* 0x000fe200078e0019 */
[----:B------:R-:W3:Y:S04]  /*57310*/  LDL.LU.64 R26, [R1+0x4eb8] ;  /* 0x004eb800011a7983 */ /* 0x000ee80000300a00 */
[----:B------:R-:W4:Y:S02]  /*57320*/  LDL.LU.64 R24, [R1+0x4eb0] ;  /* 0x004eb00001187983 */ /* 0x000f240000300a00 */
[----:B----4-:R-:W-:-:S15]  /*57330*/  HMMA.16816.F32 R12, R16, R24, R12 ;  /* 0x00000018100c723c */ /* 0x010fde000000180c */
[----:B------:R-:W-:-:S04]  /*57340*/  NOP ;  /* 0x0000000000007918 */ /* 0x000fc80000000000 */
[----:B------:R-:W-:Y:S04]  /*57350*/  STL.64 [R1+0xb40], R12 ;  /* 0x000b400c01007387 */ /* 0x000fe80000100a00 */
[----:B------:R0:W-:Y:S04]  /*57360*/  STL.64 [R1+0xb48], R14 ;  /* 0x000b480e01007387 */ /* 0x0001e80000100a00 */
[----:B0-----:R-:W4:Y:S04]  /*57370*/  LDL.LU.64 R14, [R1+0x4ea8] ;  /* 0x004ea800010e7983 */ /* 0x001f280000300a00 */
[----:B------:R-:W2:Y:S04]  /*57380*/  LDL.LU.64 R12, [R1+0x4ea0] ;  /* 0x004ea000010c7983 */ /* 0x000ea80000300a00 */
[----:B---3--:R-:W-:Y:S04]  /*57390*/  STL.64 [R1+0x4db8], R26 ;  /* 0x004db81a01007387 */ /* 0x008fe80000100a00 */
[----:B------:R-:W-:Y:S01]  /*573a0*/  STL.64 [R1+0x4db0], R24 ;  /* 0x004db01801007387 */ /* 0x000fe20000100a00 */
[----:B--2---:R-:W-:-:S15]  /*573b0*/  HMMA.16816.F32 R20, R16, R12, R20 ;  /* 0x0000000c1014723c */ /* 0x004fde0000001814 */
[----:B------:R-:W-:-:S04]  /*573c0*/  NOP ;  /* 0x0000000000007918 */ /* 0x000fc80000000000 */
[----:B------:R-:W-:Y:S04]  /*573d0*/  STL.64 [R1+0xb30], R20 ;  /* 0x000b301401007387 */ /* 0x000fe80000100a00 */
[----:B------:R0:W-:Y:S04]  /*573e0*/  STL.64 [R1+0xb38], R22 ;  /* 0x000b381601007387 */ /* 0x0001e80000100a00 */
[----:B0-----:R-:W2:Y:S04]  /*573f0*/  LDL.LU.64 R22, [R1+0x4e98] ;  /* 0x004e980001167983 */ /* 0x001ea80000300a00 */
[----:B------:R-:W2:Y:S04]  /*57400*/  LDL.LU.64 R20, [R1+0x4e90] ;  /* 0x004e900001147983 */ /* 0x000ea80000300a00 */
[----:B------:R0:W-:Y:S01]  /*57410*/  STL.64 [R1+0x4dc0], R12 ;  /* 0x004dc00c01007387 */ /* 0x0001e20000100a00 */
[----:B----4-:R-:W-:-:S02]  /*57420*/  IMAD.MOV.U32 R25, RZ, RZ, R14 ;  /* 0x000000ffff197224 */ /* 0x010fc400078e000e */
[----:B------:R-:W-:Y:S01]  /*57430*/  IMAD.MOV.U32 R24, RZ, RZ, R15 ;  /* 0x000000ffff187224 */ /* 0x000fe200078e000f */
[----:B0-----:R-:W3:Y:S04]  /*57440*/  LDL.LU R12, [R1+0x380] ;  /* 0x00038000010c7983 */ /* 0x001ee80000300800 */
[----:B------:R-:W3:Y:S04]  /*57450*/  LDL.LU R13, [R1+0x384] ;  /* 0x00038400010d7983 */ /* 0x000ee80000300800 */
[----:B------:R-:W3:Y:S04]  /*57460*/  LDL.LU R14, [R1+0x388] ;  /* 0x00038800010e7983 */ /* 0x000ee80000300800 */
[----:B------:R-:W3:Y:S01]  /*57470*/  LDL.LU R15, [R1+0x38c] ;  /* 0x00038c00010f7983 */ /* 0x000ee20000300800 */
[----:B--2---:R-:W-:Y:S03]  /*57480*/  HMMA.16816.F32 R16, R16, R8, R20 ;  /* 0x000000081010723c */ /* 0x004fe60000001814 */
[----:B------:R-:W2:Y:S04]  /*57490*/  LDL.LU.64 R22, [R1+0x4e88] ;  /* 0x004e880001167983 */ /* 0x000ea80000300a00 */
[----:B------:R-:W3:-:S12]  /*574a0*/  LDL.LU.64 R20, [R1+0x4e80] ;  /* 0x004e800001147983 */ /* 0x000ed80000300a00 */
[----:B------:R2:W-:Y:S04]  /*574b0*/  STL.64 [R1+0x3c0], R16 ;  /* 0x0003c01001007387 */ /* 0x0005e80000100a00 */
[----:B------:R-:W-:Y:S01]  /*574c0*/  STL.64 [R1+0x3c8], R18 ;  /* 0x0003c81201007387 */ /* 0x000fe20000100a00 */
[----:B--2---:R-:W-:Y:S02]  /*574d0*/  IMAD.MOV.U32 R16, RZ, RZ, R22 ;  /* 0x000000ffff107224 */ /* 0x004fe400078e0016 */
[----:B------:R-:W-:Y:S01]  /*574e0*/  IMAD.MOV.U32 R17, RZ, RZ, R23 ;  /* 0x000000ffff117224 */ /* 0x000fe200078e0017 */
[----:B------:R-:W3:Y:S04]  /*574f0*/  LDL.LU R22, [R1+0x4e7c] ;  /* 0x004e7c0001167983 */ /* 0x000ee80000300800 */
[----:B------:R-:W3:Y:S04]  /*57500*/  LDL.LU R23, [R1+0x4e78] ;  /* 0x004e780001177983 */ /* 0x000ee80000300800 */
[----:B------:R-:W-:Y:S04]  /*57510*/  STL.64 [R1+0x4dd0], R10 ;  /* 0x004dd00a01007387 */ /* 0x000fe80000100a00 */
[----:B------:R0:W-:Y:S04]  /*57520*/  STL.64 [R1+0x4dc8], R8 ;  /* 0x004dc80801007387 */ /* 0x0001e80000100a00 */
[----:B0-----:R-:W2:Y:S04]  /*57530*/  LDL.LU R8, [R1+0x390] ;  /* 0x0003900001087983 */ /* 0x001ea80000300800 */
[----:B------:R-:W2:Y:S04]  /*57540*/  LDL.LU R9, [R1+0x394] ;  /* 0x0003940001097983 */ /* 0x000ea80000300800 */
[----:B------:R-:W2:Y:S04]  /*57550*/  LDL.LU R10, [R1+0x398] ;  /* 0x00039800010a7983 */ /* 0x000ea80000300800 */
[----:B------:R-:W2:Y:S01]  /*57560*/  LDL.LU R11, [R1+0x39c] ;  /* 0x00039c00010b7983 */ /* 0x000ea20000300800 */
[C---:B---3--:R-:W-:Y:S08]  /*57570*/  HMMA.16816.F32 R12, R20.reuse, R24, R12 ;  /* 0x00000018140c723c */ /* 0x048ff0000000180c */
[----:B--2---:R-:W-:Y:S01]  /*57580*/  HMMA.16816.F32 R16, R20, R16, R8 ;  /* 0x000000101410723c */ /* 0x004fe20000001808 */
[----:B------:R-:W2:-:S15]  /*57590*/  LDL.LU R8, [R1+0xf00] ;  /* 0x000f000001087983 */ /* 0x000e9e0000300800 */
[----:B------:R-:W-:-:S03]  /*575a0*/  NOP ;  /* 0x0000000000007918 */ /* 0x000fc60000000000 */
[----:B------:R-:W-:Y:S04]  /*575b0*/  STL.64 [R1+0x3a0], R16 ;  /* 0x0003a01001007387 */ /* 0x000fe80000100a00 */
[----:B------:R-:W-:Y:S04]  /*575c0*/  STL.64 [R1+0x3a8], R18 ;  /* 0x0003a81201007387 */ /* 0x000fe80000100a00 */
        /* <DEDUP_REMOVED lines=8> */
[----:B------:R-:W-:-:S05]  /*57650*/  IMAD.MOV.U32 R9, RZ, RZ, R6 ;  /* 0x000000ffff097224 */ /* 0x000fca00078e0006 */
[----:B------:R0:W-:Y:S04]  /*57660*/  STL.64 [R1+0x4df8], R8 ;  /* 0x004df80801007387 */ /* 0x0001e80000100a00 */
[----:B0-----:R-:W2:Y:S04]  /*57670*/  LDL.64 R8, [R1+0x40] ;  /* 0x0000400001087983 */ /* 0x001ea80000100a00 */
[----:B--2---:R0:W-:Y:S04]  /*57680*/  STL.64 [R1+0x4e10], R8 ;  /* 0x004e100801007387 */ /* 0x0041e80000100a00 */
[----:B0-----:R-:W2:Y:S04]  /*57690*/  LDL.64 R8, [R1+0x50] ;  /* 0x0000500001087983 */ /* 0x001ea80000100a00 */
[----:B--2---:R0:W-:Y:S04]  /*576a0*/  STL.64 [R1+0x4e18], R8 ;  /* 0x004e180801007387 */ /* 0x0041e80000100a00 */
[----:B------:R-:W2:Y:S04]  /*576b0*/  LDL.LU R12, [R1+0xef0] ;  /* 0x000ef000010c7983 */ /* 0x000ea80000300800 */
[----:B------:R-:W2:Y:S04]  /*576c0*/  LDL.LU R13, [R1+0xef4] ;  /* 0x000ef400010d7983 */ /* 0x000ea80000300800 */
[----:B------:R-:W3:Y:S04]  /*576d0*/  LDL.LU R14, [R1+0xef8] ;  /* 0x000ef800010e7983 */ /* 0x000ee80000300800 */
[----:B------:R-:W3:Y:S04]  /*576e0*/  LDL.LU R15, [R1+0xefc] ;  /* 0x000efc00010f7983 */ /* 0x000ee80000300800 */
[----:B------:R-:W4:Y:S01]  /*576f0*/  LDL.64 R16, [R1+0x70] ;  /* 0x0000700001107983 */ /* 0x000f220000100a00 */
[----:B0-----:R-:W-:-:S02]  /*57700*/  IMAD.MOV.U32 R8, RZ, RZ, R5 ;  /* 0x000000ffff087224 */ /* 0x001fc400078e0005 */
[----:B------:R-:W-:Y:S01]  /*57710*/  IMAD.MOV.U32 R9, RZ, RZ, R4 ;  /* 0x000000ffff097224 */ /* 0x000fe200078e0004 */
[----:B----4-:R0:W-:Y:S02]  /*57720*/  STL.64 [R1+0x4e38], R16 ;  /* 0x004e381001007387 */ /* 0x0101e40000100a00 */
[----:B0-----:R-:W-:Y:S02]  /*57730*/  IMAD.MOV.U32 R16, RZ, RZ, R0 ;  /* 0x000000ffff107224 */ /* 0x001fe400078e0000 */
[----:B------:R-:W-:Y:S01]  /*57740*/  IMAD.MOV.U32 R17, RZ, RZ, R2 ;  /* 0x000000ffff117224 */ /* 0x000fe200078e0002 */
        /* <DEDUP_REMOVED lines=8> */
[----:B------:R-:W2:Y:S01]  /*577d0*/  LDL R16, [R1+0x90] ;  /* 0x0000900001107983 */ /* 0x000ea20000100800 */
[----:B------:R-:W-:-:S05]  /*577e0*/  IMAD.MOV.U32 R17, RZ, RZ, R3 ;  /* 0x000000ffff117224 */ /* 0x000fca00078e0003 */
[----:B--2---:R0:W-:Y:S04]  /*577f0*/  STL.64 [R1+0x4e68], R16 ;  /* 0x004e681001007387 */ /* 0x0041e80000100a00 */
[----:B0-----:R-:W2:Y:S04]  /*57800*/  LDL.LU R16, [R1+0x370] ;  /* 0x0003700001107983 */ /* 0x001ea80000300800 */
[----:B------:R-:W2:Y:S04]  /*57810*/  LDL.LU R17, [R1+0x374] ;  /* 0x0003740001117983 */ /* 0x000ea80000300800 */
[----:B------:R-:W2:Y:S04]  /*57820*/  LDL.LU R18, [R1+0x378] ;  /* 0x0003780001127983 */ /* 0x000ea80000300800 */
        /* <DEDUP_REMOVED lines=24> */
[----:B------:R-:W3:Y:S01]  /*579b0*/  LDL.LU R15, [R1+0xfec] ;  /* 0x000fec00010f7983 */ /* 0x000ee20000300800 */
[----:B------:R-:W-:-:S02]  /*579c0*/  IMAD.MOV.U32 R4, RZ, RZ, R2 ;  /* 0x000000ffff047224 */ /* 0x000fc400078e0002 */
[----:B----4-:R-:W-:-:S07]  /*579d0*/  IMAD.MOV.U32 R5, RZ, RZ, R0 ;  /* 0x000000ffff057224 */ /* 0x010fce00078e0000 */
[C---:B------:R-:W-:Y:S01]  /*579e0*/  HMMA.16816.F32 R4, R20.reuse, R4, R16 ;  /* 0x000000041404723c */ /* 0x040fe20000001810 */
[----:B---3--:R-:W-:Y:S04]  /*579f0*/  STL.64 [R1+0x4e28], R14 ;  /* 0x004e280e01007387 */ /* 0x008fe80000100a00 */
[----:B--2---:R0:W-:Y:S04]  /*57a00*/  STL.64 [R1+0x4e20], R12 ;  /* 0x004e200c01007387 */ /* 0x0041e80000100a00 */
[----:B0-----:R-:W2:Y:S04]  /*57a10*/  LDL.LU R12, [R1+0x1000] ;  /* 0x00100000010c7983 */ /* 0x001ea80000300800 */
[----:B------:R-:W2:Y:S04]  /*57a20*/  LDL.LU R13, [R1+0x1004] ;  /* 0x00100400010d7983 */ /* 0x000ea80000300800 */
[----:B------:R-:W2:Y:S04]  /*57a30*/  LDL.LU R14, [R1+0x1008] ;  /* 0x00100800010e7983 */ /* 0x000ea80000300800 */
[----:B------:R-:W2:Y:S04]  /*57a40*/  LDL.LU R15, [R1+0x100c] ;  /* 0x00100c00010f7983 */ /* 0x000ea80000300800 */
[----:B------:R-:W3:Y:S04]  /*57a50*/  LDL.64 R24, [R1+0x10] ;  /* 0x0000100001187983 */ /* 0x000ee80000100a00 */
[----:B------:R-:W4:Y:S04]  /*57a60*/  LDL.LU.64 R16, [R1+0x4e68] ;  /* 0x004e680001107983 */ /* 0x000f280000300a00 */
[----:B------:R0:W-:Y:S04]  /*57a70*/  STL.64 [R1+0x380], R4 ;  /* 0x0003800401007387 */ /* 0x0001e80000100a00 */
[----:B------:R1:W-:Y:S04]  /*57a80*/  STL.64 [R1+0x388], R6 ;  /* 0x0003880601007387 */ /* 0x0003e80000100a00 */
[----:B0-----:R-:W2:Y:S04]  /*57a90*/  LDL.LU R4, [R1+0x9c0] ;  /* 0x0009c00001047983 */ /* 0x001ea80000300800 */
[----:B------:R-:W2:Y:S04]  /*57aa0*/  LDL.LU R5, [R1+0x9c4] ;  /* 0x0009c40001057983 */ /* 0x000ea80000300800 */
[----:B-1----:R-:W2:Y:S04]  /*57ab0*/  LDL.LU R6, [R1+0x9c8] ;  /* 0x0009c80001067983 */ /* 0x002ea80000300800 */
[----:B------:R-:W2:Y:S04]  /*57ac0*/  LDL.LU R7, [R1+0x9cc] ;  /* 0x0009cc0001077983 */ /* 0x000ea80000300800 */
[----:B------:R-:W-:Y:S01]  /*57ad0*/  STL [R1+0x46b0], R28 ;  /* 0x0046b01c01007387 */ /* 0x000fe20000100800 */
[----:B----4-:R-:W-:Y:S03]  /*57ae0*/  HMMA.16816.F32 R16, R20, R16, R8 ;  /* 0x000000101410723c */ /* 0x010fe60000001808 */
[----:B------:R-:W4:Y:S04]  /*57af0*/  LDL.LU.64 R10, [R1+0x4e60] ;  /* 0x004e6000010a7983 */ /* 0x000f280000300a00 */
[----:B------:R-:W4:-:S12]  /*57b00*/  LDL.LU.64 R8, [R1+0x4e58] ;  /* 0x004e580001087983 */ /* 0x000f180000300a00 */
        /* <DEDUP_REMOVED lines=8> */
[----:B0-----:R-:W4:Y:S01]  /*57b90*/  LDL.LU.64 R16, [R1+0x4e38] ;  /* 0x004e380001107983 */ /* 0x001f220000300a00 */
[----:B------:R-:W-:Y:S01]  /*57ba0*/  LOP3.LUT R0, R28, 0x40, RZ, 0x3c, !PT ;  /* 0x000000401c007812 */ /* 0x000fe200078e3cff */
[----:B----4-:R-:W-:-:S15]  /*57bb0*/  HMMA.16816.F32 R8, R20, R16, R8 ;  /* 0x000000101408723c */ /* 0x010fde0000001808 */
[----:B------:R-:W-:-:S04]  /*57bc0*/  NOP ;  /* 0x0000000000007918 */ /* 0x000fc80000000000 */
[----:B------:R0:W-:Y:S04]  /*57bd0*/  STL.64 [R1+0x350], R8 ;  /* 0x0003500801007387 */ /* 0x0001e80000100a00 */
[----:B------:R-:W-:Y:S04]  /*57be0*/  STL.64 [R1+0x358], R10 ;  /* 0x0003580a01007387 */ /* 0x000fe80000100a00 */
[----:B0-----:R-:W2:Y:S01]  /*57bf0*/  LDL.LU.64 R8, [R1+0x4e30] ;  /* 0x004e300001087983 */ /* 0x001ea20000300a00 */
[----:B------:R-:W-:Y:S02]  /*57c00*/  IMAD.MOV.U32 R3, RZ, RZ, R16 ;  /* 0x000000ffff037224 */ /* 0x000fe400078e0010 */
[----:B------:R-:W-:-:S02]  /*57c10*/  IMAD.MOV.U32 R2, RZ, RZ, R17 ;  /* 0x000000ffff027224 */ /* 0x000fc400078e0011 */
[----:B------:R-:W0:Y:S04]  /*57c20*/  LDSM.16.MT88.4 R16, [R0+UR5+0x8000] ;  /* 0x008000050010783b */ /* 0x000e280008004200 */
[----:B0-----:R-:W-:Y:S04]  /*57c30*/  STL.64 [R1+0x4c68], R18 ;  /* 0x004c681201007387 */ /* 0x001fe80000100a00 */
[----:B------:R0:W-:Y:S04]  /*57c40*/  STL.64 [R1+0x4c60], R16 ;  /* 0x004c601001007387 */ /* 0x0001e80000100a00 */
[----:B0-----:R-:W4:Y:S04]  /*57c50*/  LDL.LU R16, [R1+0xff0] ;  /* 0x000ff00001107983 */ /* 0x001f280000300800 */
[----:B------:R-:W4:Y:S04]  /*57c60*/  LDL.LU R17, [R1+0xff4] ;  /* 0x000ff40001117983 */ /* 0x000f280000300800 */
[----:B------:R-:W4:Y:S04]  /*57c70*/  LDL.LU R18, [R1+0xff8] ;  /* 0x000ff80001127983 */ /* 0x000f280000300800 */
[----:B------:R-:W4:Y:S01]  /*57c80*/  LDL.LU R19, [R1+0xffc] ;  /* 0x000ffc0001137983 */ /* 0x000f220000300800 */
[----:B--2---:R-:W-:Y:S03]  /*57c90*/  HMMA.16816.F32 R8, R20, R8, R12 ;  /* 0x000000081408723c */ /* 0x004fe6000000180c */
[----:B------:R-:W2:Y:S04]  /*57ca0*/  LDL.LU.64 R14, [R1+0x4e28] ;  /* 0x004e2800010e7983 */ /* 0x000ea80000300a00 */
[----:B------:R-:W2:-:S12]  /*57cb0*/  LDL.LU.64 R12, [R1+0x4e20] ;  /* 0x004e2000010c7983 */ /* 0x000e980000300a00 */
[----:B------:R0:W-:Y:S04]  /*57cc0*/  STL.64 [R1+0xa30], R8 ;  /* 0x000a300801007387 */ /* 0x0001e80000100a00 */
[----:B------:R-:W-:Y:S04]  /*57cd0*/  STL.64 [R1+0xa38], R10 ;  /* 0x000a380a01007387 */ /* 0x000fe80000100a00 */
[----:B0-----:R-:W4:Y:S02]  /*57ce0*/  LDL.LU.64 R8, [R1+0x4e18] ;  /* 0x004e180001087983 */ /* 0x001f240000300a00 */
[----:B----4-:R-:W-:-:S15]  /*57cf0*/  HMMA.16816.F32 R16, R20, R8, R16 ;  /* 0x000000081410723c */ /* 0x010fde0000001810 */
        /* <DEDUP_REMOVED lines=15> */
[----:B------:R-:W-:Y:S04]  /*57df0*/  STL.64 [R1+0x4d20], R18 ;  /* 0x004d201201007387 */ /* 0x000fe80000100a00 */
[----:B------:R0:W-:Y:S04]  /*57e00*/  STL.64 [R1+0x4d18], R16 ;  /* 0x004d181001007387 */ /* 0x0001e80000100a00 */
[----:B0-----:R-:W4:Y:S01]  /*57e10*/  LDL R16, [R1+0x20] ;  /* 0x0000200001107983 */ /* 0x001f220000100800 */
[----:B--2---:R-:W-:Y:S03]  /*57e20*/  HMMA.16816.F32 R8, R20, R8, R12 ;  /* 0x000000081408723c */ /* 0x004fe6000000180c */
[----:B------:R-:W3:Y:S04]  /*57e30*/  LDL.LU.64 R14, [R1+0x4df0] ;  /* 0x004df000010e7983 */ /* 0x000ee80000300a00 */
[----:B------:R-:W3:-:S12]  /*57e40*/  LDL.LU.64 R12, [R1+0x4de8] ;  /* 0x004de800010c7983 */ /* 0x000ed80000300a00 */
[----:B------:R-:W-:Y:S04]  /*57e50*/  STL.64 [R1+0xa00], R8 ;  /* 0x000a000801007387 */ /* 0x000fe80000100a00 */
[----:B------:R0:W-:Y:S04]  /*57e60*/  STL.64 [R1+0xa08], R10 ;  /* 0x000a080a01007387 */ /* 0x0001e80000100a00 */
[----:B0-----:R-:W4:Y:S04]  /*57e70*/  LDL.LU.64 R10, [R1+0x4de0] ;  /* 0x004de000010a7983 */ /* 0x001f280000300a00 */
[----:B------:R-:W4:Y:S01]  /*57e80*/  LDL.LU.64 R8, [R1+0x4dd8] ;  /* 0x004dd80001087983 */ /* 0x000f220000300a00 */
[----:B------:R-:W-:-:S07]  /*57e90*/  IMAD.MOV.U32 R17, RZ, RZ, R29 ;  /* 0x000000ffff117224 */ /* 0x000fce00078e001d */
[----:B----4-:R-:W-:Y:S01]  /*57ea0*/  HMMA.16816.F32 R16, R20, R16, R8 ;  /* 0x000000101410723c */ /* 0x010fe20000001808 */
[----:B------:R-:W2:Y:S04]  /*57eb0*/  LDL.LU.64 R10, [R1+0x4dd0] ;  /* 0x004dd000010a7983 */ /* 0x000ea80000300a00 */
[----:B------:R-:W4:-:S14]  /*57ec0*/  LDL.LU.64 R8, [R1+0x4dc8] ;  /* 0x004dc80001087983 */ /* 0x000f1c0000300a00 */
[----:B------:R0:W-:Y:S04]  /*57ed0*/  STL.64 [R1+0x9f0], R16 ;  /* 0x0009f01001007387 */ /* 0x0001e80000100a00 */
[----:B------:R-:W-:Y:S04]  /*57ee0*/  STL.64 [R1+0x9f8], R18 ;  /* 0x0009f81201007387 */ /* 0x000fe80000100a00 */
[----:B0-----:R-:W2:Y:S01]  /*57ef0*/  LDL.64 R16, [R1+0x80] ;  /* 0x0000800001107983 */ /* 0x001ea20000100a00 */
[----:B---3--:R-:W-:Y:S03]  /*57f00*/  HMMA.16816.F32 R12, R20, R24, R12 ;  /* 0x00000018140c723c */ /* 0x008fe6000000180c */
[----:B--2---:R0:W-:-:S15]  /*57f10*/  STL.64 [R1+0x4d30], R16 ;  /* 0x004d301001007387 */ /* 0x0041de0000100a00 */
[----:B------:R-:W-:Y:S01]  /*57f20*/  NOP ;  /* 0x0000000000007918 */ /* 0x000fe20000000000 */
[----:B------:R1:W-:Y:S04]  /*57f30*/  STL.64 [R1+0x9e0], R12 ;  /* 0x0009e00c01007387 */ /* 0x0003e80000100a00 */
[----:B------:R-:W-:Y:S01]  /*57f40*/  STL.64 [R1+0x9e8], R14 ;  /* 0x0009e80e01007387 */ /* 0x000fe20000100a00 */
[----:B0-----:R-:W-:Y:S02]  /*57f50*/  IMAD.MOV.U32 R16, RZ, RZ, R11 ;  /* 0x000000ffff107224 */ /* 0x001fe400078e000b */
[----:B------:R-:W-:Y:S02]  /*57f60*/  IMAD.MOV.U32 R17, RZ, RZ, R10 ;  /* 0x000000ffff117224 */ /* 0x000fe400078e000a */
[----:B------:R-:W-:Y:S02]  /*57f70*/  IMAD.MOV.U32 R11, RZ, RZ, R24 ;  /* 0x000000ffff0b7224 */ /* 0x000fe400078e0018 */
[----:B------:R-:W-:Y:S01]  /*57f80*/  IMAD.MOV.U32 R10, RZ, RZ, R25 ;  /* 0x000000ffff0a7224 */ /* 0x000fe200078e0019 */
[----:B-1----:R-:W2:Y:S04]  /*57f90*/  LDL.LU.64 R12, [R1+0x4dc0] ;  /* 0x004dc000010c7983 */ /* 0x002ea80000300a00 */
[----:B------:R-:W3:Y:S04]  /*57fa0*/  LDL.LU.64 R26, [R1+0x4db8] ;  /* 0x004db800011a7983 */ /* 0x000ee80000300a00 */
[----:B------:R-:W2:Y:S04]  /*57fb0*/  LDL.LU.64 R24, [R1+0x4db0] ;  /* 0x004db00001187983 */ /* 0x000ea80000300a00 */
[----:B------:R-:W-:Y:S04]  /*57fc0*/  STL.64 [R1+0x4da8], R10 ;  /* 0x004da80a01007387 */ /* 0x000fe80000100a00 */
[----:B----4-:R0:W-:Y:S04]  /*57fd0*/  STL.64 [R1+0x4da0], R8 ;  /* 0x004da00801007387 */ /* 0x0101e80000100a00 */
[----:B0-----:R-:W4:Y:S04]  /*57fe0*/  LDL.LU R8, [R1+0x9d0] ;  /* 0x0009d00001087983 */ /* 0x001f280000300800 */
[----:B------:R-:W4:Y:S04]  /*57ff0*/  LDL.LU R9, [R1+0x9d4] ;  /* 0x0009d40001097983 */ /* 0x000f280000300800 */
[----:B------:R-:W4:Y:S04]  /*58000*/  LDL.LU R10, [R1+0x9d8] ;  /* 0x0009d800010a7983 */ /* 0x000f280000300800 */
[----:B------:R-:W4:Y:S02]  /*58010*/  LDL.LU R11, [R1+0x9dc] ;  /* 0x0009dc00010b7983 */ /* 0x000f240000300800 */
[C---:B----4-:R-:W-:Y:S02]  /*58020*/  HMMA.16816.F32 R8, R20.reuse, R16, R8 ;  /* 0x000000101408723c */ /* 0x050fe40000001808 */
[----:B------:R-:W4:Y:S06]  /*58030*/  LDL.64 R16, [R1+0x90] ;  /* 0x0000900001107983 */ /* 0x000f2c0000100a00 */
[----:B--2---:R-:W-:Y:S01]  /*58040*/  HMMA.16816.F32 R4, R20, R24, R4 ;  /* 0x000000181404723c */ /* 0x004fe20000001804 */
[----:B----4-:R0:W-:Y:S10]  /*58050*/  STL.64 [R1+0x4d48], R16 ;  /* 0x004d481001007387 */ /* 0x0101f40000100a00 */
[----:B------:R-:W-:Y:S04]  /*58060*/  STL.64 [R1+0x9d0], R8 ;  /* 0x0009d00801007387 */ /* 0x000fe80000100a00 */
[----:B------:R-:W-:Y:S04]  /*58070*/  STL.64 [R1+0x9d8], R10 ;  /* 0x0009d80a01007387 */ /* 0x000fe80000100a00 */
[----:B0-----:R-:W2:Y:S04]  /*58080*/  LDL.64 R16, [R1+0xa0] ;  /* 0x0000a00001107983 */ /* 0x001ea80000100a00 */
[----:B--2---:R0:W-:Y:S04]  /*58090*/  STL.64 [R1+0x4d60], R16 ;  /* 0x004d601001007387 */ /* 0x0041e80000100a00 */
[----:B------:R1:W-:Y:S04]  /*580a0*/  STL.64 [R1+0x9c0], R4 ;  /* 0x0009c00401007387 */ /* 0x0003e80000100a00 */
[----:B------:R2:W-:Y:S04]  /*580b0*/  STL.64 [R1+0x9c8], R6 ;  /* 0x0009c80601007387 */ /* 0x0005e80000100a00 */
[----:B0-----:R-:W4:Y:S04]  /*580c0*/  LDL.64 R16, [R1+0xb0] ;  /* 0x0000b00001107983 */ /* 0x001f280000100a00 */
[----:B----4-:R0:W-:Y:S04]  /*580d0*/  STL.64 [R1+0x4d78], R16 ;  /* 0x004d781001007387 */ /* 0x0101e80000100a00 */
[----:B---3--:R-:W-:Y:S04]  /*580e0*/  STL.64 [R1+0x4c88], R26 ;  /* 0x004c881a01007387 */ /* 0x008fe80000100a00 */
[----:B------:R3:W-:Y:S04]  /*580f0*/  STL.64 [R1+0x4c80], R24 ;  /* 0x004c801801007387 */ /* 0x0007e80000100a00 */
[----:B-1----:R-:W4:Y:S04]  /*58100*/  LDL.LU R4, [R1+0x320] ;  /* 0x0003200001047983 */ /* 0x002f280000300800 */
[----:B------:R-:W4:Y:S04]  /*58110*/  LDL.LU R5, [R1+0x324] ;  /* 0x0003240001057983 */ /* 0x000f280000300800 */
[----:B--2---:R-:W4:Y:S04]  /*58120*/  LDL.LU R6, [R1+0x328] ;  /* 0x0003280001067983 */ /* 0x004f280000300800 */
[----:B------:R-:W4:Y:S04]  /*58130*/  LDL.LU R7, [R1+0x32c] ;  /* 0x00032c0001077983 */ /* 0x000f280000300800 */
[----:B------:R-:W2:Y:S04]  /*58140*/  LDL.LU R8, [R1+0x9b0] ;  /* 0x0009b00001087983 */ /* 0x000ea80000300800 */
[----:B------:R-:W2:Y:S04]  /*58150*/  LDL.LU R9, [R1+0x9b4] ;  /* 0x0009b40001097983 */ /* 0x000ea80000300800 */
[----:B------:R-:W2:Y:S04]  /*58160*/  LDL.LU R10, [R1+0x9b8] ;  /* 0x0009b800010a7983 */ /* 0x000ea80000300800 */
[----:B------:R-:W2:Y:S04]  /*58170*/  LDL.LU R11, [R1+0x9bc] ;  /* 0x0009bc00010b7983 */ /* 0x000ea80000300800 */
[----:B0-----:R-:W2:Y:S01]  /*58180*/  LDL.64 R16, [R1+0xc0] ;  /* 0x0000c00001107983 */ /* 0x001ea20000100a00 */
[----:B---3--:R-:W-:-:S02]  /*58190*/  IMAD.MOV.U32 R24, RZ, RZ, R3 ;  /* 0x000000ffff187224 */ /* 0x008fc400078e0003 */
[----:B------:R-:W-:-:S05]  /*581a0*/  IMAD.MOV.U32 R25, RZ, RZ, R2 ;  /* 0x000000ffff197224 */ /* 0x000fca00078e0002 */
        /* <DEDUP_REMOVED lines=33> */
[----:B------:R-:W4:Y:S02]  /*583c0*/  LDL.LU.64 R8, [R1+0x4da0] ;  /* 0x004da00001087983 */ /* 0x000f240000300a00 */
[----:B----4-:R-:W-:Y:S02]  /*583d0*/  HMMA.16816.F32 R20, R20, R8, R4 ;  /* 0x000000081414723c */ /* 0x010fe40000001804 */
[----:B------:R-:W2:Y:S04]  /*583e0*/  LDL.LU.64 R6, [R1+0x4d98] ;  /* 0x004d980001067983 */ /* 0x000ea80000300a00 */
[----:B------:R-:W2:Y:S01]  /*583f0*/  LDL.LU.64 R4, [R1+0x4d90] ;  /* 0x004d900001047983 */ /* 0x000ea20000300a00 */
[----:B------:R-:W-:-:S02]  /*58400*/  IMAD.MOV.U32 R29, RZ, RZ, R16 ;  /* 0x000000ffff1d7224 */ /* 0x000fc400078e0010 */
[----:B------:R-:W-:-:S10]  /*58410*/  IMAD.MOV.U32 R28, RZ, RZ, R17 ;  /* 0x000000ffff1c7224 */ /* 0x000fd400078e0011 */
[----:B------:R0:W-:Y:S04]  /*58420*/  STL.64 [R1+0x340], R20 ;  /* 0x0003401401007387 */ /* 0x0001e80000100a00 */
[----:B------:R1:W-:Y:S04]  /*58430*/  STL.64 [R1+0x348], R22 ;  /* 0x0003481601007387 */ /* 0x0003e80000100a00 */
[----:B0-----:R-:W4:Y:S04]  /*58440*/  LDL.LU R20, [R1+0x2d0] ;  /* 0x0002d00001147983 */ /* 0x001f280000300800 */
[----:B------:R-:W4:Y:S04]  /*58450*/  LDL.LU R21, [R1+0x2d4] ;  /* 0x0002d40001157983 */ /* 0x000f280000300800 */
[----:B-1----:R-:W4:Y:S04]  /*58460*/  LDL.LU R22, [R1+0x2d8] ;  /* 0x0002d80001167983 */ /* 0x002f280000300800 */
[----:B------:R-:W4:Y:S04]  /*58470*/  LDL.LU R23, [R1+0x2dc] ;  /* 0x0002dc0001177983 */ /* 0x000f280000300800 */
[----:B------:R-:W-:Y:S01]  /*58480*/  STL.64 [R1+0x4c90], R8 ;  /* 0x004c900801007387 */ /* 0x000fe20000100a00 */
        /* <DEDUP_REMOVED lines=41> */
[----:B------:R-:W-:Y:S04]  /*58720*/  STL.64 [R1+0x208], R26 ;  /* 0x0002081a01007387 */ /* 0x000fe80000100a00 */
[----:B0-----:R-:W4:Y:S01]  /*58730*/  LDL.LU.64 R24, [R1+0x4d28] ;  /* 0x004d280001187983 */ /* 0x001f220000300a00 */
[----:B------:R-:W-:Y:S02]  /*58740*/  IMAD.MOV.U32 R15, RZ, RZ, R16 ;  /* 0x000000ffff0f7224 */ /* 0x000fe400078e0010 */
[----:B------:R-:W-:Y:S01]  /*58750*/  IMAD.MOV.U32 R14, RZ, RZ, R17 ;  /* 0x000000ffff0e7224 */ /* 0x000fe200078e0011 */
[----:B------:R-:W2:Y:S04]  /*58760*/  LDL.LU.64 R18, [R1+0x4d20] ;  /* 0x004d200001127983 */ /* 0x000ea80000300a00 */
[----:B------:R-:W2:Y:S04]  /*58770*/  LDL.LU.64 R16, [R1+0x4d18] ;  /* 0x004d180001107983 */ /* 0x000ea80000300a00 */
[----:B------:R-:W-:Y:S04]  /*58780*/  STL.64 [R1+0x4ca0], R14 ;  /* 0x004ca00e01007387 */ /* 0x000fe80000100a00 */
[----:B------:R4:W-:Y:S02]  /*58790*/  STL.64 [R1+0x4c98], R12 ;  /* 0x004c980c01007387 */ /* 0x0009e40000100a00 */
[----:B----4-:R-:W-:Y:S02]  /*587a0*/  HMMA.16816.F32 R12, R4, R24, R20 ;  /* 0x00000018040c723c */ /* 0x010fe40000001814 */
[----:B------:R-:W4:Y:S01]  /*587b0*/  LDL.LU R24, [R1+0x940] ;  /* 0x0009400001187983 */ /* 0x000f220000300800 */
[----:B---3--:R-:W-:-:S02]  /*587c0*/  IMAD.MOV.U32 R8, RZ, RZ, R11 ;  /* 0x000000ffff087224 */ /* 0x008fc400078e000b */
[----:B------:R-:W-:Y:S01]  /*587d0*/  IMAD.MOV.U32 R9, RZ, RZ, R10 ;  /* 0x000000ffff097224 */ /* 0x000fe200078e000a */
[----:B------:R-:W0:-:S13]  /*587e0*/  LDSM.16.MT88.4 R20, [R0+UR5+0x8080] ;  /* 0x008080050014783b */ /* 0x000e1a0008004200 */
[----:B------:R-:W-:Y:S04]  /*587f0*/  STL.64 [R1+0x1f0], R12 ;  /* 0x0001f00c01007387 */ /* 0x000fe80000100a00 */
[----:B------:R-:W-:Y:S04]  /*58800*/  STL.64 [R1+0x1f8], R14 ;  /* 0x0001f80e01007387 */ /* 0x000fe80000100a00 */
[----:B------:R-:W4:Y:S04]  /*58810*/  LDL.LU R25, [R1+0x944] ;  /* 0x0009440001197983 */ /* 0x000f280000300800 */
[----:B------:R-:W3:Y:S04]  /*58820*/  LDL.LU R26, [R1+0x948] ;  /* 0x00094800011a7983 */ /* 0x000ee80000300800 */
[----:B------:R-:W3:Y:S04]  /*58830*/  LDL.LU R27, [R1+0x94c] ;  /* 0x00094c00011b7983 */ /* 0x000ee80000300800 */
[----:B---3--:R-:W-:Y:S04]  /*58840*/  STL.64 [R1+0x4cb0], R26 ;  /* 0x004cb01a01007387 */ /* 0x008fe80000100a00 */
[----:B----4-:R-:W-:Y:S04]  /*58850*/  STL.64 [R1+0x4ca8], R24 ;  /* 0x004ca81801007387 */ /* 0x010fe80000100a00 */
        /* <DEDUP_REMOVED lines=10> */
[----:B------:R-:W4:Y:S04]  /*58900*/  LDL.LU R11, [R1+0x97c] ;  /* 0x00097c00010b7983 */ /* 0x000f280000300800 */
[----:B----4-:R-:W-:Y:S04]  /*58910*/  STL.64 [R1+0x4cd8], R10 ;  /* 0x004cd80a01007387 */ /* 0x010fe80000100a00 */
[----:B---3--:R2:W-:Y:S02]  /*58920*/  STL.64 [R1+0x4cd0], R8 ;  /* 0x004cd00801007387 */ /* 0x0085e40000100a00 */
[----:B--2---:R-:W-:-:S02]  /*58930*/  IMAD.MOV.U32 R8, RZ, RZ, R19 ;  /* 0x000000ffff087224 */ /* 0x004fc400078e0013 */
[----:B------:R-:W-:-:S05]  /*58940*/  IMAD.MOV.U32 R9, RZ, RZ, R18 ;  /* 0x000000ffff097224 */ /* 0x000fca00078e0012 */
[----:B------:R1:W-:Y:S02]  /*58950*/  STL.64 [R1+0x4ce8], R8 ;  /* 0x004ce80801007387 */ /* 0x0003e40000100a00 */
[----:B-1----:R-:W-:Y:S02]  /*58960*/  IMAD.MOV.U32 R8, RZ, RZ, R17 ;  /* 0x000000ffff087224 */ /* 0x002fe400078e0011 */
[----:B------:R-:W-:-:S05]  /*58970*/  IMAD.MOV.U32 R9, RZ, RZ, R16 ;  /* 0x000000ffff097224 */ /* 0x000fca00078e0010 */
[----:B------:R-:W-:Y:S04]  /*58980*/  STL.64 [R1+0x4d08], R8 ;  /* 0x004d080801007387 */ /* 0x000fe80000100a00 */
[----:B------:R-:W2:Y:S04]  /*58990*/  LDL.64 R24, [R1+0x20] ;  /* 0x0000200001187983 */ /* 0x000ea80000100a00 */
        /* <DEDUP_REMOVED lines=9> */
[----:B---3--:R-:W-:Y:S04]  /*58a30*/  STL.64 [R1+0x4cf8], R26 ;  /* 0x004cf81a01007387 */ /* 0x008fe80000100a00 */
[----:B--2---:R1:W-:Y:S04]  /*58a40*/  STL.64 [R1+0x4cf0], R24 ;  /* 0x004cf01801007387 */ /* 0x0043e80000100a00 */
        /* <DEDUP_REMOVED lines=8> */
[----:B------:R-:W2:Y:S04]  /*58ad0*/  LDL.LU R16, [R1+0x930] ;  /* 0x0009300001107983 */ /* 0x000ea80000300800 */
[----:B------:R-:W2:Y:S04]  /*58ae0*/  LDL.LU R17, [R1+0x934] ;  /* 0x0009340001117983 */ /* 0x000ea80000300800 */
[----:B------:R-:W2:Y:S04]  /*58af0*/  LDL.LU R18, [R1+0x938] ;  /* 0x0009380001127983 */ /* 0x000ea80000300800 */
[----:B------:R-:W2:Y:S04]  /*58b00*/  LDL.LU R19, [R1+0x93c] ;  /* 0x00093c0001137983 */ /* 0x000ea80000300800 */
[----:B0-----:R-:W-:Y:S04]  /*58b10*/  STL.64 [R1+0x4b38], R22 ;  /* 0x004b381601007387 */ /* 0x001fe80000100a00 */
        /* <DEDUP_REMOVED lines=8> */
[----:B------:R0:W-:Y:S02]  /*58ba0*/  STL.64 [R1+0x4bf8], R20 ;  /* 0x004bf81401007387 */ /* 0x0001e40000100a00 */
[----:B0-----:R-:W-:-:S02]  /*58bb0*/  IMAD.MOV.U32 R20, RZ, RZ, R2 ;  /* 0x000000ffff147224 */ /* 0x001fc400078e0002 */
[----:B------:R-:W-:Y:S01]  /*58bc0*/  IMAD.MOV.U32 R21, RZ, RZ, R3 ;  /* 0x000000ffff157224 */ /* 0x000fe200078e0003 */
[----:B------:R-:W2:Y:S04]  /*58bd0*/  LDL.LU R2, [R1+0x4d14] ;  /* 0x004d140001027983 */ /* 0x000ea80000300800 */
[----:B------:R-:W2:Y:S04]  /*58be0*/  LDL.LU R3, [R1+0x4d10] ;  /* 0x004d100001037983 */ /* 0x000ea80000300800 */
[----:B------:R0:W-:Y:S04]  /*58bf0*/  STL.64 [R1+0x4c18], R20 ;  /* 0x004c181401007387 */ /* 0x0001e80000100a00 */
[----:B0-----:R-:W4:Y:S04]  /*58c00*/  LDL R20, [R1+0x60] ;  /* 0x0000600001147983 */ /* 0x001f280000100800 */
[----:B------:R-:W4:Y:S02]  /*58c10*/  LDL R21, [R1+0x64] ;  /* 0x0000640001157983 */ /* 0x000f240000100800 */
[----:B----4-:R-:W-:Y:S02]  /*58c20*/  HMMA.16816.F32 R20, R4, R20, R8 ;  /* 0x000000140414723c */ /* 0x010fe40000001808 */
[----:B------:R-:W4:-:S15]  /*58c30*/  LDL.LU.64 R8, [R1+0x4d08] ;  /* 0x004d080001087983 */ /* 0x000f1e0000300a00 */
        /* <DEDUP_REMOVED lines=8> */
[----:B0-----:R-:W2:Y:S04]  /*58cc0*/  LDL R20, [R1+0x30] ;  /* 0x0000300001147983 */ /* 0x001ea80000100800 */
[----:B------:R-:W2:Y:S01]  /*58cd0*/  LDL R21, [R1+0x34] ;  /* 0x0000340001157983 */ /* 0x000ea20000100800 */
[----:B----4-:R-:W-:Y:S03]  /*58ce0*/  HMMA.16816.F32 R8, R4, R8, R24 ;  /* 0x000000080408723c */ /* 0x010fe60000001818 */
[----:B------:R-:W4:Y:S04]  /*58cf0*/  LDL.LU.64 R26, [R1+0x4cf8] ;  /* 0x004cf800011a7983 */ /* 0x000f280000300a00 */
[----:B------:R-:W4:-:S12]  /*58d00*/  LDL.LU.64 R24, [R1+0x4cf0] ;  /* 0x004cf00001187983 */ /* 0x000f180000300a00 */
[----:B------:R0:W-:Y:S04]  /*58d10*/  STL.64 [R1+0x990], R8 ;  /* 0x0009900801007387 */ /* 0x0001e80000100a00 */
        /* <DEDUP_REMOVED lines=8> */
[----:B------:R-:W2:Y:S02]  /*58da0*/  LDL.LU.64 R8, [R1+0x4cd0] ;  /* 0x004cd00001087983 */ /* 0x000ea40000300a00 */
[----:B--2---:R-:W-:Y:S02]  /*58db0*/  HMMA.16816.F32 R20, R4, R20, R8 ;  /* 0x000000140414723c */ /* 0x004fe40000001808 */
[----:B------:R-:W2:Y:S04]  /*58dc0*/  LDL.LU.64 R10, [R1+0x4cc8] ;  /* 0x004cc800010a7983 */ /* 0x000ea80000300a00 */
[----:B------:R-:W2:-:S13]  /*58dd0*/  LDL.LU.64 R8, [R1+0x4cc0] ;  /* 0x004cc00001087983 */ /* 0x000e9a0000300a00 */
[----:B------:R0:W-:Y:S04]  /*58de0*/  STL.64 [R1+0x970], R20 ;  /* 0x0009701401007387 */ /* 0x0001e80000100a00 */
[----:B------:R-:W-:Y:S01]  /*58df0*/  STL.64 [R1+0x978], R22 ;  /* 0x0009781601007387 */ /* 0x000fe20000100a00 */
[----:B0-----:R-:W-:Y:S02]  /*58e00*/  IMAD.MOV.U32 R20, RZ, RZ, R3 ;  /* 0x000000ffff147224 */ /* 0x001fe400078e0003 */
[----:B------:R-:W-:-:S05]  /*58e10*/  IMAD.MOV.U32 R21, RZ, RZ, R2 ;  /* 0x000000ffff157224 */ /* 0x000fca00078e0002 */
[----:B------:R0:W-:Y:S01]  /*58e20*/  STL.64 [R1+0x4c48], R20 ;  /* 0x004c481401007387 */ /* 0x0001e20000100a00 */
[----:B----4-:R-:W-:Y:S02]  /*58e30*/  IMAD.MOV.U32 R3, RZ, RZ, R24 ;  /* 0x000000ffff037224 */ /* 0x010fe400078e0018 */
[----:B------:R-:W-:Y:S01]  /*58e40*/  IMAD.MOV.U32 R2, RZ, RZ, R25 ;  /* 0x000000ffff027224 */ /* 0x000fe200078e0019 */
[----:B0-----:R-:W4:Y:S01]  /*58e50*/  LDL.64 R20, [R1] ;  /* 0x0000000001147983 */ /* 0x001f220000100a00 */
[----:B--2---:R-:W-:-:S15]  /*58e60*/  HMMA.16816.F32 R8, R4, R24, R8 ;  /* 0x000000180408723c */ /* 0x004fde0000001808 */
[----:B------:R-:W-:-:S04]  /*58e70*/  NOP ;  /* 0x0000000000007918 */ /* 0x000fc80000000000 */
[----:B------:R0:W-:Y:S04]  /*58e80*/  STL.64 [R1+0x960], R8 ;  /* 0x0009600801007387 */ /* 0x0001e80000100a00 */
[----:B------:R3:W-:Y:S04]  /*58e90*/  STL.64 [R1+0x968], R10 ;  /* 0x0009680a01007387 */ /* 0x0007e80000100a00 */
[----:B0-----:R-:W3:Y:S04]  /*58ea0*/  LDL.LU.64 R8, [R1+0x4cb8] ;  /* 0x004cb80001087983 */ /* 0x001ee80000300a00 */
[----:B------:R-:W4:Y:S04]  /*58eb0*/  LDL.LU.64 R26, [R1+0x4cb0] ;  /* 0x004cb000011a7983 */ /* 0x000f280000300a00 */
[----:B------:R-:W4:Y:S01]  /*58ec0*/  LDL.LU.64 R24, [R1+0x4ca8] ;  /* 0x004ca80001187983 */ /* 0x000f220000300a00 */
[C---:B---3--:R-:W-:Y:S08]  /*58ed0*/  HMMA.16816.F32 R8, R4.reuse, R8, R12 ;  /* 0x000000080408723c */ /* 0x048ff0000000180c */
[----:B----4-:R-:W-:Y:S01]  /*58ee0*/  HMMA.16816.F32 R24, R4, R20, R24 ;  /* 0x000000140418723c */ /* 0x010fe20000001818 */
[----:B------:R-:W2:Y:S04]  /*58ef0*/  LDL.LU.64 R14, [R1+0x4ca0] ;  /* 0x004ca000010e7983 */ /* 0x000ea80000300a00 */
[----:B------:R-:W3:Y:S06]  /*58f00*/  LDL.LU.64 R12, [R1+0x4c98] ;  /* 0x004c9800010c7983 */ /* 0x000eec0000300a00 */
[----:B------:R0:W-:Y:S04]  /*58f10*/  STL.64 [R1+0x950], R8 ;  /* 0x0009500801007387 */ /* 0x0001e80000100a00 */
[----:B------:R-:W-:Y:S04]  /*58f20*/  STL.64 [R1+0x958], R10 ;  /* 0x0009580a01007387 */ /* 0x000fe80000100a00 */
[----:B0-----:R-:W4:Y:S04]  /*58f30*/  LDL.LU.64 R8, [R1+0x4c90] ;  /* 0x004c900001087983 */ /* 0x001f280000300a00 */
[----:B------:R-:W-:Y:S04]  /*58f40*/  STL.64 [R1+0x940], R24 ;  /* 0x0009401801007387 */ /* 0x000fe80000100a00 */
[----:B------:R0:W-:Y:S04]  /*58f50*/  STL.64 [R1+0x948], R26 ;  /* 0x0009481a01007387 */ /* 0x0001e80000100a00 */
[----:B0-----:R-:W2:Y:S04]  /*58f60*/  LDL.LU.64 R26, [R1+0x4c88] ;  /* 0x004c8800011a7983 */ /* 0x001ea80000300a00 */
[----:B------:R-:W2:Y:S01]  /*58f70*/  LDL.LU.64 R24, [R1+0x4c80] ;  /* 0x004c800001187983 */ /* 0x000ea20000300a00 */
[----:B------:R-:W-:-:S02]  /*58f80*/  IMAD.MOV.U32 R11, RZ, RZ, R20 ;  /* 0x000000ffff0b7224 */ /* 0x000fc400078e0014 */
[----:B------:R-:W-:-:S05]  /*58f90*/  IMAD.MOV.U32 R10, RZ, RZ, R21 ;  /* 0x000000ffff0a7224 */ /* 0x000fca00078e0015 */
[----:B------:R-:W-:Y:S04]  /*58fa0*/  STL.64 [R1+0x4c78], R10 ;  /* 0x004c780a01007387 */ /* 0x000fe80000100a00 */
[----:B----4-:R2:W-:Y:S02]  /*58fb0*/  STL.64 [R1+0x4c70], R8 ;  /* 0x004c700801007387 */ /* 0x0105e40000100a00 */
[----:B--2---:R-:W-:Y:S02]  /*58fc0*/  HMMA.16816.F32 R8, R4, R24, R16 ;  /* 0x000000180408723c */ /* 0x004fe40000001810 */
[----:B------:R-:W2:-:S15]  /*58fd0*/  LDL.LU R16, [R1+0x2c0] ;  /* 0x0002c00001107983 */ /* 0x000e9e0000300800 */
[----:B------:R-:W-:Y:S02]  /*58fe0*/  NOP ;  /* 0x0000000000007918 */ /* 0x000fe40000000000 */
        /* <DEDUP_REMOVED lines=43> */
[----:B------:R-:W4:Y:S01]  /*592a0*/  LDL.LU.64 R8, [R1+0x4c70] ;  /* 0x004c700001087983 */ /* 0x000f220000300a00 */
[----:B------:R-:W-:-:S02]  /*592b0*/  IMAD.MOV.U32 R20, RZ, RZ, R29 ;  /* 0x000000ffff147224 */ /* 0x000fc400078e001d */
[----:B------:R-:W-:Y:S01]  /*592c0*/  IMAD.MOV.U32 R21, RZ, RZ, R28 ;  /* 0x000000ffff157224 */ /* 0x000fe200078e001c */
[----:B----4-:R-:W-:Y:S01]  /*592d0*/  HMMA.16816.F32 R4, R4, R8, R16 ;  /* 0x000000080404723c */ /* 0x010fe20000001810 */
[----:B------:R-:W2:Y:S04]  /*592e0*/  LDL.LU.64 R18, [R1+0x4c68] ;  /* 0x004c680001127983 */ /* 0x000ea80000300a00 */
[----:B------:R-:W2:-:S14]  /*592f0*/  LDL.LU.64 R16, [R1+0x4c60] ;  /* 0x004c600001107983 */ /* 0x000e9c0000300a00 */
[----:B------:R-:W-:Y:S04]  /*59300*/  STL.64 [R1+0x1e0], R4 ;  /* 0x0001e00401007387 */ /* 0x000fe80000100a00 */
[----:B------:R-:W-:Y:S04]  /*59310*/  STL.64 [R1+0x1e8], R6 ;  /* 0x0001e80601007387 */ /* 0x000fe80000100a00 */
        /* <DEDUP_REMOVED lines=25> */
[----:B------:R-:W4:Y:S01]  /*594b0*/  LDL.LU.64 R20, [R1+0x4bf8] ;  /* 0x004bf80001147983 */ /* 0x000f220000300a00 */
[----:B------:R-:W-:-:S02]  /*594c0*/  IMAD.MOV.U32 R4, RZ, RZ, R15 ;  /* 0x000000ffff047224 */ /* 0x000fc400078e000f */
[----:B------:R-:W-:-:S07]  /*594d0*/  IMAD.MOV.U32 R5, RZ, RZ, R14 ;  /* 0x000000ffff057224 */ /* 0x000fce00078e000e */
[----:B----4-:R-:W-:Y:S01]  /*594e0*/  HMMA.16816.F32 R4, R16, R4, R20 ;  /* 0x000000041004723c */ /* 0x010fe20000001814 */
[----:B------:R-:W2:-:S15]  /*594f0*/  LDL.LU.64 R20, [R1+0x4bf0] ;  /* 0x004bf00001147983 */ /* 0x000e9e0000300a00 */
[----:B------:R-:W-:-:S03]  /*59500*/  NOP ;  /* 0x0000000000007918 */ /* 0x000fc60000000000 */
[----:B------:R-:W-:Y:S04]  /*59510*/  STL.64 [R1+0x860], R4 ;  /* 0x0008600401007387 */ /* 0x000fe80000100a00 */
[----:B------:R2:W-:Y:S02]  /*59520*/  STL.64 [R1+0x868], R6 ;  /* 0x0008680601007387 */ /* 0x0005e40000100a00 */
[----:B--2---:R-:W-:Y:S01]  /*59530*/  HMMA.16816.F32 R4, R16, R20, R24 ;  /* 0x000000141004723c */ /* 0x004fe20000001818 */
[----:B------:R-:W-:Y:S02]  /*59540*/  IMAD.MOV.U32 R15, RZ, RZ, R20 ;  /* 0x000000ffff0f7224 */ /* 0x000fe400078e0014 */
[----:B------:R-:W-:-:S15]  /*59550*/  IMAD.MOV.U32 R14, RZ, RZ, R21 ;  /* 0x000000ffff0e7224 */ /* 0x000fde00078e0015 */
[----:B------:R-:W-:Y:S01]  /*59560*/  NOP ;  /* 0x0000000000007918 */ /* 0x000fe20000000000 */
[----:B------:R-:W-:Y:S04]  /*59570*/  STL.64 [R1+0x850], R4 ;  /* 0x0008500401007387 */ /* 0x000fe80000100a00 */
[----:B------:R-:W-:Y:S04]  /*59580*/  STL.64 [R1+0x858], R6 ;  /* 0x0008580601007387 */ /* 0x000fe80000100a00 */
[----:B------:R-:W-:Y:S04]  /*59590*/  STL.64 [R1+0x4b58], R14 ;  /* 0x004b580e01007387 */ /* 0x000fe80000100a00 */
[----:B------:R0:W-:Y:S04]  /*595a0*/  STL.64 [R1+0x4b50], R12 ;  /* 0x004b500c01007387 */ /* 0x0001e80000100a00 */
[----:B------:R-:W2:Y:S04]  /*595b0*/  LDL.LU R20, [R1+0x840] ;  /* 0x0008400001147983 */ /* 0x000ea80000300800 */
[----:B------:R-:W2:Y:S04]  /*595c0*/  LDL.LU R21, [R1+0x844] ;  /* 0x0008440001157983 */ /* 0x000ea80000300800 */
[----:B------:R-:W4:Y:S04]  /*595d0*/  LDL.LU R22, [R1+0x848] ;  /* 0x0008480001167983 */ /* 0x000f280000300800 */
[----:B------:R-:W4:Y:S01]  /*595e0*/  LDL.LU R23, [R1+0x84c] ;  /* 0x00084c0001177983 */ /* 0x000f220000300800 */
[----:B---3--:R-:W-:-:S02]  /*595f0*/  IMAD.MOV.U32 R25, RZ, RZ, R10 ;  /* 0x000000ffff197224 */ /* 0x008fc400078e000a */
[----:B------:R-:W-:Y:S01]  /*59600*/  IMAD.MOV.U32 R24, RZ, RZ, R11 ;  /* 0x000000ffff187224 */ /* 0x000fe200078e000b */
[----:B------:R-:W1:Y:S04]  /*59610*/  LDSM.16.MT88.4 R4, [R0+UR5+0x8100] ;  /* 0x008100050004783b */ /* 0x000e680008004200 */
[----:B0-----:R-:W3:Y:S04]  /*59620*/  LDL.LU R12, [R1+0xfc0] ;  /* 0x000fc000010c7983 */ /* 0x001ee80000300800 */
[----:B------:R-:W3:Y:S04]  /*59630*/  LDL.LU R13, [R1+0xfc4] ;  /* 0x000fc400010d7983 */ /* 0x000ee80000300800 */
[----:B------:R-:W2:Y:S04]  /*59640*/  LDL.LU R14, [R1+0xfc8] ;  /* 0x000fc800010e7983 */ /* 0x000ea80000300800 */
[----:B------:R-:W2:Y:S04]  /*59650*/  LDL.LU R15, [R1+0xfcc] ;  /* 0x000fcc00010f7983 */ /* 0x000ea80000300800 */
[----:B--2---:R-:W-:Y:S04]  /*59660*/  STL.64 [R1+0x4b78], R14 ;  /* 0x004b780e01007387 */ /* 0x004fe80000100a00 */
[----:B---3--:R-:W-:Y:S04]  /*59670*/  STL.64 [R1+0x4b70], R12 ;  /* 0x004b700c01007387 */ /* 0x008fe80000100a00 */
[----:B------:R-:W2:Y:S04]  /*59680*/  LDL.LU R8, [R1+0x1530] ;  /* 0x0015300001087983 */ /* 0x000ea80000300800 */
[----:B------:R-:W2:Y:S04]  /*59690*/  LDL.LU R9, [R1+0x1534] ;  /* 0x0015340001097983 */ /* 0x000ea80000300800 */
[----:B------:R-:W3:Y:S04]  /*596a0*/  LDL.LU R10, [R1+0x1538] ;  /* 0x00153800010a7983 */ /* 0x000ee80000300800 */
[----:B------:R-:W3:Y:S04]  /*596b0*/  LDL.LU R11, [R1+0x153c] ;  /* 0x00153c00010b7983 */ /* 0x000ee80000300800 */
[----:B---3--:R-:W-:Y:S04]  /*596c0*/  STL.64 [R1+0x4bb0], R10 ;  /* 0x004bb00a01007387 */ /* 0x008fe80000100a00 */
        /* <DEDUP_REMOVED lines=15> */
[----:B0-----:R-:W2:Y:S04]  /*597c0*/  LDL.64 R24, [R1+0x30] ;  /* 0x0000300001187983 */ /* 0x001ea80000100a00 */
        /* <DEDUP_REMOVED lines=21> */
[----:B----4-:R-:W-:Y:S04]  /*59920*/  STL.64 [R1+0x4b48], R22 ;  /* 0x004b481601007387 */ /* 0x010fe80000100a00 */
[----:B------:R0:W-:Y:S01]  /*59930*/  STL.64 [R1+0x4b40], R20 ;  /* 0x004b401401007387 */ /* 0x0001e20000100a00 */
[----:B------:R-:W-:-:S02]  /*59940*/  IMAD.MOV.U32 R29, RZ, RZ, R8 ;  /* 0x000000ffff1d7224 */ /* 0x000fc400078e0008 */
[----:B------:R-:W-:Y:S01]  /*59950*/  IMAD.MOV.U32 R28, RZ, RZ, R9 ;  /* 0x000000ffff1c7224 */ /* 0x000fe200078e0009 */
[----:B0-----:R-:W4:Y:S04]  /*59960*/  LDL.LU R20, [R1+0xfb0] ;  /* 0x000fb00001147983 */ /* 0x001f280000300800 */
[----:B------:R-:W4:Y:S04]  /*59970*/  LDL.LU R21, [R1+0xfb4] ;  /* 0x000fb40001157983 */ /* 0x000f280000300800 */
[----:B------:R-:W4:Y:S04]  /*59980*/  LDL.LU R22, [R1+0xfb8] ;  /* 0x000fb80001167983 */ /* 0x000f280000300800 */
[----:B------:R-:W4:Y:S04]  /*59990*/  LDL.LU R23, [R1+0xfbc] ;  /* 0x000fbc0001177983 */ /* 0x000f280000300800 */
[----:B------:R-:W-:Y:S04]  /*599a0*/  STL [R1+0x4b20], R0 ;  /* 0x004b200001007387 */ /* 0x000fe80000100800 */
[----:B-1----:R-:W-:Y:S04]  /*599b0*/  STL.64 [R1+0x4a30], R6 ;  /* 0x004a300601007387 */ /* 0x002fe80000100a00 */
        /* <DEDUP_REMOVED lines=34> */
[----:B------:R-:W2:Y:S04]  /*59be0*/  LDL.LU.64 R26, [R1+0x4b98] ;  /* 0x004b9800011a7983 */ /* 0x000ea80000300a00 */
[----:B------:R-:W2:Y:S01]  /*59bf0*/  LDL.LU.64 R24, [R1+0x4b90] ;  /* 0x004b900001187983 */ /* 0x000ea20000300a00 */
[----:B------:R-:W-:-:S02]  /*59c00*/  IMAD.MOV.U32 R4, RZ, RZ, R3 ;  /* 0x000000ffff047224 */ /* 0x000fc400078e0003 */
[----:B------:R-:W-:-:S07]  /*59c10*/  IMAD.MOV.U32 R5, RZ, RZ, R2 ;  /* 0x000000ffff057224 */ /* 0x000fce00078e0002 */
[----:B--2---:R-:W-:-:S15]  /*59c20*/  HMMA.16816.F32 R24, R16, R4, R24 ;  /* 0x000000041018723c */ /* 0x004fde0000001818 */
[----:B------:R-:W-:-:S04]  /*59c30*/  NOP ;  /* 0x0000000000007918 */ /* 0x000fc80000000000 */
[----:B------:R0:W-:Y:S04]  /*59c40*/  STL.64 [R1+0xff0], R24 ;  /* 0x000ff01801007387 */ /* 0x0001e80000100a00 */
[----:B------:R-:W-:Y:S04]  /*59c50*/  STL.64 [R1+0xff8], R26 ;  /* 0x000ff81a01007387 */ /* 0x000fe80000100a00 */
[----:B0-----:R-:W2:Y:S04]  /*59c60*/  LDL.LU.64 R24, [R1+0x4b88] ;  /* 0x004b880001187983 */ /* 0x001ea80000300a00 */
[----:B------:R0:W-:Y:S04]  /*59c70*/  STL.64 [R1+0x4a70], R4 ;  /* 0x004a700401007387 */ /* 0x0001e80000100a00 */
[----:B0-----:R-:W2:Y:S04]  /*59c80*/  LDL.LU R4, [R1+0x1510] ;  /* 0x0015100001047983 */ /* 0x001ea80000300800 */
[----:B------:R-:W2:Y:S04]  /*59c90*/  LDL.LU R5, [R1+0x1514] ;  /* 0x0015140001057983 */ /* 0x000ea80000300800 */
[----:B------:R-:W2:Y:S04]  /*59ca0*/  LDL.LU R6, [R1+0x1518] ;  /* 0x0015180001067983 */ /* 0x000ea80000300800 */
[----:B------:R-:W2:Y:S02]  /*59cb0*/  LDL.LU R7, [R1+0x151c] ;  /* 0x00151c0001077983 */ /* 0x000ea40000300800 */
[----:B--2---:R-:W-:-:S15]  /*59cc0*/  HMMA.16816.F32 R4, R16, R24, R4 ;  /* 0x000000181004723c */ /* 0x004fde0000001804 */
[----:B------:R-:W-:-:S04]  /*59cd0*/  NOP ;  /* 0x0000000000007918 */ /* 0x000fc80000000000 */
[----:B------:R-:W-:Y:S04]  /*59ce0*/  STL.64 [R1+0xfe0], R4 ;  /* 0x000fe00401007387 */ /* 0x000fe80000100a00 */
[----:B------:R0:W-:Y:S02]  /*59cf0*/  STL.64 [R1+0xfe8], R6 ;  /* 0x000fe80601007387 */ /* 0x0001e40000100a00 */
[----:B0-----:R-:W-:Y:S02]  /*59d00*/  IMAD.MOV.U32 R7, RZ, RZ, R24 ;  /* 0x000000ffff077224 */ /* 0x001fe400078e0018 */
[----:B------:R-:W-:Y:S02]  /*59d10*/  IMAD.MOV.U32 R6, RZ, RZ, R25 ;  /* 0x000000ffff067224 */ /* 0x000fe400078e0019 */
[----:B------:R-:W3:Y:S02]  /*59d20*/  LDL.LU.64 R24, [R1+0x4b80] ;  /* 0x004b800001187983 */ /* 0x000ee40000300a00 */
[----:B---3--:R-:W-:Y:S02]  /*59d30*/  HMMA.16816.F32 R24, R16, R24, R12 ;  /* 0x000000181018723c */ /* 0x008fe4000000180c */
[----:B------:R-:W2:Y:S04]  /*59d40*/  LDL.LU.64 R14, [R1+0x4b78] ;  /* 0x004b7800010e7983 */ /* 0x000ea80000300a00 */
[----:B------:R-:W2:-:S13]  /*59d50*/  LDL.LU.64 R12, [R1+0x4b70] ;  /* 0x004b7000010c7983 */ /* 0x000e9a0000300a00 */
[----:B------:R-:W-:Y:S04]  /*59d60*/  STL.64 [R1+0xfd0], R24 ;  /* 0x000fd01801007387 */ /* 0x000fe80000100a00 */
[----:B------:R0:W-:Y:S04]  /*59d70*/  STL.64 [R1+0xfd8], R26 ;  /* 0x000fd81a01007387 */ /* 0x0001e80000100a00 */
[----:B0-----:R-:W3:Y:S04]  /*59d80*/  LDL.LU.64 R26, [R1+0x4b68] ;  /* 0x004b6800011a7983 */ /* 0x001ee80000300a00 */
        /* <DEDUP_REMOVED lines=9> */
[----:B0-----:R-:W3:Y:S01]  /*59e20*/  LDL.64 R24, [R1+0xc0] ;  /* 0x0000c00001187983 */ /* 0x001ee20000100a00 */
[----:B----4-:R-:W-:-:S15]  /*59e30*/  HMMA.16816.F32 R20, R16, R12, R20 ;  /* 0x0000000c1014723c */ /* 0x010fde0000001814 */
[----:B------:R-:W-:-:S04]  /*59e40*/  NOP ;  /* 0x0000000000007918 */ /* 0x000fc80000000000 */
[----:B------:R-:W-:Y:S04]  /*59e50*/  STL.64 [R1+0xfb0], R20 ;  /* 0x000fb01401007387 */ /* 0x000fe80000100a00 */
[----:B------:R0:W-:Y:S04]  /*59e60*/  STL.64 [R1+0xfb8], R22 ;  /* 0x000fb81601007387 */ /* 0x0001e80000100a00 */
[----:B0-----:R-:W4:Y:S04]  /*59e70*/  LDL.LU.64 R22, [R1+0x4b48] ;  /* 0x004b480001167983 */ /* 0x001f280000300a00 */
[----:B------:R-:W4:Y:S04]  /*59e80*/  LDL.LU.64 R20, [R1+0x4b40] ;  /* 0x004b400001147983 */ /* 0x000f280000300a00 */
[----:B------:R-:W-:Y:S01]  /*59e90*/  STL.64 [R1+0x4a40], R12 ;  /* 0x004a400c01007387 */ /* 0x000fe20000100a00 */
[----:B----4-:R-:W-:Y:S03]  /*59ea0*/  HMMA.16816.F32 R16, R16, R8, R20 ;  /* 0x000000081010723c */ /* 0x010fe60000001814 */
[----:B------:R-:W4:Y:S04]  /*59eb0*/  LDL.LU.64 R22, [R1+0x4b38] ;  /* 0x004b380001167983 */ /* 0x000f280000300a00 */
[----:B------:R-:W4:-:S12]  /*59ec0*/  LDL.LU.64 R20, [R1+0x4b30] ;  /* 0x004b300001147983 */ /* 0x000f180000300a00 */
[----:B------:R0:W-:Y:S04]  /*59ed0*/  STL.64 [R1+0x840], R16 ;  /* 0x0008401001007387 */ /* 0x0001e80000100a00 */
[----:B------:R1:W-:Y:S04]  /*59ee0*/  STL.64 [R1+0x848], R18 ;  /* 0x0008481201007387 */ /* 0x0003e80000100a00 */
[----:B0-----:R-:W4:Y:S04]  /*59ef0*/  LDL.LU R16, [R1+0xdc0] ;  /* 0x000dc00001107983 */ /* 0x001f280000300800 */
[----:B------:R-:W4:Y:S04]  /*59f00*/  LDL.LU R17, [R1+0xdc4] ;  /* 0x000dc40001117983 */ /* 0x000f280000300800 */
[----:B-1----:R-:W4:Y:S04]  /*59f10*/  LDL.LU R18, [R1+0xdc8] ;  /* 0x000dc80001127983 */ /* 0x002f280000300800 */
[----:B------:R-:W4:Y:S01]  /*59f20*/  LDL.LU R19, [R1+0xdcc] ;  /* 0x000dcc0001137983 */ /* 0x000f220000300800 */
[----:B------:R-:W-:-:S02]  /*59f30*/  IMAD.MOV.U32 R4, RZ, RZ, R11 ;  /* 0x000000ffff047224 */ /* 0x000fc400078e000b */
[----:B------:R-:W-:Y:S01]  /*59f40*/  IMAD.MOV.U32 R5, RZ, RZ, R10 ;  /* 0x000000ffff057224 */ /* 0x000fe200078e000a */
[----:B------:R0:W-:Y:S01]  /*59f50*/  STL.64 [R1+0x4a38], R8 ;  /* 0x004a380801007387 */ /* 0x0001e20000100a00 */
[----:B---3--:R-:W-:Y:S02]  /*59f60*/  IMAD.MOV.U32 R3, RZ, RZ, R24 ;  /* 0x000000ffff037224 */ /* 0x008fe400078e0018 */
[----:B------:R-:W-:Y:S01]  /*59f70*/  IMAD.MOV.U32 R2, RZ, RZ, R25 ;  /* 0x000000ffff027224 */ /* 0x000fe200078e0019 */
[----:B----4-:R-:W-:Y:S01]  /*59f80*/  HMMA.16816.F32 R16, R20, R24, R16 ;  /* 0x000000181410723c */ /* 0x010fe20000001810 */
[----:B--2---:R-:W-:Y:S02]  /*59f90*/  IMAD.MOV.U32 R24, RZ, RZ, R15 ;  /* 0x000000ffff187224 */ /* 0x004fe400078e000f */
[----:B------:R-:W-:-:S15]  /*59fa0*/  IMAD.MOV.U32 R25, RZ, RZ, R14 ;  /* 0x000000ffff197224 */ /* 0x000fde00078e000e */
[----:B------:R-:W-:Y:S01]  /*59fb0*/  NOP ;  /* 0x0000000000007918 */ /* 0x000fe20000000000 */
[----:B------:R-:W-:Y:S04]  /*59fc0*/  STL.64 [R1+0x7c0], R16 ;  /* 0x0007c01001007387 */ /* 0x000fe80000100a00 */
[----:B------:R-:W-:Y:S04]  /*59fd0*/  STL.64 [R1+0x7c8], R18 ;  /* 0x0007c81201007387 */ /* 0x000fe80000100a00 */
[----:B------:R1:W-:Y:S04]  /*59fe0*/  STL.64 [R1+0x4a88], R4 ;  /* 0x004a880401007387 */ /* 0x0003e80000100a00 */
[----:B0-----:R-:W2:Y:S04]  /*59ff0*/  LDL.LU R8, [R1+0x1460] ;  /* 0x0014600001087983 */ /* 0x001ea80000300800 */
[----:B------:R-:W2:Y:S04]  /*5a000*/  LDL.LU R9, [R1+0x1464] ;  /* 0x0014640001097983 */ /* 0x000ea80000300800 */
[----:B------:R-:W3:Y:S04]  /*5a010*/  LDL.LU R10, [R1+0x1468] ;  /* 0x00146800010a7983 */ /* 0x000ee80000300800 */
[----:B------:R-:W3:Y:S01]  /*5a020*/  LDL.LU R11, [R1+0x146c] ;  /* 0x00146c00010b7983 */ /* 0x000ee20000300800 */
[----:B-1----:R-:W-:-:S02]  /*5a030*/  IMAD.MOV.U32 R4, RZ, RZ, R28 ;  /* 0x000000ffff047224 */ /* 0x002fc400078e001c */
[----:B------:R-:W-:Y:S01]  /*5a040*/  IMAD.MOV.U32 R5, RZ, RZ, R29 ;  /* 0x000000ffff057224 */ /* 0x000fe200078e001d */
[----:B------:R-:W4:Y:S04]  /*5a050*/  LDL.LU R28, [R1+0x4b28] ;  /* 0x004b2800011c7983 */ /* 0x000f280000300800 */
[----:B------:R-:W2:Y:S04]  /*5a060*/  LDL.LU R29, [R1+0x4b24] ;  /* 0x004b2400011d7983 */ /* 0x000ea80000300800 */
[----:B------:R0:W-:Y:S04]  /*5a070*/  STL.64 [R1+0x4ad0], R24 ;  /* 0x004ad01801007387 */ /* 0x0001e80000100a00 */
[----:B------:R-:W2:Y:S04]  /*5a080*/  LDL.LU R12, [R1+0xc20] ;  /* 0x000c2000010c7983 */ /* 0x000ea80000300800 */
[----:B------:R-:W2:Y:S04]  /*5a090*/  LDL.LU R13, [R1+0xc24] ;  /* 0x000c2400010d7983 */ /* 0x000ea80000300800 */
[----:B------:R-:W2:Y:S04]  /*5a0a0*/  LDL.LU R14, [R1+0xc28] ;  /* 0x000c2800010e7983 */ /* 0x000ea80000300800 */
[----:B------:R-:W2:Y:S04]  /*5a0b0*/  LDL.LU R15, [R1+0xc2c] ;  /* 0x000c2c00010f7983 */ /* 0x000ea80000300800 */
[----:B--2---:R-:W-:Y:S04]  /*5a0c0*/  STL.64 [R1+0x4ae0], R14 ;  /* 0x004ae00e01007387 */ /* 0x004fe80000100a00 */
[----:B------:R1:W-:Y:S04]  /*5a0d0*/  STL.64 [R1+0x4ad8], R12 ;  /* 0x004ad80c01007387 */ /* 0x0003e80000100a00 */
[----:B------:R-:W2:Y:S04]  /*5a0e0*/  LDL R16, [R1+0x80] ;  /* 0x0000800001107983 */ /* 0x000ea80000100800 */
[----:B------:R-:W2:Y:S04]  /*5a0f0*/  LDL R17, [R1+0x84] ;  /* 0x0000840001117983 */ /* 0x000ea80000100800 */
[----:B--2---:R2:W-:Y:S04]  /*5a100*/  STL.64 [R1+0x4ae8], R16 ;  /* 0x004ae81001007387 */ /* 0x0045e80000100a00 */
[----:B0-----:R-:W2:Y:S04]  /*5a110*/  LDL.LU R24, [R1+0xc30] ;  /* 0x000c300001187983 */ /* 0x001ea80000300800 */
[----:B------:R-:W2:Y:S04]  /*5a120*/  LDL.LU R25, [R1+0xc34] ;  /* 0x000c340001197983 */ /* 0x000ea80000300800 */
[----:B------:R-:W2:Y:S04]  /*5a130*/  LDL.LU R26, [R1+0xc38] ;  /* 0x000c3800011a7983 */ /* 0x000ea80000300800 */
[----:B------:R-:W2:Y:S04]  /*5a140*/  LDL.LU R27, [R1+0xc3c] ;  /* 0x000c3c00011b7983 */ /* 0x000ea80000300800 */
[----:B--2---:R-:W-:Y:S04]  /*5a150*/  STL.64 [R1+0x4af8], R26 ;  /* 0x004af81a01007387 */ /* 0x004fe80000100a00 */
[----:B------:R0:W-:Y:S04]  /*5a160*/  STL.64 [R1+0x4af0], R24 ;  /* 0x004af01801007387 */ /* 0x0001e80000100a00 */
[----:B-1----:R-:W2:Y:S04]  /*5a170*/  LDL R12, [R1+0x90] ;  /* 0x00009000010c7983 */ /* 0x002ea80000100800 */
[----:B------:R-:W2:Y:S04]  /*5a180*/  LDL R13, [R1+0x94] ;  /* 0x00009400010d7983 */ /* 0x000ea80000100800 */
[----:B--2---:R1:W-:Y:S04]  /*5a190*/  STL.64 [R1+0x4b00], R12 ;  /* 0x004b000c01007387 */ /* 0x0043e80000100a00 */
[----:B------:R-:W2:Y:S04]  /*5a1a0*/  LDL.LU R16, [R1+0xcd0] ;  /* 0x000cd00001107983 */ /* 0x000ea80000300800 */
[----:B------:R-:W2:Y:S04]  /*5a1b0*/  LDL.LU R17, [R1+0xcd4] ;  /* 0x000cd40001117983 */ /* 0x000ea80000300800 */
[----:B------:R-:W2:Y:S04]  /*5a1c0*/  LDL.LU R18, [R1+0xcd8] ;  /* 0x000cd80001127983 */ /* 0x000ea80000300800 */
[----:B------:R-:W2:Y:S04]  /*5a1d0*/  LDL.LU R19, [R1+0xcdc] ;  /* 0x000cdc0001137983 */ /* 0x000ea80000300800 */
[----:B--2---:R-:W-:Y:S04]  /*5a1e0*/  STL.64 [R1+0x4b10], R18 ;  /* 0x004b101201007387 */ /* 0x004fe80000100a00 */
[----:B------:R2:W-:Y:S04]  /*5a1f0*/  STL.64 [R1+0x4b08], R16 ;  /* 0x004b081001007387 */ /* 0x0005e80000100a00 */
[----:B0-----:R-:W2:Y:S04]  /*5a200*/  LDL R24, [R1+0xa0] ;  /* 0x0000a00001187983 */ /* 0x001ea80000100800 */
[----:B------:R-:W2:Y:S04]  /*5a210*/  LDL R25, [R1+0xa4] ;  /* 0x0000a40001197983 */ /* 0x000ea80000100800 */
[----:B--2---:R0:W-:Y:S04]  /*5a220*/  STL.64 [R1+0x4b18], R24 ;  /* 0x004b181801007387 */ /* 0x0041e80000100a00 */
[----:B-1----:R-:W2:Y:S04]  /*5a230*/  LDL.LU R12, [R1+0xda0] ;  /* 0x000da000010c7983 */ /* 0x002ea80000300800 */
[----:B------:R-:W2:Y:S04]  /*5a240*/  LDL.LU R13, [R1+0xda4] ;  /* 0x000da400010d7983 */ /* 0x000ea80000300800 */
[----:B------:R-:W2:Y:S04]  /*5a250*/  LDL.LU R14, [R1+0xda8] ;  /* 0x000da800010e7983 */ /* 0x000ea80000300800 */
[----:B------:R-:W2:Y:S04]  /*5a260*/  LDL.LU R15, [R1+0xdac] ;  /* 0x000dac00010f7983 */ /* 0x000ea80000300800 */
[----:B------:R-:W2:Y:S04]  /*5a270*/  LDL R16, [R1+0xb0] ;  /* 0x0000b00001107983 */ /* 0x000ea80000100800 */
[----:B------:R-:W2:Y:S04]  /*5a280*/  LDL R17, [R1+0xb4] ;  /* 0x0000b40001117983 */ /* 0x000ea80000100800 */
[----:B0-----:R-:W2:Y:S04]  /*5a290*/  LDL.LU R24, [R1+0xdb0] ;  /* 0x000db00001187983 */ /* 0x001ea80000300800 */
[----:B------:R-:W2:Y:S04]  /*5a2a0*/  LDL.LU R25, [R1+0xdb4] ;  /* 0x000db40001197983 */ /* 0x000ea80000300800 */
[----:B------:R-:W2:Y:S04]  /*5a2b0*/  LDL.LU R26, [R1+0xdb8] ;  /* 0x000db800011a7983 */ /* 0x000ea80000300800 */
[----:B------:R-:W2:Y:S04]  /*5a2c0*/  LDL.LU R27, [R1+0xdbc] ;  /* 0x000dbc00011b7983 */ /* 0x000ea80000300800 */
[----:B------:R-:W-:Y:S04]  /*5a2d0*/  STL.64 [R1+0x4aa0], R4 ;  /* 0x004aa00401007387 */ /* 0x000fe80000100a00 */
[----:B---3--:R-:W-:Y:S04]  /*5a2e0*/  STL.64 [R1+0x4a80], R10 ;  /* 0x004a800a01007387 */ /* 0x008fe80000100a00 */
[----:B------:R0:W-:Y:S04]  /*5a2f0*/  STL.64 [R1+0x4a78], R8 ;  /* 0x004a780801007387 */ /* 0x0001e80000100a00 */
[----:B0-----:R-:W3:Y:S04]  /*5a300*/  LDL.LU R8, [R1+0x1470] ;  /* 0x0014700001087983 */ /* 0x001ee80000300800 */
[----:B------:R-:W3:Y:S04]  /*5a310*/  LDL.LU R9, [R1+0x1474] ;  /* 0x0014740001097983 */ /* 0x000ee80000300800 */
[----:B------:R-:W2:Y:S04]  /*5a320*/  LDL.LU R10, [R1+0x1478] ;  /* 0x00147800010a7983 */ /* 0x000ea80000300800 */
[----:B------:R-:W2:Y:S04]  /*5a330*/  LDL.LU R11, [R1+0x147c] ;  /* 0x00147c00010b7983 */ /* 0x000ea80000300800 */
[----:B------:R-:W2:Y:S01]  /*5a340*/  LDL R4, [R1+0x50] ;  /* 0x0000500001047983 */ /* 0x000ea20000100800 */
[----:B------:R-:W-:-:S03]  /*5a350*/  IMAD.MOV.U32 R5, RZ, RZ, R0 ;  /* 0x000000ffff057224 */ /* 0x000fc600078e0000 */
[----:B------:R-:W3:Y:S04]  /*5a360*/  LDL.LU R0, [R1+0x4b20] ;  /* 0x004b200001007983 */ /* 0x000ee80000300800 */
[----:B--2---:R-:W-:Y:S04]  /*5a370*/  STL.64 [R1+0x4ab8], R4 ;  /* 0x004ab80401007387 */ /* 0x004fe80000100a00 */
[----:B------:R-:W-:Y:S04]  /*5a380*/  STL.64 [R1+0x4a98], R10 ;  /* 0x004a980a01007387 */ /* 0x000fe80000100a00 */
        /* <DEDUP_REMOVED lines=18> */
[----:B------:R-:W3:Y:S04]  /*5a4b0*/  LDL.LU.64 R24, [R1+0x4b18] ;  /* 0x004b180001187983 */ /* 0x000ee80000300a00 */
[----:B------:R-:W-:Y:S04]  /*5a4c0*/  STL.64 [R1+0x7b0], R16 ;  /* 0x0007b01001007387 */ /* 0x000fe80000100a00 */
[----:B------:R0:W-:Y:S04]  /*5a4d0*/  STL.64 [R1+0x7b8], R18 ;  /* 0x0007b81201007387 */ /* 0x0001e80000100a00 */
[----:B0-----:R-:W2:Y:S04]  /*5a4e0*/  LDL.LU.64 R18, [R1+0x4b10] ;  /* 0x004b100001127983 */ /* 0x001ea80000300a00 */
[----:B------:R-:W2:Y:S01]  /*5a4f0*/  LDL.LU.64 R16, [R1+0x4b08] ;  /* 0x004b080001107983 */ /* 0x000ea20000300a00 */
[----:B---3--:R-:W-:Y:S03]  /*5a500*/  HMMA.16816.F32 R24, R20, R24, R12 ;  /* 0x000000181418723c */ /* 0x008fe6000000180c */
[----:B------:R-:W2:-:S15]  /*5a510*/  LDL.LU.64 R12, [R1+0x4b00] ;  /* 0x004b0000010c7983 */ /* 0x000e9e0000300a00 */
[----:B------:R-:W-:Y:S01]  /*5a520*/  NOP ;  /* 0x0000000000007918 */ /* 0x000fe20000000000 */
[----:B------:R-:W-:Y:S04]  /*5a530*/  STL.64 [R1+0x7a0], R24 ;  /* 0x0007a01801007387 */ /* 0x000fe80000100a00 */
[----:B------:R0:W-:Y:S04]  /*5a540*/  STL.64 [R1+0x7a8], R26 ;  /* 0x0007a81a01007387 */ /* 0x0001e80000100a00 */
[----:B0-----:R-:W3:Y:S04]  /*5a550*/  LDL.LU.64 R26, [R1+0x4af8] ;  /* 0x004af800011a7983 */ /* 0x001ee80000300a00 */
[----:B------:R-:W3:Y:S01]  /*5a560*/  LDL.LU.64 R24, [R1+0x4af0] ;  /* 0x004af00001187983 */ /* 0x000ee20000300a00 */
[----:B--2---:R-:W-:Y:S03]  /*5a570*/  HMMA.16816.F32 R12, R20, R12, R16 ;  /* 0x0000000c140c723c */ /* 0x004fe60000001810 */
[----:B------:R-:W3:-:S15]  /*5a580*/  LDL.LU.64 R16, [R1+0x4ae8] ;  /* 0x004ae80001107983 */ /* 0x000ede0000300a00 */
[----:B------:R-:W-:Y:S01]  /*5a590*/  NOP ;  /* 0x0000000000007918 */ /* 0x000fe20000000000 */
[----:B------:R-:W-:Y:S04]  /*5a5a0*/  STL.64 [R1+0x790], R12 ;  /* 0x0007900c01007387 */ /* 0x000fe80000100a00 */
[----:B------:R0:W-:Y:S04]  /*5a5b0*/  STL.64 [R1+0x798], R14 ;  /* 0x0007980e01007387 */ /* 0x0001e80000100a00 */
[----:B0-----:R-:W2:Y:S04]  /*5a5c0*/  LDL.LU.64 R14, [R1+0x4ae0] ;  /* 0x004ae000010e7983 */ /* 0x001ea80000300a00 */
[----:B------:R-:W2:Y:S01]  /*5a5d0*/  LDL.LU.64 R12, [R1+0x4ad8] ;  /* 0x004ad800010c7983 */ /* 0x000ea20000300a00 */
[C---:B---3--:R-:W-:Y:S03]  /*5a5e0*/  HMMA.16816.F32 R16, R20.reuse, R16, R24 ;  /* 0x000000101410723c */ /* 0x048fe60000001818 */
[----:B------:R-:W2:Y:S05]  /*5a5f0*/  LDL.LU.64 R24, [R1+0x4ad0] ;  /* 0x004ad00001187983 */ /* 0x000eaa0000300a00 */
[----:B--2---:R-:W-:Y:S01]  /*5a600*/  HMMA.16816.F32 R12, R20, R24, R12 ;  /* 0x00000018140c723c */ /* 0x004fe2000000180c */
[----:B------:R-:W2:Y:S10]  /*5a610*/  LDL.64 R24, [R1] ;  /* 0x0000000001187983 */ /* 0x000eb40000100a00 */
[----:B------:R-:W-:Y:S04]  /*5a620*/  STL.64 [R1+0x780], R16 ;  /* 0x0007801001007387 */ /* 0x000fe80000100a00 */
[----:B------:R-:W-:Y:S04]  /*5a630*/  STL.64 [R1+0x788], R18 ;  /* 0x0007881201007387 */ /* 0x000fe80000100a00 */
[----:B------:R-:W0:Y:S04]  /*5a640*/  LDSM.16.MT88.4 R16, [R0+UR5+0x8180] ;  /* 0x008180050010783b */ /* 0x000e280008004200 */
[----:B--2---:R1:W-:Y:S04]  /*5a650*/  STL.64 [R1+0x4a68], R24 ;  /* 0x004a681801007387 */ /* 0x0043e80000100a00 */
[----:B------:R2:W-:Y:S04]  /*5a660*/  STL.64 [R1+0x770], R12 ;  /* 0x0007700c01007387 */ /* 0x0005e80000100a00 */
[----:B------:R3:W-:Y:S04]  /*5a670*/  STL.64 [R1+0x778], R14 ;  /* 0x0007780e01007387 */ /* 0x0007e80000100a00 */
[----:B-1----:R-:W4:Y:S04]  /*5a680*/  LDL.LU R24, [R1+0x1450] ;  /* 0x0014500001187983 */ /* 0x002f280000300800 */
[----:B------:R-:W4:Y:S04]  /*5a690*/  LDL.LU R25, [R1+0x1454] ;  /* 0x0014540001197983 */ /* 0x000f280000300800 */
[----:B------:R-:W4:Y:S04]  /*5a6a0*/  LDL.LU R26, [R1+0x1458] ;  /* 0x00145800011a7983 */ /* 0x000f280000300800 */
[----:B------:R-:W4:Y:S04]  /*5a6b0*/  LDL.LU R27, [R1+0x145c] ;  /* 0x00145c00011b7983 */ /* 0x000f280000300800 */
[----:B--2---:R-:W2:Y:S04]  /*5a6c0*/  LDL.LU R12, [R1+0xea0] ;  /* 0x000ea000010c7983 */ /* 0x004ea80000300800 */
[----:B------:R-:W2:Y:S04]  /*5a6d0*/  LDL.LU R13, [R1+0xea4] ;  /* 0x000ea400010d7983 */ /* 0x000ea80000300800 */
[----:B---3--:R-:W3:Y:S04]  /*5a6e0*/  LDL.LU R14, [R1+0xea8] ;  /* 0x000ea800010e7983 */ /* 0x008ee80000300800 */
[----:B------:R-:W3:Y:S01]  /*5a6f0*/  LDL.LU R15, [R1+0xeac] ;  /* 0x000eac00010f7983 */ /* 0x000ee20000300800 */
[----:B------:R-:W-:-:S02]  /*5a700*/  IMAD.MOV.U32 R4, RZ, RZ, R29 ;  /* 0x000000ffff047224 */ /* 0x000fc400078e001d */
[----:B----4-:R-:W-:Y:S01]  /*5a710*/  IMAD.MOV.U32 R5, RZ, RZ, R28 ;  /* 0x000000ffff057224 */ /* 0x010fe200078e001c */
[----:B---3--:R-:W-:Y:S04]  /*5a720*/  STL.64 [R1+0x4a60], R14 ;  /* 0x004a600e01007387 */ /* 0x008fe80000100a00 */
[----:B--2---:R1:W-:Y:S04]  /*5a730*/  STL.64 [R1+0x4a58], R12 ;  /* 0x004a580c01007387 */ /* 0x0043e80000100a00 */
[----:B-1----:R-:W2:Y:S04]  /*5a740*/  LDL.LU R12, [R1+0xeb0] ;  /* 0x000eb000010c7983 */ /* 0x002ea80000300800 */
[----:B------:R-:W2:Y:S04]  /*5a750*/  LDL.LU R13, [R1+0xeb4] ;  /* 0x000eb400010d7983 */ /* 0x000ea80000300800 */
[----:B------:R-:W2:Y:S04]  /*5a760*/  LDL.LU R14, [R1+0xeb8] ;  /* 0x000eb800010e7983 */ /* 0x000ea80000300800 */
[----:B------:R-:W2:Y:S04]  /*5a770*/  LDL.LU R15, [R1+0xebc] ;  /* 0x000ebc00010f7983 */ /* 0x000ea80000300800 */
[----:B0-----:R-:W-:Y:S04]  /*5a780*/  STL.64 [R1+0x4928], R18 ;  /* 0x0049281201007387 */ /* 0x001fe80000100a00 */
[----:B------:R0:W-:Y:S02]  /*5a790*/  STL.64 [R1+0x4920], R16 ;  /* 0x0049201001007387 */ /* 0x0001e40000100a00 */
[----:B0-----:R-:W-:-:S02]  /*5a7a0*/  IMAD.MOV.U32 R16, RZ, RZ, R7 ;  /* 0x000000ffff107224 */ /* 0x001fc400078e0007 */
[----:B------:R-:W-:Y:S02]  /*5a7b0*/  IMAD.MOV.U32 R17, RZ, RZ, R6 ;  /* 0x000000ffff117224 */ /* 0x000fe400078e0006 */
[----:B------:R-:W-:Y:S01]  /*5a7c0*/  HMMA.16816.F32 R4, R20, R4, R8 ;  /* 0x000000041404723c */ /* 0x000fe20000001808 */
[----:B------:R-:W3:Y:S04]  /*5a7d0*/  LDL.LU.64 R10, [R1+0x4ac8] ;  /* 0x004ac800010a7983 */ /* 0x000ee80000300a00 */
[----:B------:R-:W3:-:S14]  /*5a7e0*/  LDL.LU.64 R8, [R1+0x4ac0] ;  /* 0x004ac00001087983 */ /* 0x000edc0000300a00 */
        /* <DEDUP_REMOVED lines=20> */
[----:B0-----:R-:W3:Y:S01]  /*5a930*/  LDL.LU.64 R4, [R1+0x4a70] ;  /* 0x004a700001047983 */ /* 0x001ee20000300a00 */
[C---:B------:R-:W-:Y:S08]  /*5a940*/  HMMA.16816.F32 R16, R20.reuse, R16, R24 ;  /* 0x000000101410723c */ /* 0x040ff00000001818 */
[----:B---3--:R-:W-:Y:S01]  /*5a950*/  HMMA.16816.F32 R4, R20, R4, R8 ;  /* 0x000000041404723c */ /* 0x008fe20000001808 */
[----:B------:R-:W3:-:S15]  /*5a960*/  LDL.LU R8, [R1+0xe90] ;  /* 0x000e900001087983 */ /* 0x000ede0000300800 */
[----:B------:R-:W-:-:S03]  /*5a970*/  NOP ;  /* 0x0000000000007918 */ /* 0x000fc60000000000 */
[----:B------:R0:W-:Y:S04]  /*5a980*/  STL.64 [R1+0xed0], R4 ;  /* 0x000ed00401007387 */ /* 0x0001e80000100a00 */
[----:B------:R1:W-:Y:S04]  /*5a990*/  STL.64 [R1+0xed8], R6 ;  /* 0x000ed80601007387 */ /* 0x0003e80000100a00 */
[----:B------:R-:W3:Y:S04]  /*5a9a0*/  LDL.LU R9, [R1+0xe94] ;  /* 0x000e940001097983 */ /* 0x000ee80000300800 */
[----:B------:R-:W3:Y:S04]  /*5a9b0*/  LDL.LU R10, [R1+0xe98] ;  /* 0x000e9800010a7983 */ /* 0x000ee80000300800 */
[----:B------:R-:W3:Y:S04]  /*5a9c0*/  LDL.LU R11, [R1+0xe9c] ;  /* 0x000e9c00010b7983 */ /* 0x000ee80000300800 */
[----:B0-----:R-:W4:Y:S04]  /*5a9d0*/  LDL.LU R4, [R1+0x760] ;  /* 0x0007600001047983 */ /* 0x001f280000300800 */
[----:B------:R-:W4:Y:S04]  /*5a9e0*/  LDL.LU R5, [R1+0x764] ;  /* 0x0007640001057983 */ /* 0x000f280000300800 */
[----:B-1----:R-:W4:Y:S04]  /*5a9f0*/  LDL.LU R6, [R1+0x768] ;  /* 0x0007680001067983 */ /* 0x002f280000300800 */
[----:B------:R-:W4:Y:S04]  /*5aa00*/  LDL.LU R7, [R1+0x76c] ;  /* 0x00076c0001077983 */ /* 0x000f280000300800 */
[----:B------:R-:W2:Y:S04]  /*5aa10*/  LDL.LU.64 R24, [R1+0x4a68] ;  /* 0x004a680001187983 */ /* 0x000ea80000300a00 */
[----:B------:R0:W-:Y:S04]  /*5aa20*/  STL.64 [R1+0xec0], R16 ;  /* 0x000ec01001007387 */ /* 0x0001e80000100a00 */
[----:B------:R1:W-:Y:S04]  /*5aa30*/  STL.64 [R1+0xec8], R18 ;  /* 0x000ec81201007387 */ /* 0x0003e80000100a00 */
[----:B0-----:R-:W2:Y:S04]  /*5aa40*/  LDL.LU R16, [R1+0xbf0] ;  /* 0x000bf00001107983 */ /* 0x001ea80000300800 */
[----:B------:R-:W2:Y:S04]  /*5aa50*/  LDL.LU R17, [R1+0xbf4] ;  /* 0x000bf40001117983 */ /* 0x000ea80000300800 */
[----:B-1----:R-:W2:Y:S04]  /*5aa60*/  LDL.LU R18, [R1+0xbf8] ;  /* 0x000bf80001127983 */ /* 0x002ea80000300800 */
[----:B------:R-:W2:Y:S04]  /*5aa70*/  LDL.LU R19, [R1+0xbfc] ;  /* 0x000bfc0001137983 */ /* 0x000ea80000300800 */
[----:B--2---:R-:W-:Y:S04]  /*5aa80*/  STL.64 [R1+0x4a10], R18 ;  /* 0x004a101201007387 */ /* 0x004fe80000100a00 */
[----:B------:R0:W-:Y:S04]  /*5aa90*/  STL.64 [R1+0x4a08], R16 ;  /* 0x004a081001007387 */ /* 0x0001e80000100a00 */
[----:B0-----:R-:W2:Y:S01]  /*5aaa0*/  LDL.64 R16, [R1+0xb0] ;  /* 0x0000b00001107983 */ /* 0x001ea20000100a00 */
[----:B------:R-:W-:Y:S01]  /*5aab0*/  HMMA.16816.F32 R12, R20, R24, R12 ;  /* 0x00000018140c723c */ /* 0x000fe2000000180c */
[----:B------:R-:W-:-:S02]  /*5aac0*/  IMAD.MOV.U32 R29, RZ, RZ, R24 ;  /* 0x000000ffff1d7224 */ /* 0x000fc400078e0018 */
[----:B------:R-:W-:Y:S01]  /*5aad0*/  IMAD.MOV.U32 R28, RZ, RZ, R25 ;  /* 0x000000ffff1c7224 */ /* 0x000fe200078e0019 */
[----:B--2---:R0:W-:Y:S04]  /*5aae0*/  STL.64 [R1+0x4a20], R16 ;  /* 0x004a201001007387 */ /* 0x0041e80000100a00 */
        /* <DEDUP_REMOVED lines=20> */
[C---:B---3--:R-:W-:Y:S03]  /*5ac30*/  HMMA.16816.F32 R8, R20.reuse, R12, R8 ;  /* 0x0000000c1408723c */ /* 0x048fe60000001808 */
[----:B--2---:R0:W-:Y:S04]  /*5ac40*/  STL.64 [R1+0x4a00], R24 ;  /* 0x004a001801007387 */ /* 0x0041e80000100a00 */
[----:B0-----:R-:W2:Y:S04]  /*5ac50*/  LDL.64 R24, [R1+0xa0] ;  /* 0x0000a00001187983 */ /* 0x001ea80000100a00 */
[----:B--2---:R0:W-:Y:S04]  /*5ac60*/  STL.64 [R1+0x4a18], R24 ;  /* 0x004a181801007387 */ /* 0x0041e80000100a00 */
[----:B0-----:R-:W2:Y:S04]  /*5ac70*/  LDL.LU R24, [R1+0xc00] ;  /* 0x000c000001187983 */ /* 0x001ea80000300800 */
[----:B------:R-:W2:Y:S04]  /*5ac80*/  LDL.LU R25, [R1+0xc04] ;  /* 0x000c040001197983 */ /* 0x000ea80000300800 */
[----:B------:R-:W2:Y:S04]  /*5ac90*/  LDL.LU R26, [R1+0xc08] ;  /* 0x000c0800011a7983 */ /* 0x000ea80000300800 */
[----:B------:R-:W2:Y:S04]  /*5aca0*/  LDL.LU R27, [R1+0xc0c] ;  /* 0x000c0c00011b7983 */ /* 0x000ea80000300800 */
[----:B------:R0:W-:Y:S04]  /*5acb0*/  STL.64 [R1+0xe90], R8 ;  /* 0x000e900801007387 */ /* 0x0001e80000100a00 */
[----:B------:R-:W-:Y:S04]  /*5acc0*/  STL.64 [R1+0xe98], R10 ;  /* 0x000e980a01007387 */ /* 0x000fe80000100a00 */
[----:B0-----:R-:W4:Y:S02]  /*5acd0*/  LDL.LU.64 R8, [R1+0x4a38] ;  /* 0x004a380001087983 */ /* 0x001f240000300a00 */
[----:B----4-:R-:W-:Y:S02]  /*5ace0*/  HMMA.16816.F32 R20, R20, R8, R4 ;  /* 0x000000081414723c */ /* 0x010fe40000001804 */
[----:B------:R-:W3:Y:S04]  /*5acf0*/  LDL.LU.64 R6, [R1+0x4a30] ;  /* 0x004a300001067983 */ /* 0x000ee80000300a00 */
[----:B------:R-:W3:-:S13]  /*5ad00*/  LDL.LU.64 R4, [R1+0x4a28] ;  /* 0x004a280001047983 */ /* 0x000eda0000300a00 */
[----:B------:R0:W-:Y:S04]  /*5ad10*/  STL.64 [R1+0x760], R20 ;  /* 0x0007601401007387 */ /* 0x0001e80000100a00 */
[----:B------:R-:W-:Y:S04]  /*5ad20*/  STL.64 [R1+0x768], R22 ;  /* 0x0007681601007387 */ /* 0x000fe80000100a00 */
[----:B------:R1:W-:Y:S04]  /*5ad30*/  STL [R1+0x493c], R8 ;  /* 0x00493c0801007387 */ /* 0x0003e80000100800 */
[----:B------:R4:W-:Y:S01]  /*5ad40*/  STL [R1+0x4938], R9 ;  /* 0x0049380901007387 */ /* 0x0009e20000100800 */
[----:B0-----:R-:W-:-:S02]  /*5ad50*/  IMAD.MOV.U32 R20, RZ, RZ, R3 ;  /* 0x000000ffff147224 */ /* 0x001fc400078e0003 */
[----:B------:R-:W-:Y:S01]  /*5ad60*/  IMAD.MOV.U32 R21, RZ, RZ, R2 ;  /* 0x000000ffff157224 */ /* 0x000fe200078e0002 */
[----:B-1----:R-:W2:Y:S04]  /*5ad70*/  LDL.LU R8, [R1+0xb20] ;  /* 0x000b200001087983 */ /* 0x002ea80000300800 */
[----:B----4-:R-:W4:Y:S04]  /*5ad80*/  LDL.LU R9, [R1+0xb24] ;  /* 0x000b240001097983 */ /* 0x010f280000300800 */
[----:B------:R-:W4:Y:S04]  /*5ad90*/  LDL.LU R10, [R1+0xb28] ;  /* 0x000b2800010a7983 */ /* 0x000f280000300800 */
[----:B------:R-:W4:Y:S01]  /*5ada0*/  LDL.LU R11, [R1+0xb2c] ;  /* 0x000b2c00010b7983 */ /* 0x000f220000300800 */
[----:B---3--:R-:W-:Y:S03]  /*5adb0*/  HMMA.16816.F32 R20, R4, R20, R16 ;  /* 0x000000140414723c */ /* 0x008fe60000001810 */
[----:B------:R-:W2:-:S15]  /*5adc0*/  LDL.LU.64 R16, [R1+0x4a20] ;  /* 0x004a200001107983 */ /* 0x000e9e0000300a00 */
[----:B------:R-:W-:Y:S01]  /*5add0*/  NOP ;  /* 0x0000000000007918 */ /* 0x000fe20000000000 */
[----:B------:R0:W-:Y:S04]  /*5ade0*/  STL.64 [R1+0x6e0], R20 ;  /* 0x0006e01401007387 */ /* 0x0001e80000100a00 */
[----:B------:R-:W-:Y:S04]  /*5adf0*/  STL.64 [R1+0x6e8], R22 ;  /* 0x0006e81601007387 */ /* 0x000fe80000100a00 */
[----:B0-----:R-:W3:Y:S01]  /*5ae00*/  LDL.64 R20, [R1+0x70] ;  /* 0x0000700001147983 */ /* 0x001ee20000100a00 */
        /* <DEDUP_REMOVED lines=9> */
[----:B------:R-:W-:Y:S04]  /*5aea0*/  STL [R1+0x4944], R14 ;  /* 0x0049440e01007387 */ /* 0x000fe80000100800 */
[----:B------:R-:W-:Y:S04]  /*5aeb0*/  STL [R1+0x4940], R15 ;  /* 0x0049400f01007387 */ /* 0x000fe80000100800 */
[----:B------:R0:W-:Y:S04]  /*5aec0*/  STL.64 [R1+0x49d8], R12 ;  /* 0x0049d80c01007387 */ /* 0x0001e80000100a00 */
[----:B0-----:R-:W3:Y:S04]  /*5aed0*/  LDL.LU R12, [R1+0xb10] ;  /* 0x000b1000010c7983 */ /* 0x001ee80000300800 */
[----:B------:R-:W3:Y:S04]  /*5aee0*/  LDL.LU R13, [R1+0xb14] ;  /* 0x000b1400010d7983 */ /* 0x000ee80000300800 */
[----:B------:R-:W3:Y:S04]  /*5aef0*/  LDL.LU R14, [R1+0xb18] ;  /* 0x000b1800010e7983 */ /* 0x000ee80000300800 */
[----:B------:R-:W3:Y:S01]  /*5af00*/  LDL.LU R15, [R1+0xb1c] ;  /* 0x000b1c00010f7983 */ /* 0x000ee20000300800 */
[----:B--2---:R-:W-:-:S15]  /*5af10*/  HMMA.16816.F32 R16, R4, R24, R16 ;  /* 0x000000180410723c */ /* 0x004fde0000001810 */
[----:B------:R-:W-:-:S04]  /*5af20*/  NOP ;  /* 0x0000000000007918 */ /* 0x000fc80000000000 */
[----:B------:R0:W-:Y:S04]  /*5af30*/  STL.64 [R1+0x6c0], R16 ;  /* 0x0006c01001007387 */ /* 0x0001e80000100a00 */
[----:B------:R-:W-:Y:S01]  /*5af40*/  STL.64 [R1+0x6c8], R18 ;  /* 0x0006c81201007387 */ /* 0x000fe20000100a00 */
[----:B0-----:R-:W-:Y:S02]  /*5af50*/  IMAD.MOV.U32 R16, RZ, RZ, R25 ;  /* 0x000000ffff107224 */ /* 0x001fe400078e0019 */
[----:B------:R-:W-:Y:S02]  /*5af60*/  IMAD.MOV.U32 R17, RZ, RZ, R24 ;  /* 0x000000ffff117224 */ /* 0x000fe400078e0018 */
[----:B------:R-:W2:Y:S04]  /*5af70*/  LDL.LU.64 R24, [R1+0x4a00] ;  /* 0x004a000001187983 */ /* 0x000ea80000300a00 */
[----:B------:R0:W-:Y:S04]  /*5af80*/  STL [R1+0x494c], R16 ;  /* 0x00494c1001007387 */ /* 0x0001e80000100800 */
[----:B------:R1:W-:Y:S04]  /*5af90*/  STL [R1+0x4948], R17 ;  /* 0x0049481101007387 */ /* 0x0003e80000100800 */
[----:B0-----:R-:W2:Y:S04]  /*5afa0*/  LDL.LU R16, [R1+0xbe0] ;  /* 0x000be00001107983 */ /* 0x001ea80000300800 */
[----:B-1----:R-:W2:Y:S04]  /*5afb0*/  LDL.LU R17, [R1+0xbe4] ;  /* 0x000be40001117983 */ /* 0x002ea80000300800 */
        /* <DEDUP_REMOVED lines=8> */
[----:B------:R-:W4:Y:S04]  /*5b040*/  LDL.LU.64 R24, [R1+0x49f8] ;  /* 0x0049f80001187983 */ /* 0x000f280000300a00 */
[----:B------:R-:W-:Y:S04]  /*5b050*/  STL [R1+0x4954], R18 ;  /* 0x0049541201007387 */ /* 0x000fe80000100800 */
[----:B------:R4:W-:Y:S02]  /*5b060*/  STL [R1+0x4950], R19 ;  /* 0x0049501301007387 */ /* 0x0009e40000100800 */
[----:B----4-:R-:W-:Y:S01]  /*5b070*/  HMMA.16816.F32 R16, R4, R24, R8 ;  /* 0x000000180410723c */ /* 0x010fe20000001808 */
[----:B------:R-:W-:-:S02]  /*5b080*/  IMAD.MOV.U32 R11, RZ, RZ, R24 ;  /* 0x000000ffff0b7224 */ /* 0x000fc400078e0018 */
[----:B------:R-:W-:-:S15]  /*5b090*/  IMAD.MOV.U32 R10, RZ, RZ, R25 ;  /* 0x000000ffff0a7224 */ /* 0x000fde00078e0019 */
[----:B------:R-:W-:Y:S01]  /*5b0a0*/  NOP ;  /* 0x0000000000007918 */ /* 0x000fe20000000000 */
[----:B------:R-:W-:Y:S04]  /*5b0b0*/  STL.64 [R1+0x6a0], R16 ;  /* 0x0006a01001007387 */ /* 0x000fe80000100a00 */
[----:B------:R-:W-:Y:S04]  /*5b0c0*/  STL.64 [R1+0x6a8], R18 ;  /* 0x0006a81201007387 */ /* 0x000fe80000100a00 */
[----:B------:R-:W-:Y:S04]  /*5b0d0*/  STL.64 [R1+0x49f0], R10 ;  /* 0x0049f00a01007387 */ /* 0x000fe80000100a00 */
[----:B------:R-:W2:Y:S04]  /*5b0e0*/  LDL.LU R24, [R1+0xd90] ;  /* 0x000d900001187983 */ /* 0x000ea80000300800 */
[----:B------:R-:W2:Y:S04]  /*5b0f0*/  LDL.LU R25, [R1+0xd94] ;  /* 0x000d940001197983 */ /* 0x000ea80000300800 */
[----:B------:R-:W4:Y:S04]  /*5b100*/  LDL.LU R26, [R1+0xd98] ;  /* 0x000d9800011a7983 */ /* 0x000f280000300800 */
[----:B------:R-:W4:Y:S04]  /*5b110*/  LDL.LU R27, [R1+0xd9c] ;  /* 0x000d9c00011b7983 */ /* 0x000f280000300800 */
[----:B----4-:R-:W-:Y:S04]  /*5b120*/  STL.64 [R1+0x4980], R26 ;  /* 0x0049801a01007387 */ /* 0x010fe80000100a00 */
[----:B--2---:R0:W-:Y:S04]  /*5b130*/  STL.64 [R1+0x4978], R24 ;  /* 0x0049781801007387 */ /* 0x0041e80000100a00 */
[----:B0-----:R-:W2:Y:S01]  /*5b140*/  LDL.64 R24, [R1+0x10] ;  /* 0x0000100001187983 */ /* 0x001ea20000100a00 */
[----:B---3--:R-:W-:Y:S03]  /*5b150*/  HMMA.16816.F32 R8, R4, R20, R12 ;  /* 0x000000140408723c */ /* 0x008fe6000000180c */
[----:B--2---:R0:W-:Y:S04]  /*5b160*/  STL.64 [R1+0x4998], R24 ;  /* 0x0049981801007387 */ /* 0x0041e80000100a00 */
[----:B0-----:R-:W2:Y:S04]  /*5b170*/  LDL.64 R24, [R1+0x20] ;  /* 0x0000200001187983 */ /* 0x001ea80000100a00 */
[----:B--2---:R-:W-:Y:S08]  /*5b180*/  STL.64 [R1+0x49a8], R24 ;  /* 0x0049a81801007387 */ /* 0x004ff00000100a00 */
[----:B------:R0:W-:Y:S04]  /*5b190*/  STL.64 [R1+0x690], R8 ;  /* 0x0006900801007387 */ /* 0x0001e80000100a00 */
[----:B------:R1:W-:Y:S04]  /*5b1a0*/  STL.64 [R1+0x698], R10 ;  /* 0x0006980a01007387 */ /* 0x0003e80000100a00 */
[----:B0-----:R-:W2:Y:S04]  /*5b1b0*/  LDL.LU R8, [R1+0x13e0] ;  /* 0x0013e00001087983 */ /* 0x001ea80000300800 */
[----:B------:R-:W2:Y:S04]  /*5b1c0*/  LDL.LU R9, [R1+0x13e4] ;  /* 0x0013e40001097983 */ /* 0x000ea80000300800 */
        /* <DEDUP_REMOVED lines=8> */
[----:B------:R-:W2:Y:S04]  /*5b250*/  LDL.LU R14, [R1+0x13d8] ;  /* 0x0013d800010e7983 */ /* 0x000ea80000300800 */
[----:B------:R-:W2:Y:S01]  /*5b260*/  LDL.LU R15, [R1+0x13dc] ;  /* 0x0013dc00010f7983 */ /* 0x000ea20000300800 */
[----:B------:R-:W-:-:S02]  /*5b270*/  IMAD.MOV.U32 R3, RZ, RZ, R20 ;  /* 0x000000ffff037224 */ /* 0x000fc400078e0014 */
[----:B------:R-:W-:Y:S02]  /*5b280*/  IMAD.MOV.U32 R2, RZ, RZ, R21 ;  /* 0x000000ffff027224 */ /* 0x000fe400078e0015 */
[----:B------:R-:W0:Y:S04]  /*5b290*/  LDSM.16.MT88.4 R20, [R0+UR5+0x8200] ;  /* 0x008200050014783b */ /* 0x000e280008004200 */
[----:B--2---:R-:W-:Y:S04]  /*5b2a0*/  STL.64 [R1+0x49e8], R14 ;  /* 0x0049e80e01007387 */ /* 0x004fe80000100a00 */
[----:B------:R1:W-:Y:S04]  /*5b2b0*/  STL.64 [R1+0x49e0], R12 ;  /* 0x0049e00c01007387 */ /* 0x0003e80000100a00 */
[----:B-1----:R-:W2:Y:S04]  /*5b2c0*/  LDL.64 R12, [R1+0x60] ;  /* 0x00006000010c7983 */ /* 0x002ea80000100a00 */
[----:B----4-:R-:W-:Y:S04]  /*5b2d0*/  STL.64 [R1+0x49d0], R18 ;  /* 0x0049d01201007387 */ /* 0x010fe80000100a00 */
[----:B---3--:R1:W-:Y:S04]  /*5b2e0*/  STL.64 [R1+0x49c8], R16 ;  /* 0x0049c81001007387 */ /* 0x0083e80000100a00 */
[----:B------:R-:W3:Y:S04]  /*5b2f0*/  LDL.64 R24, [R1+0x30] ;  /* 0x0000300001187983 */ /* 0x000ee80000100a00 */
[----:B-1----:R-:W4:Y:S04]  /*5b300*/  LDL.64 R16, [R1+0x50] ;  /* 0x0000500001107983 */ /* 0x002f280000100a00 */
[----:B---3--:R1:W-:Y:S04]  /*5b310*/  STL.64 [R1+0x49c0], R24 ;  /* 0x0049c01801007387 */ /* 0x0083e80000100a00 */
[----:B-1----:R-:W3:Y:S04]  /*5b320*/  LDL.64 R24, [R1+0x40] ;  /* 0x0000400001187983 */ /* 0x002ee80000100a00 */
[----:B0-----:R-:W-:Y:S04]  /*5b330*/  STL.64 [R1+0x4810], R22 ;  /* 0x0048101601007387 */ /* 0x001fe80000100a00 */
[----:B------:R0:W-:Y:S02]  /*5b340*/  STL.64 [R1+0x4808], R20 ;  /* 0x0048081401007387 */ /* 0x0001e40000100a00 */
[----:B0-----:R-:W-:-:S02]  /*5b350*/  IMAD.MOV.U32 R20, RZ, RZ, R29 ;  /* 0x000000ffff147224 */ /* 0x001fc400078e001d */
[----:B------:R-:W-:-:S05]  /*5b360*/  IMAD.MOV.U32 R21, RZ, RZ, R28 ;  /* 0x000000ffff157224 */ /* 0x000fca00078e001c */
[----:B------:R0:W-:Y:S04]  /*5b370*/  STL.64 [R1+0x49a0], R20 ;  /* 0x0049a01401007387 */ /* 0x0001e80000100a00 */
[----:B0-----:R-:W3:Y:S04]  /*5b380*/  LDL.LU R20, [R1+0x13a0] ;  /* 0x0013a00001147983 */ /* 0x001ee80000300800 */
[----:B------:R-:W3:Y:S04]  /*5b390*/  LDL.LU R21, [R1+0x13a4] ;  /* 0x0013a40001157983 */ /* 0x000ee80000300800 */
[----:B------:R-:W3:Y:S04]  /*5b3a0*/  LDL.LU R22, [R1+0x13a8] ;  /* 0x0013a80001167983 */ /* 0x000ee80000300800 */
[----:B------:R-:W3:Y:S01]  /*5b3b0*/  LDL.LU R23, [R1+0x13ac] ;  /* 0x0013ac0001177983 */ /* 0x000ee20000300800 */
[----:B--2---:R-:W-:Y:S03]  /*5b3c0*/  HMMA.16816.F32 R8, R4, R12, R8 ;  /* 0x0000000c0408723c */ /* 0x004fe60000001808 */
        /* <DEDUP_REMOVED lines=11> */
[----:B------:R-:W4:Y:S04]  /*5b480*/  LDL.LU.64 R14, [R1+0x49e8] ;  /* 0x0049e800010e7983 */ /* 0x000f280000300a00 */
[----:B------:R-:W4:Y:S04]  /*5b490*/  LDL.LU.64 R12, [R1+0x49e0] ;  /* 0x0049e000010c7983 */ /* 0x000f280000300a00 */
[----:B---3--:R-:W-:Y:S04]  /*5b4a0*/  STL.64 [R1+0x4960], R10 ;  /* 0x0049600a01007387 */ /* 0x008fe80000100a00 */
[----:B------:R0:W-:Y:S04]  /*5b4b0*/  STL.64 [R1+0x4958], R8 ;  /* 0x0049580801007387 */ /* 0x0001e80000100a00 */
[----:B0-----:R-:W3:Y:S04]  /*5b4c0*/  LDL.LU R8, [R1+0xd80] ;  /* 0x000d800001087983 */ /* 0x001ee80000300800 */
        /* <DEDUP_REMOVED lines=14> */
[----:B------:R-:W-:Y:S01]  /*5b5b0*/  IMAD.MOV.U32 R15, RZ, RZ, R17 ;  /* 0x000000ffff0f7224 */ /* 0x000fe200078e0011 */
[----:B------:R-:W4:Y:S04]  /*5b5c0*/  LDL.LU.64 R18, [R1+0x49d0] ;  /* 0x0049d00001127983 */ /* 0x000f280000300a00 */
[----:B------:R-:W4:Y:S02]  /*5b5d0*/  LDL.LU.64 R16, [R1+0x49c8] ;  /* 0x0049c80001107983 */ /* 0x000f240000300a00 */
[----:B----4-:R-:W-:-:S15]  /*5b5e0*/  HMMA.16816.F32 R16, R4, R24, R16 ;  /* 0x000000180410723c */ /* 0x010fde0000001810 */
[----:B------:R-:W-:-:S04]  /*5b5f0*/  NOP ;  /* 0x0000000000007918 */ /* 0x000fc80000000000 */
[----:B------:R0:W-:Y:S04]  /*5b600*/  STL.64 [R1+0xdd0], R16 ;  /* 0x000dd01001007387 */ /* 0x0001e80000100a00 */
[----:B------:R1:W-:Y:S01]  /*5b610*/  STL.64 [R1+0xdd8], R18 ;  /* 0x000dd81201007387 */ /* 0x0003e20000100a00 */
[----:B0-----:R-:W-:Y:S02]  /*5b620*/  IMAD.MOV.U32 R16, RZ, RZ, R24 ;  /* 0x000000ffff107224 */ /* 0x001fe400078e0018 */
[----:B------:R-:W-:Y:S02]  /*5b630*/  IMAD.MOV.U32 R17, RZ, RZ, R25 ;  /* 0x000000ffff117224 */ /* 0x000fe400078e0019 */
[----:B------:R-:W4:Y:S02]  /*5b640*/  LDL.LU.64 R24, [R1+0x49c0] ;  /* 0x0049c00001187983 */ /* 0x000f240000300a00 */
[----:B----4-:R-:W-:Y:S01]  /*5b650*/  HMMA.16816.F32 R20, R4, R24, R20 ;  /* 0x000000180414723c */ /* 0x010fe20000001814 */
[----:B-1----:R-:W-:-:S02]  /*5b660*/  IMAD.MOV.U32 R18, RZ, RZ, R24 ;  /* 0x000000ffff127224 */ /* 0x002fc400078e0018 */
[----:B------:R-:W-:-:S15]  /*5b670*/  IMAD.MOV.U32 R19, RZ, RZ, R25 ;  /* 0x000000ffff137224 */ /* 0x000fde00078e0019 */
[----:B------:R-:W-:Y:S01]  /*5b680*/  NOP ;  /* 0x0000000000007918 */ /* 0x000fe20000000000 */
[----:B------:R-:W-:Y:S04]  /*5b690*/  STL.64 [R1+0xdc0], R20 ;  /* 0x000dc01401007387 */ /* 0x000fe80000100a00 */
[----:B------:R0:W-:Y:S04]  /*5b6a0*/  STL.64 [R1+0xdc8], R22 ;  /* 0x000dc81601007387 */ /* 0x0001e80000100a00 */
[----:B0-----:R-:W4:Y:S04]  /*5b6b0*/  LDL.LU.64 R22, [R1+0x49b8] ;  /* 0x0049b80001167983 */ /* 0x001f280000300a00 */
[----:B------:R-:W4:Y:S04]  /*5b6c0*/  LDL.LU.64 R20, [R1+0x49b0] ;  /* 0x0049b00001147983 */ /* 0x000f280000300a00 */
[----:B------:R-:W4:Y:S02]  /*5b6d0*/  LDL.LU.64 R24, [R1+0x49a8] ;  /* 0x0049a80001187983 */ /* 0x000f240000300a00 */
[----:B----4-:R-:W-:-:S15]  /*5b6e0*/  HMMA.16816.F32 R20, R4, R24, R20 ;  /* 0x000000180414723c */ /* 0x010fde0000001814 */
[----:B------:R-:W-:-:S04]  /*5b6f0*/  NOP ;  /* 0x0000000000007918 */ /* 0x000fc80000000000 */
[----:B------:R0:W-:Y:S04]  /*5b700*/  STL.64 [R1+0xdb0], R20 ;  /* 0x000db01401007387 */ /* 0x0001e80000100a00 */
[----:B------:R1:W-:Y:S04]  /*5b710*/  STL.64 [R1+0xdb8], R22 ;  /* 0x000db81601007387 */ /* 0x0003e80000100a00 */
[----:B0-----:R-:W4:Y:S01]  /*5b720*/  LDL.LU.64 R20, [R1+0x49a0] ;  /* 0x0049a00001147983 */ /* 0x001f220000300a00 */
[----:B-1----:R-:W-:Y:S02]  /*5b730*/  IMAD.MOV.U32 R23, RZ, RZ, R24 ;  /* 0x000000ffff177224 */ /* 0x002fe400078e0018 */
[----:B------:R-:W-:-:S02]  /*5b740*/  IMAD.MOV.U32 R22, RZ, RZ, R25 ;  /* 0x000000ffff167224 */ /* 0x000fc400078e0019 */
        /* <DEDUP_REMOVED lines=9> */
[----:B------:R-:W4:Y:S04]  /*5b7e0*/  LDL.LU.64 R26, [R1+0x4980] ;  /* 0x00498000011a7983 */ /* 0x000f280000300a00 */
[----:B------:R-:W4:Y:S02]  /*5b7f0*/  LDL.LU.64 R24, [R1+0x4978] ;  /* 0x0049780001187983 */ /* 0x000f240000300a00 */
[----:B----4-:R-:W-:-:S15]  /*5b800*/  HMMA.16816.F32 R24, R4, R20, R24 ;  /* 0x000000140418723c */ /* 0x010fde0000001818 */
[----:B------:R-:W-:-:S04]  /*5b810*/  NOP ;  /* 0x0000000000007918 */ /* 0x000fc80000000000 */
[----:B------:R-:W-:Y:S04]  /*5b820*/  STL.64 [R1+0xd90], R24 ;  /* 0x000d901801007387 */ /* 0x000fe80000100a00 */
[----:B------:R0:W-:Y:S04]  /*5b830*/  STL.64 [R1+0xd98], R26 ;  /* 0x000d981a01007387 */ /* 0x0001e80000100a00 */
[----:B0-----:R-:W4:Y:S04]  /*5b840*/  LDL.LU.64 R26, [R1+0x4970] ;  /* 0x00497000011a7983 */ /* 0x001f280000300a00 */
[----:B------:R-:W2:Y:S04]  /*5b850*/  LDL.LU.64 R24, [R1+0x4968] ;  /* 0x0049680001187983 */ /* 0x000ea80000300a00 */
[----:B------:R-:W-:Y:S01]  /*5b860*/  STL.64 [R1+0x4830], R20 ;  /* 0x0048301401007387 */ /* 0x000fe20000100a00 */
        /* <DEDUP_REMOVED lines=8> */
[----:B0-----:R-:W3:Y:S04]  /*5b8f0*/  LDL.LU R24, [R1+0xd70] ;  /* 0x000d700001187983 */ /* 0x001ee80000300800 */
[----:B------:R-:W3:Y:S04]  /*5b900*/  LDL.LU R25, [R1+0xd74] ;  /* 0x000d740001197983 */ /* 0x000ee80000300800 */
[----:B------:R-:W3:Y:S04]  /*5b910*/  LDL.LU R26, [R1+0xd78] ;  /* 0x000d7800011a7983 */ /* 0x000ee80000300800 */
[----:B------:R-:W3:Y:S02]  /*5b920*/  LDL.LU R27, [R1+0xd7c] ;  /* 0x000d7c00011b7983 */ /* 0x000ee40000300800 */
[----:B---3--:R-:W-:-:S15]  /*5b930*/  HMMA.16816.F32 R24, R4, R12, R24 ;  /* 0x0000000c0418723c */ /* 0x008fde0000001818 */
[----:B------:R-:W-:-:S04]  /*5b940*/  NOP ;  /* 0x0000000000007918 */ /* 0x000fc80000000000 */
[----:B------:R0:W-:Y:S04]  /*5b950*/  STL.64 [R1+0xd70], R24 ;  /* 0x000d701801007387 */ /* 0x0001e80000100a00 */
[----:B------:R-:W-:Y:S01]  /*5b960*/  STL.64 [R1+0xd78], R26 ;  /* 0x000d781a01007387 */ /* 0x000fe20000100a00 */
[----:B0-----:R-:W-:Y:S02]  /*5b970*/  IMAD.MOV.U32 R24, RZ, RZ, R23 ;  /* 0x000000ffff187224 */ /* 0x001fe400078e0017 */
[----:B------:R-:W-:-:S05]  /*5b980*/  IMAD.MOV.U32 R25, RZ, RZ, R22 ;  /* 0x000000ffff197224 */ /* 0x000fca00078e0016 */
[----:B------:R0:W-:Y:S04]  /*5b990*/  STL.64 [R1+0x4858], R24 ;  /* 0x0048581801007387 */ /* 0x0001e80000100a00 */
[----:B------:R-:W3:Y:S04]  /*5b9a0*/  LDL.LU R20, [R1+0x12d0] ;  /* 0x0012d00001147983 */ /* 0x000ee80000300800 */
[----:B------:R-:W3:Y:S04]  /*5b9b0*/  LDL.LU R21, [R1+0x12d4] ;  /* 0x0012d40001157983 */ /* 0x000ee80000300800 */
[----:B------:R-:W4:Y:S04]  /*5b9c0*/  LDL.LU R22, [R1+0x12d8] ;  /* 0x0012d80001167983 */ /* 0x000f280000300800 */
[----:B------:R-:W4:Y:S01]  /*5b9d0*/  LDL.LU R23, [R1+0x12dc] ;  /* 0x0012dc0001177983 */ /* 0x000f220000300800 */
[----:B0-----:R-:W-:-:S02]  /*5b9e0*/  IMAD.MOV.U32 R24, RZ, RZ, R18 ;  /* 0x000000ffff187224 */ /* 0x001fc400078e0012 */
[----:B------:R-:W-:Y:S01]  /*5b9f0*/  IMAD.MOV.U32 R25, RZ, RZ, R19 ;  /* 0x000000ffff197224 */ /* 0x000fe200078e0013 */
[----:B------:R-:W2:Y:S04]  /*5ba00*/  LDL.LU R18, [R1+0x4954] ;  /* 0x0049540001127983 */ /* 0x000ea80000300800 */
[----:B------:R-:W2:Y:S04]  /*5ba10*/  LDL.LU R19, [R1+0x4950] ;  /* 0x0049500001137983 */ /* 0x000ea80000300800 */
[----:B------:R-:W-:Y:S04]  /*5ba20*/  STL.64 [R1+0x4870], R24 ;  /* 0x0048701801007387 */ /* 0x000fe80000100a00 */
        /* <DEDUP_REMOVED lines=28> */
[----:B--2---:R-:W-:-:S02]  /*5bbf0*/  IMAD.MOV.U32 R24, RZ, RZ, R8 ;  /* 0x000000ffff187224 */ /* 0x004fc400078e0008 */
[----:B------:R-:W-:Y:S01]  /*5bc00*/  IMAD.MOV.U32 R25, RZ, RZ, R9 ;  /* 0x000000ffff197224 */ /* 0x000fe200078e0009 */
[----:B------:R-:W2:Y:S04]  /*5bc10*/  LDL.LU R8, [R1+0x493c] ;  /* 0x00493c0001087983 */ /* 0x000ea80000300800 */
[----:B------:R-:W2:Y:S04]  /*5bc20*/  LDL.LU R9, [R1+0x4938] ;  /* 0x0049380001097983 */ /* 0x000ea80000300800 */
[----:B------:R0:W-:Y:S02]  /*5bc30*/  STL.64 [R1+0x48b8], R24 ;  /* 0x0048b81801007387 */ /* 0x0001e40000100a00 */
        /* <DEDUP_REMOVED lines=12> */
[----:B------:R-:W-:-:S05]  /*5bd00*/  IMAD.MOV.U32 R25, RZ, RZ, R18 ;  /* 0x000000ffff197224 */ /* 0x000fca00078e0012 */
        /* <DEDUP_REMOVED lines=9> */
[----:B------:R0:W-:Y:S04]  /*5bda0*/  STL.64 [R1+0x4900], R24 ;  /* 0x0049001801007387 */ /* 0x0001e80000100a00 */
[----:B------:R-:W2:Y:S04]  /*5bdb0*/  LDL.LU R16, [R1+0x680] ;  /* 0x0006800001107983 */ /* 0x000ea80000300800 */
[----:B------:R-:W2:Y:S04]  /*5bdc0*/  LDL.LU R17, [R1+0x684] ;  /* 0x0006840001117983 */ /* 0x000ea80000300800 */
[----:B------:R-:W2:Y:S04]  /*5bdd0*/  LDL.LU R18, [R1+0x688] ;  /* 0x0006880001127983 */ /* 0x000ea80000300800 */
[----:B------:R-:W2:Y:S01]  /*5bde0*/  LDL.LU R19, [R1+0x68c] ;  /* 0x00068c0001137983 */ /* 0x000ea20000300800 */
[----:B0-----:R-:W-:-:S02]  /*5bdf0*/  IMAD.MOV.U32 R24, RZ, RZ, R15 ;  /* 0x000000ffff187224 */ /* 0x001fc400078e000f */
[----:B------:R-:W-:-:S05]  /*5be00*/  IMAD.MOV.U32 R25, RZ, RZ, R14 ;  /* 0x000000ffff197224 */ /* 0x000fca00078e000e */
[----:B------:R0:W-:Y:S04]  /*5be10*/  STL.64 [R1+0x4918], R24 ;  /* 0x0049181801007387 */ /* 0x0001e80000100a00 */
[----:B0-----:R-:W2:Y:S04]  /*5be20*/  LDL.LU R24, [R1+0x590] ;  /* 0x0005900001187983 */ /* 0x001ea80000300800 */
[----:B------:R-:W2:Y:S04]  /*5be30*/  LDL.LU R25, [R1+0x594] ;  /* 0x0005940001197983 */ /* 0x000ea80000300800 */
[----:B------:R-:W2:Y:S04]  /*5be40*/  LDL.LU R26, [R1+0x598] ;  /* 0x00059800011a7983 */ /* 0x000ea80000300800 */
[----:B------:R-:W2:Y:S04]  /*5be50*/  LDL.LU R27, [R1+0x59c] ;  /* 0x00059c00011b7983 */ /* 0x000ea80000300800 */
        /* <DEDUP_REMOVED lines=10> */
[----:B------:R-:W4:Y:S04]  /*5bf00*/  LDL.LU R22, [R1+0x568] ;  /* 0x0005680001167983 */ /* 0x000f280000300800 */
[----:B------:R-:W4:Y:S01]  /*5bf10*/  LDL.LU R23, [R1+0x56c] ;  /* 0x00056c0001177983 */ /* 0x000f220000300800 */
[----:B--2---:R-:W-:Y:S03]  /*5bf20*/  HMMA.16816.F32 R4, R4, R8, R16 ;  /* 0x000000080404723c */ /* 0x004fe60000001810 */
[----:B----4-:R-:W-:Y:S04]  /*5bf30*/  STL.64 [R1+0x48f8], R22 ;  /* 0x0048f81601007387 */ /* 0x010fe80000100a00 */
        /* <DEDUP_REMOVED lines=21> */
[----:B------:R0:W-:Y:S04]  /*5c090*/  STL.64 [R1+0x4818], R8 ;  /* 0x0048180801007387 */ /* 0x0001e80000100a00 */
[----:B0-----:R-:W3:Y:S02]  /*5c0a0*/  LDL.64 R8, [R1+0xc0] ;  /* 0x0000c00001087983 */ /* 0x001ee40000100a00 */
[----:B---3--:R-:W-:-:S15]  /*5c0b0*/  HMMA.16816.F32 R24, R16, R8, R24 ;  /* 0x000000081018723c */ /* 0x008fde0000001818 */
[----:B------:R-:W-:-:S04]  /*5c0c0*/  NOP ;  /* 0x0000000000007918 */ /* 0x000fc80000000000 */
[----:B------:R0:W-:Y:S04]  /*5c0d0*/  STL.64 [R1+0x600], R24 ;  /* 0x0006001801007387 */ /* 0x0001e80000100a00 */
[----:B------:R2:W-:Y:S04]  /*5c0e0*/  STL.64 [R1+0x608], R26 ;  /* 0x0006081a01007387 */ /* 0x0005e80000100a00 */
[----:B0-----:R-:W2:Y:S01]  /*5c0f0*/  LDL.LU.64 R24, [R1+0x4918] ;  /* 0x0049180001187983 */ /* 0x001ea20000300a00 */
[----:B------:R-:W-:Y:S02]  /*5c100*/  IMAD.MOV.U32 R12, RZ, RZ, R3 ;  /* 0x000000ffff0c7224 */ /* 0x000fe400078e0003 */
[----:B------:R-:W-:-:S02]  /*5c110*/  IMAD.MOV.U32 R13, RZ, RZ, R2 ;  /* 0x000000ffff0d7224 */ /* 0x000fc400078e0002 */
[----:B------:R-:W-:Y:S02]  /*5c120*/  IMAD.MOV.U32 R3, RZ, RZ, R8 ;  /* 0x000000ffff037224 */ /* 0x000fe400078e0008 */
[----:B------:R-:W-:Y:S01]  /*5c130*/  IMAD.MOV.U32 R2, RZ, RZ, R9 ;  /* 0x000000ffff027224 */ /* 0x000fe200078e0009 */
[----:B------:R-:W3:Y:S04]  /*5c140*/  LDL.LU R8, [R1+0x12c0] ;  /* 0x0012c00001087983 */ /* 0x000ee80000300800 */
[----:B------:R-:W3:Y:S04]  /*5c150*/  LDL.LU R9, [R1+0x12c4] ;  /* 0x0012c40001097983 */ /* 0x000ee80000300800 */
[----:B------:R-:W3:Y:S04]  /*5c160*/  LDL.LU R10, [R1+0x12c8] ;  /* 0x0012c800010a7983 */ /* 0x000ee80000300800 */
[----:B------:R-:W3:Y:S01]  /*5c170*/  LDL.LU R11, [R1+0x12cc] ;  /* 0x0012cc00010b7983 */ /* 0x000ee20000300800 */
        /* <DEDUP_REMOVED lines=18> */
[C---:B----4-:R-:W-:Y:S08]  /*5c2a0*/  HMMA.16816.F32 R4, R16.reuse, R12, R4 ;  /* 0x0000000c1004723c */ /* 0x050ff00000001804 */
[----:B--2---:R-:W-:Y:S01]  /*5c2b0*/  HMMA.16816.F32 R24, R16, R24, R20 ;  /* 0x000000181018723c */ /* 0x004fe20000001814 */
[----:B------:R-:W2:Y:S04]  /*5c2c0*/  LDL.LU.64 R22, [R1+0x48c8] ;  /* 0x0048c80001167983 */ /* 0x000ea80000300a00 */
[----:B------:R-:W2:-:S14]  /*5c2d0*/  LDL.LU.64 R20, [R1+0x48c0] ;  /* 0x0048c00001147983 */ /* 0x000e9c0000300a00 */
[----:B------:R0:W-:Y:S04]  /*5c2e0*/  STL.64 [R1+0x5c0], R24 ;  /* 0x0005c01801007387 */ /* 0x0001e80000100a00 */
[----:B------:R-:W-:Y:S04]  /*5c2f0*/  STL.64 [R1+0x5c8], R26 ;  /* 0x0005c81a01007387 */ /* 0x000fe80000100a00 */
[----:B0-----:R-:W2:Y:S04]  /*5c300*/  LDL.LU.64 R24, [R1+0x48b8] ;  /* 0x0048b80001187983 */ /* 0x001ea80000300a00 */
[----:B------:R-:W4:Y:S04]  /*5c310*/  LDL.LU R12, [R1+0x530] ;  /* 0x00053000010c7983 */ /* 0x000f280000300800 */
[----:B------:R-:W-:Y:S04]  /*5c320*/  STL.64 [R1+0x5b0], R4 ;  /* 0x0005b00401007387 */ /* 0x000fe80000100a00 */
[----:B------:R-:W-:Y:S04]  /*5c330*/  STL.64 [R1+0x5b8], R6 ;  /* 0x0005b80601007387 */ /* 0x000fe80000100a00 */
[----:B------:R-:W0:Y:S04]  /*5c340*/  LDSM.16.MT88.4 R4, [R0+UR5+0x8280] ;  /* 0x008280050004783b */ /* 0x000e280008004200 */
[----:B------:R-:W4:Y:S04]  /*5c350*/  LDL.LU R13, [R1+0x534] ;  /* 0x00053400010d7983 */ /* 0x000f280000300800 */
[----:B------:R-:W4:Y:S04]  /*5c360*/  LDL.LU R14, [R1+0x538] ;  /* 0x00053800010e7983 */ /* 0x000f280000300800 */
[----:B------:R-:W4:Y:S04]  /*5c370*/  LDL.LU R15, [R1+0x53c] ;  /* 0x00053c00010f7983 */ /* 0x000f280000300800 */
[----:B0-----:R-:W-:Y:S04]  /*5c380*/  STL.64 [R1+0x46f8], R6 ;  /* 0x0046f80601007387 */ /* 0x001fe80000100a00 */
        /* <DEDUP_REMOVED lines=25> */
[----:B------:R-:W-:Y:S02]  /*5c520*/  IMAD.MOV.U32 R4, RZ, RZ, R29 ;  /* 0x000000ffff047224 */ /* 0x000fe400078e001d */
[----:B------:R-:W-:Y:S01]  /*5c530*/  IMAD.MOV.U32 R5, RZ, RZ, R28 ;  /* 0x000000ffff057224 */ /* 0x000fe200078e001c */
[----:B--2---:R-:W-:Y:S01]  /*5c540*/  HMMA.16816.F32 R24, R16, R24, R20 ;  /* 0x000000181018723c */ /* 0x004fe20000001814 */
[----:B------:R-:W2:Y:S04]  /*5c550*/  LDL.LU.64 R22, [R1+0x4850] ;  /* 0x0048500001167983 */ /* 0x000ea80000300a00 */
[----:B------:R-:W2:-:S14]  /*5c560*/  LDL.LU.64 R20, [R1+0x4848] ;  /* 0x0048480001147983 */ /* 0x000e9c0000300a00 */
[----:B------:R-:W-:Y:S04]  /*5c570*/  STL.64 [R1+0x560], R24 ;  /* 0x0005601801007387 */ /* 0x000fe80000100a00 */
[----:B------:R0:W-:Y:S04]  /*5c580*/  STL.64 [R1+0x568], R26 ;  /* 0x0005681a01007387 */ /* 0x0001e80000100a00 */
[----:B0-----:R-:W3:Y:S04]  /*5c590*/  LDL.LU.64 R26, [R1+0x4840] ;  /* 0x00484000011a7983 */ /* 0x001ee80000300a00 */
[----:B------:R-:W4:Y:S01]  /*5c5a0*/  LDL.LU.64 R24, [R1+0x4838] ;  /* 0x0048380001187983 */ /* 0x000f220000300a00 */
[----:B--2---:R-:W-:Y:S03]  /*5c5b0*/  HMMA.16816.F32 R4, R16, R4, R20 ;  /* 0x000000041004723c */ /* 0x004fe60000001814 */
[----:B------:R-:W3:-:S15]  /*5c5c0*/  LDL.LU.64 R20, [R1+0x4830] ;  /* 0x0048300001147983 */ /* 0x000ede0000300a00 */
[----:B------:R-:W-:Y:S01]  /*5c5d0*/  NOP ;  /* 0x0000000000007918 */ /* 0x000fe20000000000 */
[----:B------:R0:W-:Y:S04]  /*5c5e0*/  STL.64 [R1+0x550], R4 ;  /* 0x0005500401007387 */ /* 0x0001e80000100a00 */
[----:B------:R-:W-:Y:S04]  /*5c5f0*/  STL.64 [R1+0x558], R6 ;  /* 0x0005580601007387 */ /* 0x000fe80000100a00 */
        /* <DEDUP_REMOVED lines=9> */
[----:B--2---:R0:W-:Y:S04]  /*5c690*/  STL.64 [R1+0x47d8], R4 ;  /* 0x0047d80401007387 */ /* 0x0041e80000100a00 */
[----:B0-----:R-:W2:Y:S01]  /*5c6a0*/  LDL.64 R4, [R1+0xb0] ;  /* 0x0000b00001047983 */ /* 0x001ea20000100a00 */
[C---:B----4-:R-:W-:Y:S03]  /*5c6b0*/  HMMA.16816.F32 R12, R16.reuse, R24, R12 ;  /* 0x00000018100c723c */ /* 0x050fe6000000180c */
[----:B--2---:R3:W-:Y:S05]  /*5c6c0*/  STL.64 [R1+0x47f0], R4 ;  /* 0x0047f00401007387 */ /* 0x0047ea0000100a00 */
[----:B---3--:R-:W-:Y:S01]  /*5c6d0*/  HMMA.16816.F32 R4, R16, R20, R8 ;  /* 0x000000141004723c */ /* 0x008fe20000001808 */
[----:B------:R-:W2:-:S15]  /*5c6e0*/  LDL.LU R8, [R1+0x12b0] ;  /* 0x0012b00001087983 */ /* 0x000e9e0000300800 */
[----:B------:R-:W-:-:S03]  /*5c6f0*/  NOP ;  /* 0x0000000000007918 */ /* 0x000fc60000000000 */
[----:B------:R-:W-:Y:S04]  /*5c700*/  STL.64 [R1+0x540], R4 ;  /* 0x0005400401007387 */ /* 0x000fe80000100a00 */
[----:B------:R-:W-:Y:S04]  /*5c710*/  STL.64 [R1+0x548], R6 ;  /* 0x0005480601007387 */ /* 0x000fe80000100a00 */
[----:B------:R-:W2:Y:S04]  /*5c720*/  LDL.LU R9, [R1+0x12b4] ;  /* 0x0012b40001097983 */ /* 0x000ea80000300800 */
[----:B------:R-:W2:Y:S04]  /*5c730*/  LDL.LU R10, [R1+0x12b8] ;  /* 0x0012b800010a7983 */ /* 0x000ea80000300800 */
[----:B------:R-:W2:Y:S04]  /*5c740*/  LDL.LU R11, [R1+0x12bc] ;  /* 0x0012bc00010b7983 */ /* 0x000ea80000300800 */
[----:B------:R-:W3:Y:S04]  /*5c750*/  LDL.LU R20, [R1+0x520] ;  /* 0x0005200001147983 */ /* 0x000ee80000300800 */
[----:B------:R-:W3:Y:S04]  /*5c760*/  LDL.LU R21, [R1+0x524] ;  /* 0x0005240001157983 */ /* 0x000ee80000300800 */
[----:B------:R-:W3:Y:S04]  /*5c770*/  LDL.LU R22, [R1+0x528] ;  /* 0x0005280001167983 */ /* 0x000ee80000300800 */
[----:B------:R-:W3:Y:S04]  /*5c780*/  LDL.LU R23, [R1+0x52c] ;  /* 0x00052c0001177983 */ /* 0x000ee80000300800 */
[----:B------:R0:W-:Y:S04]  /*5c790*/  STL.64 [R1+0x530], R12 ;  /* 0x0005300c01007387 */ /* 0x0001e80000100a00 */
[----:B------:R-:W-:Y:S04]  /*5c7a0*/  STL.64 [R1+0x538], R14 ;  /* 0x0005380e01007387 */ /* 0x000fe80000100a00 */
[----:B0-----:R-:W2:Y:S04]  /*5c7b0*/  LDL.LU.64 R12, [R1+0x4828] ;  /* 0x00482800010c7983 */ /* 0x001ea80000300a00 */
        /* <DEDUP_REMOVED lines=27> */
[----:B0-----:R-:W4:Y:S04]  /*5c970*/  LDL.LU.64 R10, [R1+0x4820] ;  /* 0x00482000010a7983 */ /* 0x001f280000300a00 */
[----:B------:R-:W3:Y:S04]  /*5c980*/  LDL.LU.64 R8, [R1+0x4818] ;  /* 0x0048180001087983 */ /* 0x000ee80000300a00 */
[----:B------:R0:W-:Y:S04]  /*5c990*/  STL.64 [R1+0x4730], R12 ;  /* 0x0047300c01007387 */ /* 0x0001e80000100a00 */
[----:B0-----:R-:W2:Y:S01]  /*5c9a0*/  LDL.64 R12, [R1+0x80] ;  /* 0x00008000010c7983 */ /* 0x001ea20000100a00 */
[----:B---3--:R-:W-:Y:S03]  /*5c9b0*/  HMMA.16816.F32 R16, R16, R8, R20 ;  /* 0x000000081010723c */ /* 0x008fe60000001814 */
[----:B------:R-:W2:Y:S04]  /*5c9c0*/  LDL.LU.64 R22, [R1+0x4810] ;  /* 0x0048100001167983 */ /* 0x000ea80000300a00 */
[----:B------:R-:W2:Y:S01]  /*5c9d0*/  LDL.LU.64 R20, [R1+0x4808] ;  /* 0x0048080001147983 */ /* 0x000ea20000300a00 */
[----:B------:R-:W-:-:S02]  /*5c9e0*/  IMAD.MOV.U32 R4, RZ, RZ, R3 ;  /* 0x000000ffff047224 */ /* 0x000fc400078e0003 */
[----:B------:R-:W-:-:S09]  /*5c9f0*/  IMAD.MOV.U32 R5, RZ, RZ, R2 ;  /* 0x000000ffff057224 */ /* 0x000fd200078e0002 */
[----:B------:R0:W-:Y:S04]  /*5ca00*/  STL.64 [R1+0x520], R16 ;  /* 0x0005201001007387 */ /* 0x0001e80000100a00 */
[----:B------:R1:W-:Y:S04]  /*5ca10*/  STL.64 [R1+0x528], R18 ;  /* 0x0005281201007387 */ /* 0x0003e80000100a00 */
[----:B0-----:R-:W3:Y:S04]  /*5ca20*/  LDL.LU R16, [R1+0xae0] ;  /* 0x000ae00001107983 */ /* 0x001ee80000300800 */
[----:B------:R-:W3:Y:S04]  /*5ca30*/  LDL.LU R17, [R1+0xae4] ;  /* 0x000ae40001117983 */ /* 0x000ee80000300800 */
[----:B-1----:R-:W3:Y:S04]  /*5ca40*/  LDL.LU R18, [R1+0xae8] ;  /* 0x000ae80001127983 */ /* 0x002ee80000300800 */
[----:B------:R-:W3:Y:S04]  /*5ca50*/  LDL.LU R19, [R1+0xaec] ;  /* 0x000aec0001137983 */ /* 0x000ee80000300800 */
[----:B----4-:R-:W-:Y:S04]  /*5ca60*/  STL.64 [R1+0x4708], R10 ;  /* 0x0047080a01007387 */ /* 0x010fe80000100a00 */
[----:B------:R0:W-:Y:S04]  /*5ca70*/  STL.64 [R1+0x4700], R8 ;  /* 0x0047000801007387 */ /* 0x0001e80000100a00 */
[----:B0-----:R-:W4:Y:S01]  /*5ca80*/  LDL.64 R8, [R1+0x90] ;  /* 0x0000900001087983 */ /* 0x001f220000100a00 */
        /* <DEDUP_REMOVED lines=25> */
[----:B------:R-:W4:Y:S04]  /*5cc20*/  LDL.LU.64 R6, [R1+0x47c0] ;  /* 0x0047c00001067983 */ /* 0x000f280000300a00 */
[----:B------:R-:W4:Y:S04]  /*5cc30*/  LDL.LU.64 R4, [R1+0x47b8] ;  /* 0x0047b80001047983 */ /* 0x000f280000300a00 */
[----:B------:R-:W-:Y:S04]  /*5cc40*/  STL [R1+0x46c0], R29 ;  /* 0x0046c01d01007387 */ /* 0x000fe80000100800 */
[----:B------:R-:W-:Y:S01]  /*5cc50*/  STL [R1+0x46bc], R28 ;  /* 0x0046bc1c01007387 */ /* 0x000fe20000100800 */
[----:B----4-:R-:W-:-:S15]  /*5cc60*/  HMMA.16816.F32 R4, R20, R8, R4 ;  /* 0x000000081404723c */ /* 0x010fde0000001804 */
[----:B------:R-:W-:-:S04]  /*5cc70*/  NOP ;  /* 0x0000000000007918 */ /* 0x000fc80000000000 */
[----:B------:R0:W-:Y:S04]  /*5cc80*/  STL.64 [R1+0x470], R4 ;  /* 0x0004700401007387 */ /* 0x0001e80000100a00 */
[----:B------:R-:W-:Y:S04]  /*5cc90*/  STL.64 [R1+0x478], R6 ;  /* 0x0004780601007387 */ /* 0x000fe80000100a00 */
[----:B0-----:R-:W2:Y:S01]  /*5cca0*/  LDL.LU.64 R4, [R1+0x47b0] ;  /* 0x0047b00001047983 */ /* 0x001ea20000300a00 */
[----:B------:R-:W-:Y:S02]  /*5ccb0*/  IMAD.MOV.U32 R2, RZ, RZ, R8 ;  /* 0x000000ffff027224 */ /* 0x000fe400078e0008 */
[----:B------:R-:W-:-:S02]  /*5ccc0*/  IMAD.MOV.U32 R3, RZ, RZ, R9 ;  /* 0x000000ffff037224 */ /* 0x000fc400078e0009 */
[C---:B---3--:R-:W-:Y:S01]  /*5ccd0*/  HMMA.16816.F32 R8, R20.reuse, R12, R16 ;  /* 0x0000000c1408723c */ /* 0x048fe20000001810 */
[----:B------:R-:W-:Y:S02]  /*5cce0*/  IMAD.MOV.U32 R28, RZ, RZ, R13 ;  /* 0x000000ffff1c7224 */ /* 0x000fe400078e000d */
[----:B------:R-:W-:Y:S01]  /*5ccf0*/  IMAD.MOV.U32 R29, RZ, RZ, R12 ;  /* 0x000000ffff1d7224 */ /* 0x000fe200078e000c */
[----:B------:R-:W-:Y:S04]  /*5cd00*/  STL [R1+0x46c8], R3 ;  /* 0x0046c80301007387 */ /* 0x000fe80000100800 */
[----:B------:R-:W-:Y:S04]  /*5cd10*/  STL [R1+0x46c4], R2 ;  /* 0x0046c40201007387 */ /* 0x000fe80000100800 */
[----:B------:R-:W0:Y:S07]  /*5cd20*/  LDSM.16.MT88.4 R16, [R0+UR5+0x8300] ;  /* 0x008300050010783b */ /* 0x000e2e0008004200 */
[----:B------:R-:W-:Y:S04]  /*5cd30*/  STL.64 [R1+0x460], R8 ;  /* 0x0004600801007387 */ /* 0x000fe80000100a00 */
[----:B------:R2:W-:Y:S04]  /*5cd40*/  STL.64 [R1+0x468], R10 ;  /* 0x0004680a01007387 */ /* 0x0005e80000100a00 */
[----:B------:R-:W-:Y:S04]  /*5cd50*/  STL [R1+0x46d0], R28 ;  /* 0x0046d01c01007387 */ /* 0x000fe80000100800 */
[----:B------:R-:W-:Y:S01]  /*5cd60*/  STL [R1+0x46cc], R29 ;  /* 0x0046cc1d01007387 */ /* 0x000fe20000100800 */
[----:B--2---:R-:W-:Y:S01]  /*5cd70*/  HMMA.16816.F32 R8, R20, R4, R24 ;  /* 0x000000041408723c */ /* 0x004fe20000001818 */
[----:B------:R-:W-:-:S02]  /*5cd80*/  IMAD.MOV.U32 R3, RZ, RZ, R4 ;  /* 0x000000ffff037224 */ /* 0x000fc400078e0004 */
[----:B------:R-:W-:-:S15]  /*5cd90*/  IMAD.MOV.U32 R2, RZ, RZ, R5 ;  /* 0x000000ffff027224 */ /* 0x000fde00078e0005 */
[----:B------:R-:W-:Y:S01]  /*5cda0*/  NOP ;  /* 0x0000000000007918 */ /* 0x000fe20000000000 */
[----:B------:R1:W-:Y:S04]  /*5cdb0*/  STL.64 [R1+0x450], R8 ;  /* 0x0004500801007387 */ /* 0x0003e80000100a00 */
[----:B------:R2:W-:Y:S04]  /*5cdc0*/  STL.64 [R1+0x458], R10 ;  /* 0x0004580a01007387 */ /* 0x0005e80000100a00 */
[----:B------:R-:W3:Y:S04]  /*5cdd0*/  LDL.LU R4, [R1+0x430] ;  /* 0x0004300001047983 */ /* 0x000ee80000300800 */
[----:B------:R-:W3:Y:S04]  /*5cde0*/  LDL.LU R5, [R1+0x434] ;  /* 0x0004340001057983 */ /* 0x000ee80000300800 */
[----:B------:R-:W4:Y:S04]  /*5cdf0*/  LDL.LU R6, [R1+0x438] ;  /* 0x0004380001067983 */ /* 0x000f280000300800 */
[----:B------:R-:W4:Y:S04]  /*5ce00*/  LDL.LU R7, [R1+0x43c] ;  /* 0x00043c0001077983 */ /* 0x000f280000300800 */
[----:B----4-:R-:W-:Y:S04]  /*5ce10*/  STL.64 [R1+0x4718], R6 ;  /* 0x0047180601007387 */ /* 0x010fe80000100a00 */
[----:B---3--:R-:W-:Y:S04]  /*5ce20*/  STL.64 [R1+0x4710], R4 ;  /* 0x0047100401007387 */ /* 0x008fe80000100a00 */
[----:B-1----:R-:W3:Y:S04]  /*5ce30*/  LDL.LU R8, [R1+0xbc0] ;  /* 0x000bc00001087983 */ /* 0x002ee80000300800 */
[----:B------:R-:W3:Y:S04]  /*5ce40*/  LDL.LU R9, [R1+0xbc4] ;  /* 0x000bc40001097983 */ /* 0x000ee80000300800 */
[----:B--2---:R-:W2:Y:S04]  /*5ce50*/  LDL.LU R10, [R1+0xbc8] ;  /* 0x000bc800010a7983 */ /* 0x004ea80000300800 */
[----:B------:R-:W2:Y:S04]  /*5ce60*/  LDL.LU R11, [R1+0xbcc] ;  /* 0x000bcc00010b7983 */ /* 0x000ea80000300800 */
[----:B--2---:R-:W-:Y:S04]  /*5ce70*/  STL.64 [R1+0x4740], R10 ;  /* 0x0047400a01007387 */ /* 0x004fe80000100a00 */
[----:B---3--:R1:W-:Y:S04]  /*5ce80*/  STL.64 [R1+0x4738], R8 ;  /* 0x0047380801007387 */ /* 0x0083e80000100a00 */
[----:B-1----:R-:W2:Y:S04]  /*5ce90*/  LDL.64 R8, [R1+0x10] ;  /* 0x0000100001087983 */ /* 0x002ea80000100a00 */
[----:B--2---:R1:W-:Y:S04]  /*5cea0*/  STL.64 [R1+0x4758], R8 ;  /* 0x0047580801007387 */ /* 0x0043e80000100a00 */
[----:B------:R-:W2:Y:S04]  /*5ceb0*/  LDL.LU R12, [R1+0x1230] ;  /* 0x00123000010c7983 */ /* 0x000ea80000300800 */
[----:B------:R-:W2:Y:S04]  /*5cec0*/  LDL.LU R13, [R1+0x1234] ;  /* 0x00123400010d7983 */ /* 0x000ea80000300800 */
[----:B------:R-:W3:Y:S04]  /*5ced0*/  LDL.LU R14, [R1+0x1238] ;  /* 0x00123800010e7983 */ /* 0x000ee80000300800 */
[----:B------:R-:W3:Y:S04]  /*5cee0*/  LDL.LU R15, [R1+0x123c] ;  /* 0x00123c00010f7983 */ /* 0x000ee80000300800 */
[----:B-1----:R-:W4:Y:S04]  /*5cef0*/  LDL.64 R8, [R1+0x20] ;  /* 0x0000200001087983 */ /* 0x002f280000100a00 */
[----:B----4-:R1:W-:Y:S04]  /*5cf00*/  STL.64 [R1+0x4770], R8 ;  /* 0x0047700801007387 */ /* 0x0103e80000100a00 */
        /* <DEDUP_REMOVED lines=8> */
[----:B------:R-:W4:Y:S04]  /*5cf90*/  LDL.64 R8, [R1+0x40] ;  /* 0x0000400001087983 */ /* 0x000f280000100a00 */
[----:B----4-:R1:W-:Y:S04]  /*5cfa0*/  STL.64 [R1+0x47a0], R8 ;  /* 0x0047a00801007387 */ /* 0x0103e80000100a00 */
[----:B-1----:R-:W4:Y:S04]  /*5cfb0*/  LDL.64 R8, [R1+0x50] ;  /* 0x0000500001087983 */ /* 0x002f280000100a00 */
[----:B----4-:R1:W-:Y:S04]  /*5cfc0*/  STL.64 [R1+0x47a8], R8 ;  /* 0x0047a80801007387 */ /* 0x0103e80000100a00 */
[----:B-1----:R-:W4:Y:S04]  /*5cfd0*/  LDL.64 R8, [R1+0x60] ;  /* 0x0000600001087983 */ /* 0x002f280000100a00 */
        /* <DEDUP_REMOVED lines=18> */
[----:B------:R-:W3:Y:S04]  /*5d100*/  LDL.64 R24, [R1] ;  /* 0x0000000001187983 */ /* 0x000ee80000100a00 */
[----:B------:R-:W2:Y:S04]  /*5d110*/  LDL.LU R4, [R1+0xbd0] ;  /* 0x000bd00001047983 */ /* 0x000ea80000300800 */
[----:B------:R-:W2:Y:S04]  /*5d120*/  LDL.LU R5, [R1+0xbd4] ;  /* 0x000bd40001057983 */ /* 0x000ea80000300800 */
[----:B------:R-:W2:Y:S04]  /*5d130*/  LDL.LU R6, [R1+0xbd8] ;  /* 0x000bd80001067983 */ /* 0x000ea80000300800 */
[----:B------:R-:W2:Y:S04]  /*5d140*/  LDL.LU R7, [R1+0xbdc] ;  /* 0x000bdc0001077983 */ /* 0x000ea80000300800 */
[----:B------:R-:W-:Y:S04]  /*5d150*/  STL [R1+0x46d8], R2 ;  /* 0x0046d80201007387 */ /* 0x000fe80000100800 */
[----:B------:R-:W-:Y:S04]  /*5d160*/  STL [R1+0x46d4], R3 ;  /* 0x0046d40301007387 */ /* 0x000fe80000100800 */
[----:B------:R-:W-:Y:S04]  /*5d170*/  STL [R1+0x46dc], R0 ;  /* 0x0046dc0001007387 */ /* 0x000fe80000100800 */
[----:B0-----:R-:W-:Y:S04]  /*5d180*/  STL.64 [R1+0x4578], R18 ;  /* 0x0045781201007387 */ /* 0x001fe80000100a00 */
[----:B------:R0:W-:Y:S04]  /*5d190*/  STL.64 [R1+0x4570], R16 ;  /* 0x0045701001007387 */ /* 0x0001e80000100a00 */
[----:B0-----:R-:W4:Y:S04]  /*5d1a0*/  LDL.LU R16, [R1+0x1290] ;  /* 0x0012900001107983 */ /* 0x001f280000300800 */
[----:B------:R-:W4:Y:S04]  /*5d1b0*/  LDL.LU R17, [R1+0x1294] ;  /* 0x0012940001117983 */ /* 0x000f280000300800 */
[----:B------:R-:W4:Y:S04]  /*5d1c0*/  LDL.LU R18, [R1+0x1298] ;  /* 0x0012980001127983 */ /* 0x000f280000300800 */
[----:B------:R-:W4:Y:S02]  /*5d1d0*/  LDL.LU R19, [R1+0x129c] ;  /* 0x00129c0001137983 */ /* 0x000f240000300800 */
[----:B----4-:R-:W-:-:S15]  /*5d1e0*/  HMMA.16816.F32 R16, R20, R8, R16 ;  /* 0x000000081410723c */ /* 0x010fde0000001810 */
[----:B------:R-:W-:-:S04]  /*5d1f0*/  NOP ;  /* 0x0000000000007918 */ /* 0x000fc80000000000 */
[----:B------:R0:W-:Y:S04]  /*5d200*/  STL.64 [R1+0x440], R16 ;  /* 0x0004401001007387 */ /* 0x0001e80000100a00 */
[----:B------:R-:W-:Y:S01]  /*5d210*/  STL.64 [R1+0x448], R18 ;  /* 0x0004481201007387 */ /* 0x000fe20000100a00 */
[----:B0-----:R-:W-:Y:S02]  /*5d220*/  IMAD.MOV.U32 R16, RZ, RZ, R9 ;  /* 0x000000ffff107224 */ /* 0x001fe400078e0009 */
[----:B------:R-:W-:Y:S02]  /*5d230*/  IMAD.MOV.U32 R17, RZ, RZ, R8 ;  /* 0x000000ffff117224 */ /* 0x000fe400078e0008 */
[----:B------:R-:W4:Y:S04]  /*5d240*/  LDL.LU.64 R8, [R1+0x47a8] ;  /* 0x0047a80001087983 */ /* 0x000f280000300a00 */
[----:B------:R0:W-:Y:S04]  /*5d250*/  STL [R1+0x46e4], R16 ;  /* 0x0046e41001007387 */ /* 0x0001e80000100800 */
[----:B------:R1:W-:Y:S04]  /*5d260*/  STL [R1+0x46e0], R17 ;  /* 0x0046e01101007387 */ /* 0x0003e80000100800 */
[----:B0-----:R-:W4:Y:S04]  /*5d270*/  LDL.LU R16, [R1+0x1280] ;  /* 0x0012800001107983 */ /* 0x001f280000300800 */
[----:B-1----:R-:W4:Y:S04]  /*5d280*/  LDL.LU R17, [R1+0x1284] ;  /* 0x0012840001117983 */ /* 0x002f280000300800 */
[----:B------:R-:W4:Y:S04]  /*5d290*/  LDL.LU R18, [R1+0x1288] ;  /* 0x0012880001127983 */ /* 0x000f280000300800 */
[----:B------:R-:W4:Y:S02]  /*5d2a0*/  LDL.LU R19, [R1+0x128c] ;  /* 0x00128c0001137983 */ /* 0x000f240000300800 */
[----:B----4-:R-:W-:-:S15]  /*5d2b0*/  HMMA.16816.F32 R16, R20, R8, R16 ;  /* 0x000000081410723c */ /* 0x010fde0000001810 */
[----:B------:R-:W-:-:S04]  /*5d2c0*/  NOP ;  /* 0x0000000000007918 */ /* 0x000fc80000000000 */
[----:B------:R-:W-:Y:S04]  /*5d2d0*/  STL.64 [R1+0xc30], R16 ;  /* 0x000c301001007387 */ /* 0x000fe80000100a00 */
[----:B------:R0:W-:Y:S02]  /*5d2e0*/  STL.64 [R1+0xc38], R18 ;  /* 0x000c381201007387 */ /* 0x0001e40000100a00 */
[----:B0-----:R-:W-:Y:S02]  /*5d2f0*/  IMAD.MOV.U32 R19, RZ, RZ, R8 ;  /* 0x000000ffff137224 */ /* 0x001fe400078e0008 */
[----:B------:R-:W-:Y:S02]  /*5d300*/  IMAD.MOV.U32 R18, RZ, RZ, R9 ;  /* 0x000000ffff127224 */ /* 0x000fe400078e0009 */
[----:B------:R-:W2:Y:S04]  /*5d310*/  LDL.LU.64 R8, [R1+0x47a0] ;  /* 0x0047a00001087983 */ /* 0x000ea80000300a00 */
        /* <DEDUP_REMOVED lines=36> */
[----:B------:R-:W2:Y:S04]  /*5d560*/  LDL.LU.64 R10, [R1+0x4740] ;  /* 0x00474000010a7983 */ /* 0x000ea80000300a00 */
[----:B------:R-:W2:Y:S01]  /*5d570*/  LDL.LU.64 R8, [R1+0x4738] ;  /* 0x0047380001087983 */ /* 0x000ea20000300a00 */
[----:B---3--:R-:W-:-:S15]  /*5d580*/  HMMA.16816.F32 R12, R20, R24, R12 ;  /* 0x00000018140c723c */ /* 0x008fde000000180c */
        /* <DEDUP_REMOVED lines=8> */
[C---:B----4-:R-:W-:Y:S08]  /*5d610*/  HMMA.16816.F32 R4, R20.reuse, R24, R4 ;  /* 0x000000181404723c */ /* 0x050ff00000001804 */
[C---:B--2---:R-:W-:Y:S11]  /*5d620*/  HMMA.16816.F32 R8, R20.reuse, R12, R8 ;  /* 0x0000000c1408723c */ /* 0x044ff60000001808 */
[----:B------:R-:W-:Y:S04]  /*5d630*/  STL.64 [R1+0xbd0], R4 ;  /* 0x000bd00401007387 */ /* 0x000fe80000100a00 */
[----:B------:R0:W-:Y:S04]  /*5d640*/  STL.64 [R1+0xbd8], R6 ;  /* 0x000bd80601007387 */ /* 0x0001e80000100a00 */
[----:B0-----:R-:W2:Y:S04]  /*5d650*/  LDL.LU.64 R6, [R1+0x4718] ;  /* 0x0047180001067983 */ /* 0x001ea80000300a00 */
[----:B------:R-:W2:Y:S04]  /*5d660*/  LDL.LU.64 R4, [R1+0x4710] ;  /* 0x0047100001047983 */ /* 0x000ea80000300a00 */
[----:B---3--:R-:W-:Y:S04]  /*5d670*/  STL.64 [R1+0x45a0], R26 ;  /* 0x0045a01a01007387 */ /* 0x008fe80000100a00 */
[----:B------:R0:W-:Y:S04]  /*5d680*/  STL.64 [R1+0x4598], R24 ;  /* 0x0045981801007387 */ /* 0x0001e80000100a00 */
[----:B0-----:R-:W3:Y:S04]  /*5d690*/  LDL R24, [R1+0xc0] ;  /* 0x0000c00001187983 */ /* 0x001ee80000100800 */
[----:B------:R-:W3:Y:S04]  /*5d6a0*/  LDL R25, [R1+0xc4] ;  /* 0x0000c40001197983 */ /* 0x000ee80000100800 */
[----:B------:R-:W-:Y:S04]  /*5d6b0*/  STL.64 [R1+0xbc0], R8 ;  /* 0x000bc00801007387 */ /* 0x000fe80000100a00 */
[----:B------:R0:W-:Y:S04]  /*5d6c0*/  STL.64 [R1+0xbc8], R10 ;  /* 0x000bc80a01007387 */ /* 0x0001e80000100a00 */
[----:B0-----:R-:W4:Y:S04]  /*5d6d0*/  LDL.LU.64 R10, [R1+0x4708] ;  /* 0x00470800010a7983 */ /* 0x001f280000300a00 */
[----:B------:R-:W2:Y:S04]  /*5d6e0*/  LDL.LU.64 R8, [R1+0x4700] ;  /* 0x0047000001087983 */ /* 0x000ea80000300a00 */
[----:B------:R-:W-:Y:S01]  /*5d6f0*/  STL.64 [R1+0x4590], R12 ;  /* 0x0045900c01007387 */ /* 0x000fe20000100a00 */
[----:B--2---:R-:W-:Y:S03]  /*5d700*/  HMMA.16816.F32 R20, R20, R8, R4 ;  /* 0x000000081414723c */ /* 0x004fe60000001804 */
        /* <DEDUP_REMOVED lines=8> */
[----:B----4-:R-:W-:Y:S04]  /*5d790*/  STL.64 [R1+0x4588], R10 ;  /* 0x0045880a01007387 */ /* 0x010fe80000100a00 */
[----:B------:R3:W-:Y:S02]  /*5d7a0*/  STL.64 [R1+0x4580], R8 ;  /* 0x0045800801007387 */ /* 0x0007e40000100a00 */
[----:B---3--:R-:W-:Y:S01]  /*5d7b0*/  HMMA.16816.F32 R8, R4, R24, R20 ;  /* 0x000000180408723c */ /* 0x008fe20000001814 */
[----:B------:R-:W-:-:S02]  /*5d7c0*/  IMAD.MOV.U32 R24, RZ, RZ, R15 ;  /* 0x000000ffff187224 */ /* 0x000fc400078e000f */
[----:B------:R-:W-:-:S15]  /*5d7d0*/  IMAD.MOV.U32 R25, RZ, RZ, R14 ;  /* 0x000000ffff197224 */ /* 0x000fde00078e000e */
[----:B------:R-:W-:Y:S01]  /*5d7e0*/  NOP ;  /* 0x0000000000007918 */ /* 0x000fe20000000000 */
[----:B------:R-:W-:Y:S04]  /*5d7f0*/  STL.64 [R1+0xb20], R8 ;  /* 0x000b200801007387 */ /* 0x000fe80000100a00 */
[----:B------:R-:W-:Y:S04]  /*5d800*/  STL.64 [R1+0xb28], R10 ;  /* 0x000b280a01007387 */ /* 0x000fe80000100a00 */
[----:B------:R0:W-:Y:S04]  /*5d810*/  STL.64 [R1+0x45b8], R24 ;  /* 0x0045b81801007387 */ /* 0x0001e80000100a00 */
[----:B------:R-:W2:Y:S04]  /*5d820*/  LDL.LU R12, [R1+0xa50] ;  /* 0x000a5000010c7983 */ /* 0x000ea80000300800 */
[----:B------:R-:W2:Y:S04]  /*5d830*/  LDL.LU R13, [R1+0xa54] ;  /* 0x000a5400010d7983 */ /* 0x000ea80000300800 */
[----:B------:R-:W3:Y:S04]  /*5d840*/  LDL.LU R14, [R1+0xa58] ;  /* 0x000a5800010e7983 */ /* 0x000ee80000300800 */
[----:B------:R-:W3:Y:S01]  /*5d850*/  LDL.LU R15, [R1+0xa5c] ;  /* 0x000a5c00010f7983 */ /* 0x000ee20000300800 */
        /* <DEDUP_REMOVED lines=37> */
[----:B------:R0:W-:Y:S01]  /*5dab0*/  STL.64 [R1+0x4618], R24 ;  /* 0x0046181801007387 */ /* 0x0001e20000100a00 */
[----:B----4-:R-:W-:-:S02]  /*5dac0*/  IMAD.MOV.U32 R20, RZ, RZ, R3 ;  /* 0x000000ffff147224 */ /* 0x010fc400078e0003 */
[----:B------:R-:W-:Y:S02]  /*5dad0*/  IMAD.MOV.U32 R21, RZ, RZ, R2 ;  /* 0x000000ffff157224 */ /* 0x000fe400078e0002 */
[----:B0-----:R-:W-:Y:S02]  /*5dae0*/  IMAD.MOV.U32 R24, RZ, RZ, R19 ;  /* 0x000000ffff187224 */ /* 0x001fe400078e0013 */
[----:B------:R-:W-:Y:S01]  /*5daf0*/  IMAD.MOV.U32 R25, RZ, RZ, R18 ;  /* 0x000000ffff197224 */ /* 0x000fe200078e0012 */
[----:B---3--:R-:W-:Y:S04]  /*5db00*/  STL.64 [R1+0x45f8], R14 ;  /* 0x0045f80e01007387 */ /* 0x008fe80000100a00 */
[----:B--2---:R0:W-:Y:S04]  /*5db10*/  STL.64 [R1+0x45f0], R12 ;  /* 0x0045f00c01007387 */ /* 0x0041e80000100a00 */
[----:B0-----:R-:W2:Y:S04]  /*5db20*/  LDL.LU R12, [R1+0x11c0] ;  /* 0x0011c000010c7983 */ /* 0x001ea80000300800 */
[----:B------:R-:W2:Y:S04]  /*5db30*/  LDL.LU R13, [R1+0x11c4] ;  /* 0x0011c400010d7983 */ /* 0x000ea80000300800 */
[----:B------:R-:W3:Y:S04]  /*5db40*/  LDL.LU R14, [R1+0x11c8] ;  /* 0x0011c800010e7983 */ /* 0x000ee80000300800 */
[----:B------:R-:W3:Y:S04]  /*5db50*/  LDL.LU R15, [R1+0x11cc] ;  /* 0x0011cc00010f7983 */ /* 0x000ee80000300800 */
[----:B------:R0:W-:Y:S02]  /*5db60*/  STL.64 [R1+0x4630], R24 ;  /* 0x0046301801007387 */ /* 0x0001e40000100a00 */
[----:B0-----:R-:W-:-:S02]  /*5db70*/  IMAD.MOV.U32 R24, RZ, RZ, R17 ;  /* 0x000000ffff187224 */ /* 0x001fc400078e0011 */
[----:B------:R-:W-:-:S05]  /*5db80*/  IMAD.MOV.U32 R25, RZ, RZ, R16 ;  /* 0x000000ffff197224 */ /* 0x000fca00078e0010 */
[----:B------:R-:W-:Y:S04]  /*5db90*/  STL.64 [R1+0x4648], R24 ;  /* 0x0046481801007387 */ /* 0x000fe80000100a00 */
[----:B------:R-:W4:Y:S04]  /*5dba0*/  LDL.LU R3, [R1+0x46c8] ;  /* 0x0046c80001037983 */ /* 0x000f280000300800 */
[----:B------:R-:W2:Y:S04]  /*5dbb0*/  LDL.LU R2, [R1+0x46c4] ;  /* 0x0046c40001027983 */ /* 0x000ea80000300800 */
[----:B------:R0:W-:Y:S02]  /*5dbc0*/  STL.64 [R1+0x4650], R20 ;  /* 0x0046501401007387 */ /* 0x0001e40000100a00 */
[----:B0-----:R-:W-:-:S02]  /*5dbd0*/  IMAD.MOV.U32 R20, RZ, RZ, R29 ;  /* 0x000000ffff147224 */ /* 0x001fc400078e001d */
[----:B------:R-:W-:Y:S01]  /*5dbe0*/  IMAD.MOV.U32 R21, RZ, RZ, R28 ;  /* 0x000000ffff157224 */ /* 0x000fe200078e001c */
[----:B------:R-:W3:Y:S04]  /*5dbf0*/  LDL.LU R29, [R1+0x46c0] ;  /* 0x0046c000011d7983 */ /* 0x000ee80000300800 */
[----:B------:R-:W3:Y:S04]  /*5dc00*/  LDL.LU R28, [R1+0x46bc] ;  /* 0x0046bc00011c7983 */ /* 0x000ee80000300800 */
[----:B------:R4:W-:Y:S04]  /*5dc10*/  STL.64 [R1+0x4668], R20 ;  /* 0x0046681401007387 */ /* 0x0009e80000100a00 */
[----:B------:R-:W3:Y:S04]  /*5dc20*/  LDL.LU R24, [R1+0x3b0] ;  /* 0x0003b00001187983 */ /* 0x000ee80000300800 */
[----:B------:R-:W3:Y:S04]  /*5dc30*/  LDL.LU R25, [R1+0x3b4] ;  /* 0x0003b40001197983 */ /* 0x000ee80000300800 */
[----:B------:R-:W3:Y:S04]  /*5dc40*/  LDL.LU R26, [R1+0x3b8] ;  /* 0x0003b800011a7983 */ /* 0x000ee80000300800 */
[----:B------:R-:W3:Y:S01]  /*5dc50*/  LDL.LU R27, [R1+0x3bc] ;  /* 0x0003bc00011b7983 */ /* 0x000ee20000300800 */
[----:B----4-:R-:W-:-:S02]  /*5dc60*/  IMAD.MOV.U32 R21, RZ, RZ, R3 ;  /* 0x000000ffff157224 */ /* 0x010fc400078e0003 */
[----:B--2---:R-:W-:Y:S02]  /*5dc70*/  IMAD.MOV.U32 R20, RZ, RZ, R2 ;  /* 0x000000ffff147224 */ /* 0x004fe400078e0002 */
[----:B------:R-:W2:Y:S04]  /*5dc80*/  LDL.LU R2, [R1+0x46b8] ;  /* 0x0046b80001027983 */ /* 0x000ea80000300800 */
[----:B------:R-:W4:Y:S04]  /*5dc90*/  LDL.LU R3, [R1+0x46b4] ;  /* 0x0046b40001037983 */ /* 0x000f280000300800 */
[----:B------:R-:W-:Y:S04]  /*5dca0*/  STL.64 [R1+0x4680], R20 ;  /* 0x0046801401007387 */ /* 0x000fe80000100a00 */
[----:B---3--:R-:W-:Y:S04]  /*5dcb0*/  STL.64 [R1+0x4660], R26 ;  /* 0x0046601a01007387 */ /* 0x008fe80000100a00 */
[----:B------:R0:W-:Y:S04]  /*5dcc0*/  STL.64 [R1+0x4658], R24 ;  /* 0x0046581801007387 */ /* 0x0001e80000100a00 */
[----:B0-----:R-:W3:Y:S04]  /*5dcd0*/  LDL.LU R24, [R1+0xa80] ;  /* 0x000a800001187983 */ /* 0x001ee80000300800 */
[----:B------:R-:W3:Y:S04]  /*5dce0*/  LDL.LU R25, [R1+0xa84] ;  /* 0x000a840001197983 */ /* 0x000ee80000300800 */
[----:B------:R-:W2:Y:S04]  /*5dcf0*/  LDL.LU R26, [R1+0xa88] ;  /* 0x000a8800011a7983 */ /* 0x000ea80000300800 */
[----:B------:R-:W2:Y:S01]  /*5dd00*/  LDL.LU R27, [R1+0xa8c] ;  /* 0x000a8c00011b7983 */ /* 0x000ea20000300800 */
[----:B------:R-:W-:-:S02]  /*5dd10*/  IMAD.MOV.U32 R20, RZ, RZ, R28 ;  /* 0x000000ffff147224 */ /* 0x000fc400078e001c */
[----:B------:R-:W-:Y:S01]  /*5dd20*/  IMAD.MOV.U32 R21, RZ, RZ, R29 ;  /* 0x000000ffff157224 */ /* 0x000fe200078e001d */
[----:B------:R-:W3:Y:S04]  /*5dd30*/  LDL.LU R28, [R1+0x46b0] ;  /* 0x0046b000011c7983 */ /* 0x000ee80000300800 */
[----:B------:R-:W-:Y:S04]  /*5dd40*/  STL.64 [R1+0x4698], R20 ;  /* 0x0046981401007387 */ /* 0x000fe80000100a00 */
        /* <DEDUP_REMOVED lines=21> */
[----:B------:R-:W3:Y:S04]  /*5dea0*/  LDL.LU R13, [R1+0x11d4] ;  /* 0x0011d400010d7983 */ /* 0x000ee80000300800 */
[----:B------:R-:W2:Y:S04]  /*5deb0*/  LDL.LU R14, [R1+0x11d8] ;  /* 0x0011d800010e7983 */ /* 0x000ea80000300800 */
[----:B------:R-:W2:Y:S01]  /*5dec0*/  LDL.LU R15, [R1+0x11dc] ;  /* 0x0011dc00010f7983 */ /* 0x000ea20000300800 */
[----:B----4-:R-:W-:-:S02]  /*5ded0*/  IMAD.MOV.U32 R20, RZ, RZ, R3 ;  /* 0x000000ffff147224 */ /* 0x010fc400078e0003 */
[----:B------:R-:W-:Y:S01]  /*5dee0*/  IMAD.MOV.U32 R21, RZ, RZ, R2 ;  /* 0x000000ffff157224 */ /* 0x000fe200078e0002 */
[----:B--2---:R-:W-:Y:S04]  /*5def0*/  STL.64 [R1+0x4628], R14 ;  /* 0x0046280e01007387 */ /* 0x004fe80000100a00 */
[----:B---3--:R0:W-:Y:S04]  /*5df00*/  STL.64 [R1+0x4620], R12 ;  /* 0x0046200c01007387 */ /* 0x0081e80000100a00 */
        /* <DEDUP_REMOVED lines=46> */
[----:B------:R-:W-:Y:S04]  /*5e1f0*/  STL.64 [R1+0xad8], R22 ;  /* 0x000ad81601007387 */ /* 0x000fe80000100a00 */
[----:B------:R-:W0:Y:S04]  /*5e200*/  LDSM.16.MT88.4 R20, [R0+UR5+0x8380] ;  /* 0x008380050014783b */ /* 0x000e280008004200 */
[----:B0-----:R-:W-:Y:S04]  /*5e210*/  STL.64 [R1+0x4490], R22 ;  /* 0x0044901601007387 */ /* 0x001fe80000100a00 */
        /* <DEDUP_REMOVED lines=8> */
[----:B0-----:R-:W2:Y:S04]  /*5e2a0*/  LDL.LU.64 R20, [R1+0xc0] ;  /* 0x0000c00001147983 */ /* 0x001ea80000300a00 */
        /* <DEDUP_REMOVED lines=38> */
[----:B------:R-:W-:Y:S04]  /*5e510*/  STL.64 [R1+0xa60], R24 ;  /* 0x000a601801007387 */ /* 0x000fe80000100a00 */
[----:B------:R0:W-:Y:S04]  /*5e520*/  STL.64 [R1+0xa68], R26 ;  /* 0x000a681a01007387 */ /* 0x0001e80000100a00 */
[----:B0-----:R-:W2:Y:S04]  /*5e530*/  LDL.LU.64 R26, [R1+0x45a0] ;  /* 0x0045a000011a7983 */ /* 0x001ea80000300a00 */
[----:B------:R-:W3:Y:S02]  /*5e540*/  LDL.LU.64 R24, [R1+0x4598] ;  /* 0x0045980001187983 */ /* 0x000ee40000300a00 */
[----:B---3--:R-:W-:-:S15]  /*5e550*/  HMMA.16816.F32 R12, R4, R24, R12 ;  /* 0x00000018040c723c */ /* 0x008fde000000180c */
[----:B------:R-:W-:-:S04]  /*5e560*/  NOP ;  /* 0x0000000000007918 */ /* 0x000fc80000000000 */
[----:B------:R0:W-:Y:S04]  /*5e570*/  STL.64 [R1+0xa50], R12 ;  /* 0x000a500c01007387 */ /* 0x0001e80000100a00 */
[----:B------:R-:W-:Y:S04]  /*5e580*/  STL.64 [R1+0xa58], R14 ;  /* 0x000a580e01007387 */ /* 0x000fe80000100a00 */
[----:B0-----:R-:W3:Y:S04]  /*5e590*/  LDL.LU.64 R12, [R1+0x4590] ;  /* 0x00459000010c7983 */ /* 0x001ee80000300a00 */
[----:B--2---:R-:W-:Y:S04]  /*5e5a0*/  STL.64 [R1+0x44e0], R26 ;  /* 0x0044e01a01007387 */ /* 0x004fe80000100a00 */
[----:B------:R0:W-:Y:S04]  /*5e5b0*/  STL.64 [R1+0x44d8], R24 ;  /* 0x0044d81801007387 */ /* 0x0001e80000100a00 */
[----:B0-----:R-:W2:Y:S01]  /*5e5c0*/  LDL.LU.64 R24, [R1+0xa0] ;  /* 0x0000a00001187983 */ /* 0x001ea20000300a00 */
[----:B---3--:R-:W-:-:S15]  /*5e5d0*/  HMMA.16816.F32 R8, R4, R12, R8 ;  /* 0x0000000c0408723c */ /* 0x008fde0000001808 */
[----:B------:R-:W-:-:S04]  /*5e5e0*/  NOP ;  /* 0x0000000000007918 */ /* 0x000fc80000000000 */
[----:B------:R-:W-:Y:S04]  /*5e5f0*/  STL.64 [R1+0xa40], R8 ;  /* 0x000a400801007387 */ /* 0x000fe80000100a00 */
[----:B------:R0:W-:Y:S04]  /*5e600*/  STL.64 [R1+0xa48], R10 ;  /* 0x000a480a01007387 */ /* 0x0001e80000100a00 */
[----:B0-----:R-:W3:Y:S04]  /*5e610*/  LDL.LU.64 R10, [R1+0x4588] ;  /* 0x00458800010a7983 */ /* 0x001ee80000300a00 */
[----:B------:R-:W4:Y:S04]  /*5e620*/  LDL.LU.64 R8, [R1+0x4580] ;  /* 0x0045800001087983 */ /* 0x000f280000300a00 */
[----:B------:R-:W-:Y:S04]  /*5e630*/  STL [R1+0x44bc], R12 ;  /* 0x0044bc0c01007387 */ /* 0x000fe80000100800 */
[----:B------:R0:W-:Y:S04]  /*5e640*/  STL [R1+0x44b8], R13 ;  /* 0x0044b80d01007387 */ /* 0x0001e80000100800 */
[----:B0-----:R-:W2:Y:S01]  /*5e650*/  LDL.LU.64 R12, [R1+0xb0] ;  /* 0x0000b000010c7983 */ /* 0x001ea20000300a00 */
[----:B----4-:R-:W-:Y:S03]  /*5e660*/  HMMA.16816.F32 R4, R4, R8, R16 ;  /* 0x000000080404723c */ /* 0x010fe60000001810 */
[----:B------:R-:W2:Y:S04]  /*5e670*/  LDL.LU.64 R18, [R1+0x4578] ;  /* 0x0045780001127983 */ /* 0x000ea80000300a00 */
[----:B------:R-:W2:-:S12]  /*5e680*/  LDL.LU.64 R16, [R1+0x4570] ;  /* 0x0045700001107983 */ /* 0x000e980000300a00 */
[----:B------:R0:W-:Y:S04]  /*5e690*/  STL.64 [R1+0x3b0], R4 ;  /* 0x0003b00401007387 */ /* 0x0001e80000100a00 */
[----:B------:R1:W-:Y:S04]  /*5e6a0*/  STL.64 [R1+0x3b8], R6 ;  /* 0x0003b80601007387 */ /* 0x0003e80000100a00 */
[----:B0-----:R-:W2:Y:S04]  /*5e6b0*/  LDL.LU R4, [R1+0x2a0] ;  /* 0x0002a00001047983 */ /* 0x001ea80000300800 */
[----:B------:R-:W2:Y:S04]  /*5e6c0*/  LDL.LU R5, [R1+0x2a4] ;  /* 0x0002a40001057983 */ /* 0x000ea80000300800 */
[----:B-1----:R-:W2:Y:S04]  /*5e6d0*/  LDL.LU R6, [R1+0x2a8] ;  /* 0x0002a80001067983 */ /* 0x002ea80000300800 */
[----:B------:R-:W2:Y:S04]  /*5e6e0*/  LDL.LU R7, [R1+0x2ac] ;  /* 0x0002ac0001077983 */ /* 0x000ea80000300800 */
[----:B---3--:R-:W-:Y:S04]  /*5e6f0*/  STL.64 [R1+0x44a0], R10 ;  /* 0x0044a00a01007387 */ /* 0x008fe80000100a00 */
[----:B------:R0:W-:Y:S04]  /*5e700*/  STL.64 [R1+0x4498], R8 ;  /* 0x0044980801007387 */ /* 0x0001e80000100a00 */
[----:B0-----:R-:W3:Y:S04]  /*5e710*/  LDL.LU R8, [R1+0x2b0] ;  /* 0x0002b00001087983 */ /* 0x001ee80000300800 */
[----:B------:R-:W3:Y:S04]  /*5e720*/  LDL.LU R9, [R1+0x2b4] ;  /* 0x0002b40001097983 */ /* 0x000ee80000300800 */
[----:B------:R-:W3:Y:S04]  /*5e730*/  LDL.LU R10, [R1+0x2b8] ;  /* 0x0002b800010a7983 */ /* 0x000ee80000300800 */
[----:B------:R-:W3:Y:S01]  /*5e740*/  LDL.LU R11, [R1+0x2bc] ;  /* 0x0002bc00010b7983 */ /* 0x000ee20000300800 */
[C---:B--2---:R-:W-:Y:S08]  /*5e750*/  HMMA.16816.F32 R4, R16.reuse, R12, R4 ;  /* 0x0000000c1004723c */ /* 0x044ff00000001804 */
[----:B---3--:R-:W-:-:S15]  /*5e760*/  HMMA.16816.F32 R8, R16, R20, R8 ;  /* 0x000000141008723c */ /* 0x008fde0000001808 */
[----:B------:R-:W-:-:S04]  /*5e770*/  NOP ;  /* 0x0000000000007918 */ /* 0x000fc80000000000 */
[----:B------:R0:W-:Y:S04]  /*5e780*/  STL.64 [R1+0x330], R8 ;  /* 0x0003300801007387 */ /* 0x0001e80000100a00 */
[----:B------:R1:W-:Y:S04]  /*5e790*/  STL.64 [R1+0x338], R10 ;  /* 0x0003380a01007387 */ /* 0x0003e80000100a00 */
[----:B------:R-:W2:Y:S01]  /*5e7a0*/  LDL.LU.64 R22, [R1+0x4568] ;  /* 0x0045680001167983 */ /* 0x000ea20000300a00 */
[----:B0-----:R-:W-:Y:S02]  /*5e7b0*/  IMAD.MOV.U32 R9, RZ, RZ, R20 ;  /* 0x000000ffff097224 */ /* 0x001fe400078e0014 */
[----:B------:R-:W-:-:S02]  /*5e7c0*/  IMAD.MOV.U32 R8, RZ, RZ, R21 ;  /* 0x000000ffff087224 */ /* 0x000fc400078e0015 */
[----:B------:R-:W2:Y:S01]  /*5e7d0*/  LDL.LU.64 R20, [R1+0x4560] ;  /* 0x0045600001147983 */ /* 0x000ea20000300a00 */
[----:B-1----:R-:W-:-:S03]  /*5e7e0*/  IMAD.MOV.U32 R10, RZ, RZ, R13 ;  /* 0x000000ffff0a7224 */ /* 0x002fc600078e000d */
[----:B------:R-:W-:Y:S01]  /*5e7f0*/  STL [R1+0x44c4], R8 ;  /* 0x0044c40801007387 */ /* 0x000fe20000100800 */
[----:B------:R-:W-:-:S03]  /*5e800*/  IMAD.MOV.U32 R11, RZ, RZ, R12 ;  /* 0x000000ffff0b7224 */ /* 0x000fc600078e000c */
[----:B------:R0:W-:Y:S04]  /*5e810*/  STL [R1+0x44c0], R9 ;  /* 0x0044c00901007387 */ /* 0x0001e80000100800 */
[----:B------:R-:W-:Y:S04]  /*5e820*/  STL.64 [R1+0x320], R4 ;  /* 0x0003200401007387 */ /* 0x000fe80000100a00 */
[----:B------:R2:W-:Y:S04]  /*5e830*/  STL.64 [R1+0x328], R6 ;  /* 0x0003280601007387 */ /* 0x0005e80000100a00 */
[----:B------:R-:W-:Y:S04]  /*5e840*/  STL [R1+0x44cc], R10 ;  /* 0x0044cc0a01007387 */ /* 0x000fe80000100800 */
[----:B------:R-:W-:Y:S04]  /*5e850*/  STL [R1+0x44c8], R11 ;  /* 0x0044c80b01007387 */ /* 0x000fe80000100800 */
[----:B0-----:R-:W3:Y:S01]  /*5e860*/  LDL.LU.64 R8, [R1+0x80] ;  /* 0x0000800001087983 */ /* 0x001ee20000300a00 */
[----:B--2---:R-:W-:Y:S03]  /*5e870*/  HMMA.16816.F32 R4, R16, R24, R20 ;  /* 0x000000181004723c */ /* 0x004fe60000001814 */
[----:B---3--:R0:W-:Y:S04]  /*5e880*/  STL.64 [R1+0x4558], R8 ;  /* 0x0045580801007387 */ /* 0x0081e80000100a00 */
[----:B0-----:R-:W2:-:S12]  /*5e890*/  LDL.LU.64 R8, [R1+0x90] ;  /* 0x0000900001087983 */ /* 0x001e980000300a00 */
[----:B------:R-:W-:Y:S04]  /*5e8a0*/  STL.64 [R1+0x310], R4 ;  /* 0x0003100401007387 */ /* 0x000fe80000100a00 */
[----:B------:R-:W-:Y:S04]  /*5e8b0*/  STL.64 [R1+0x318], R6 ;  /* 0x0003180601007387 */ /* 0x000fe80000100a00 */
[----:B------:R-:W3:Y:S04]  /*5e8c0*/  LDL.LU R12, [R1+0x250] ;  /* 0x00025000010c7983 */ /* 0x000ee80000300800 */
        /* <DEDUP_REMOVED lines=11> */
[----:B------:R-:W3:Y:S04]  /*5e980*/  LDL.LU.64 R4, [R1+0x70] ;  /* 0x0000700001047983 */ /* 0x000ee80000300a00 */
[----:B------:R-:W4:Y:S04]  /*5e990*/  LDL.LU.64 R24, [R1+0x60] ;  /* 0x0000600001187983 */ /* 0x000f280000300a00 */
        /* <DEDUP_REMOVED lines=12> */
[----:B------:R-:W2:Y:S04]  /*5ea60*/  LDL.LU.64 R8, [R1+0x4558] ;  /* 0x0045580001087983 */ /* 0x000ea80000300a00 */
[----:B------:R0:W-:Y:S04]  /*5ea70*/  STL.64 [R1+0x4508], R22 ;  /* 0x0045081601007387 */ /* 0x0001e80000100a00 */
[----:B------:R-:W2:Y:S04]  /*5ea80*/  LDL.LU R20, [R1+0x270] ;  /* 0x0002700001147983 */ /* 0x000ea80000300800 */
[----:B------:R-:W2:Y:S04]  /*5ea90*/  LDL.LU R21, [R1+0x274] ;  /* 0x0002740001157983 */ /* 0x000ea80000300800 */
[----:B0-----:R-:W2:Y:S04]  /*5eaa0*/  LDL.LU R22, [R1+0x278] ;  /* 0x0002780001167983 */ /* 0x001ea80000300800 */
[----:B------:R-:W2:Y:S02]  /*5eab0*/  LDL.LU R23, [R1+0x27c] ;  /* 0x00027c0001177983 */ /* 0x000ea40000300800 */
[----:B--2---:R-:W-:Y:S01]  /*5eac0*/  HMMA.16816.F32 R20, R16, R8, R20 ;  /* 0x000000081014723c */ /* 0x004fe20000001814 */
[----:B------:R-:W-:-:S02]  /*5ead0*/  IMAD.MOV.U32 R2, RZ, RZ, R8 ;  /* 0x000000ffff027224 */ /* 0x000fc400078e0008 */
[----:B------:R-:W-:-:S15]  /*5eae0*/  IMAD.MOV.U32 R3, RZ, RZ, R9 ;  /* 0x000000ffff037224 */ /* 0x000fde00078e0009 */
[----:B------:R-:W-:Y:S01]  /*5eaf0*/  NOP ;  /* 0x0000000000007918 */ /* 0x000fe20000000000 */
[----:B------:R0:W-:Y:S04]  /*5eb00*/  STL.64 [R1+0x2f0], R20 ;  /* 0x0002f01401007387 */ /* 0x0001e80000100a00 */
[----:B------:R1:W-:Y:S04]  /*5eb10*/  STL.64 [R1+0x2f8], R22 ;  /* 0x0002f81601007387 */ /* 0x0003e80000100a00 */
[----:B0-----:R-:W2:Y:S04]  /*5eb20*/  LDL.LU R20, [R1+0x1170] ;  /* 0x0011700001147983 */ /* 0x001ea80000300800 */
[----:B------:R-:W2:Y:S04]  /*5eb30*/  LDL.LU R21, [R1+0x1174] ;  /* 0x0011740001157983 */ /* 0x000ea80000300800 */
[----:B-1----:R-:W2:Y:S04]  /*5eb40*/  LDL.LU R22, [R1+0x1178] ;  /* 0x0011780001167983 */ /* 0x002ea80000300800 */
[----:B------:R-:W2:Y:S04]  /*5eb50*/  LDL.LU R23, [R1+0x117c] ;  /* 0x00117c0001177983 */ /* 0x000ea80000300800 */
[----:B------:R-:W2:Y:S04]  /*5eb60*/  LDL.LU R8, [R1+0x1190] ;  /* 0x0011900001087983 */ /* 0x000ea80000300800 */
[----:B------:R-:W2:Y:S04]  /*5eb70*/  LDL.LU R9, [R1+0x1194] ;  /* 0x0011940001097983 */ /* 0x000ea80000300800 */
[----:B------:R-:W2:Y:S04]  /*5eb80*/  LDL.LU R10, [R1+0x1198] ;  /* 0x00119800010a7983 */ /* 0x000ea80000300800 */
[----:B------:R-:W2:Y:S04]  /*5eb90*/  LDL.LU R11, [R1+0x119c] ;  /* 0x00119c00010b7983 */ /* 0x000ea80000300800 */
[----:B--2---:R-:W-:Y:S04]  /*5eba0*/  STL.64 [R1+0x4538], R10 ;  /* 0x0045380a01007387 */ /* 0x004fe80000100a00 */
[----:B------:R0:W-:Y:S04]  /*5ebb0*/  STL.64 [R1+0x4530], R8 ;  /* 0x0045300801007387 */ /* 0x0001e80000100a00 */
[----:B0-----:R-:W2:Y:S04]  /*5ebc0*/  LDL.LU.64 R8, [R1+0x50] ;  /* 0x0000500001087983 */ /* 0x001ea80000300a00 */
[----:B------:R-:W-:Y:S04]  /*5ebd0*/  STL.64 [R1+0x4518], R22 ;  /* 0x0045181601007387 */ /* 0x000fe80000100a00 */
[----:B------:R0:W-:Y:S04]  /*5ebe0*/  STL.64 [R1+0x4510], R20 ;  /* 0x0045101401007387 */ /* 0x0001e80000100a00 */
[----:B0-----:R-:W2:Y:S01]  /*5ebf0*/  LDL.LU.64 R20, [R1+0x30] ;  /* 0x0000300001147983 */ /* 0x001ea20000300a00 */
[----:B---3--:R-:W-:Y:S03]  /*5ec00*/  HMMA.16816.F32 R12, R16, R4, R12 ;  /* 0x00000004100c723c */ /* 0x008fe6000000180c */
[----:B--2---:R0:W-:Y:S04]  /*5ec10*/  STL.64 [R1+0x4528], R20 ;  /* 0x0045281401007387 */ /* 0x0041e80000100a00 */
[----:B0-----:R-:W2:Y:S04]  /*5ec20*/  LDL.LU.64 R20, [R1+0x40] ;  /* 0x0000400001147983 */ /* 0x001ea80000300a00 */
        /* <DEDUP_REMOVED lines=8> */
[----:B------:R-:W4:Y:S01]  /*5ecb0*/  LDL.LU.64 R12, [R1+0x4548] ;  /* 0x00454800010c7983 */ /* 0x000f220000300a00 */
[----:B------:R-:W-:-:S02]  /*5ecc0*/  IMAD.MOV.U32 R29, RZ, RZ, R4 ;  /* 0x000000ffff1d7224 */ /* 0x000fc400078e0004 */
[----:B------:R-:W-:Y:S02]  /*5ecd0*/  IMAD.MOV.U32 R0, RZ, RZ, R5 ;  /* 0x000000ffff007224 */ /* 0x000fe400078e0005 */
[----:B----4-:R-:W-:Y:S01]  /*5ece0*/  HMMA.16816.F32 R4, R16, R24, R12 ;  /* 0x000000181004723c */ /* 0x010fe2000000180c */
[----:B------:R-:W-:Y:S02]  /*5ecf0*/  IMAD.MOV.U32 R15, RZ, RZ, R24 ;  /* 0x000000ffff0f7224 */ /* 0x000fe400078e0018 */
[----:B------:R-:W-:-:S15]  /*5ed00*/  IMAD.MOV.U32 R14, RZ, RZ, R25 ;  /* 0x000000ffff0e7224 */ /* 0x000fde00078e0019 */
[----:B------:R-:W-:Y:S01]  /*5ed10*/  NOP ;  /* 0x0000000000007918 */ /* 0x000fe20000000000 */
[----:B------:R-:W-:Y:S04]  /*5ed20*/  STL.64 [R1+0x2d0], R4 ;  /* 0x0002d00401007387 */ /* 0x000fe80000100a00 */
[----:B------:R-:W-:Y:S04]  /*5ed30*/  STL.64 [R1+0x2d8], R6 ;  /* 0x0002d80601007387 */ /* 0x000fe80000100a00 */
[----:B------:R-:W3:Y:S04]  /*5ed40*/  LDL.LU R24, [R1+0x1150] ;  /* 0x0011500001187983 */ /* 0x000ee80000300800 */
[----:B------:R-:W3:Y:S04]  /*5ed50*/  LDL.LU R25, [R1+0x1154] ;  /* 0x0011540001197983 */ /* 0x000ee80000300800 */
[----:B------:R-:W4:Y:S04]  /*5ed60*/  LDL.LU R26, [R1+0x1158] ;  /* 0x00115800011a7983 */ /* 0x000f280000300800 */
[----:B------:R-:W4:Y:S04]  /*5ed70*/  LDL.LU R27, [R1+0x115c] ;  /* 0x00115c00011b7983 */ /* 0x000f280000300800 */
[----:B------:R-:W0:Y:S01]  /*5ed80*/  LDSM.16.MT88.4 R4, [R28+UR5+0xc000] ;  /* 0x00c000051c04783b */ /* 0x000e220008004200 */
[----:B--2---:R-:W-:Y:S03]  /*5ed90*/  HMMA.16816.F32 R20, R16, R8, R20 ;  /* 0x000000081014723c */ /* 0x004fe60000001814 */
[----:B----4-:R-:W-:Y:S04]  /*5eda0*/  STL.64 [R1+0x44f0], R26 ;  /* 0x0044f01a01007387 */ /* 0x010fe80000100a00 */
[----:B---3--:R1:W-:Y:S04]  /*5edb0*/  STL.64 [R1+0x44e8], R24 ;  /* 0x0044e81801007387 */ /* 0x0083e80000100a00 */
[----:B-1----:R-:W2:Y:S01]  /*5edc0*/  LDL.LU.64 R24, [R1+0x10] ;  /* 0x0000100001187983 */ /* 0x002ea20000300a00 */
[----:B------:R-:W-:-:S02]  /*5edd0*/  IMAD.MOV.U32 R12, RZ, RZ, R8 ;  /* 0x000000ffff0c7224 */ /* 0x000fc400078e0008 */
[----:B------:R-:W-:Y:S01]  /*5ede0*/  IMAD.MOV.U32 R13, RZ, RZ, R9 ;  /* 0x000000ffff0d7224 */ /* 0x000fe200078e0009 */
[----:B--2---:R1:W-:Y:S04]  /*5edf0*/  STL.64 [R1+0x4520], R24 ;  /* 0x0045201801007387 */ /* 0x0043e80000100a00 */
[----:B-1----:R-:W2:Y:S04]  /*5ee00*/  LDL.LU R24, [R1+0x1180] ;  /* 0x0011800001187983 */ /* 0x002ea80000300800 */
[----:B------:R-:W2:Y:S04]  /*5ee10*/  LDL.LU R25, [R1+0x1184] ;  /* 0x0011840001197983 */ /* 0x000ea80000300800 */
[----:B------:R-:W2:Y:S04]  /*5ee20*/  LDL.LU R26, [R1+0x1188] ;  /* 0x00118800011a7983 */ /* 0x000ea80000300800 */
[----:B------:R-:W2:Y:S04]  /*5ee30*/  LDL.LU R27, [R1+0x118c] ;  /* 0x00118c00011b7983 */ /* 0x000ea80000300800 */
[----:B0-----:R-:W-:Y:S04]  /*5ee40*/  STL.64 [R1+0x4338], R6 ;  /* 0x0043380601007387 */ /* 0x001fe80000100a00 */
[----:B------:R0:W-:Y:S04]  /*5ee50*/  STL.64 [R1+0x4330], R4 ;  /* 0x0043300401007387 */ /* 0x0001e80000100a00 */
[----:B0-----:R-:W3:Y:S04]  /*5ee60*/  LDL.LU.64 R4, [R1+0x20] ;  /* 0x0000200001047983 */ /* 0x001ee80000300a00 */
[----:B------:R0:W-:Y:S04]  /*5ee70*/  STL.64 [R1+0x2c0], R20 ;  /* 0x0002c01401007387 */ /* 0x0001e80000100a00 */
[----:B------:R-:W-:Y:S04]  /*5ee80*/  STL.64 [R1+0x2c8], R22 ;  /* 0x0002c81601007387 */ /* 0x000fe80000100a00 */
[----:B0-----:R-:W4:Y:S04]  /*5ee90*/  LDL.LU.64 R20, [R1+0x4540] ;  /* 0x0045400001147983 */ /* 0x001f280000300a00 */
[----:B------:R-:W4:Y:S04]  /*5eea0*/  LDL.LU.64 R10, [R1+0x4538] ;  /* 0x00453800010a7983 */ /* 0x000f280000300a00 */
[----:B------:R-:W4:Y:S04]  /*5eeb0*/  LDL.LU.64 R8, [R1+0x4530] ;  /* 0x0045300001087983 */ /* 0x000f280000300a00 */
[----:B------:R-:W-:Y:S04]  /*5eec0*/  STL.64 [R1+0x4500], R14 ;  /* 0x0045000e01007387 */ /* 0x000fe80000100a00 */
[----:B------:R0:W-:Y:S04]  /*5eed0*/  STL.64 [R1+0x44f8], R12 ;  /* 0x0044f80c01007387 */ /* 0x0001e80000100a00 */
[----:B0-----:R-:W2:Y:S04]  /*5eee0*/  LDL.LU R12, [R1+0x1160] ;  /* 0x00116000010c7983 */ /* 0x001ea80000300800 */
[----:B------:R-:W2:Y:S04]  /*5eef0*/  LDL.LU R13, [R1+0x1164] ;  /* 0x00116400010d7983 */ /* 0x000ea80000300800 */
[----:B------:R-:W2:Y:S04]  /*5ef00*/  LDL.LU R14, [R1+0x1168] ;  /* 0x00116800010e7983 */ /* 0x000ea80000300800 */
[----:B------:R-:W2:Y:S01]  /*5ef10*/  LDL.LU R15, [R1+0x116c] ;  /* 0x00116c00010f7983 */ /* 0x000ea20000300800 */
        /* <DEDUP_REMOVED lines=11> */
[----:B------:R0:W-:Y:S04]  /*5efd0*/  STL.64 [R1+0x2a0], R24 ;  /* 0x0002a01801007387 */ /* 0x0001e80000100a00 */
[----:B------:R-:W-:Y:S04]  /*5efe0*/  STL.64 [R1+0x2a8], R26 ;  /* 0x0002a81a01007387 */ /* 0x000fe80000100a00 */
[----:B0-----:R-:W2:Y:S04]  /*5eff0*/  LDL.LU.64 R24, [R1+0x4520] ;  /* 0x0045200001187983 */ /* 0x001ea80000300a00 */
[----:B------:R-:W3:Y:S04]  /*5f000*/  LDL.LU.64 R22, [R1+0x4518] ;  /* 0x0045180001167983 */ /* 0x000ee80000300a00 */
[----:B------:R-:W3:Y:S02]  /*5f010*/  LDL.LU.64 R20, [R1+0x4510] ;  /* 0x0045100001147983 */ /* 0x000ee40000300a00 */
[----:B---3--:R-:W-:-:S15]  /*5f020*/  HMMA.16816.F32 R20, R16, R4, R20 ;  /* 0x000000041014723c */ /* 0x008fde0000001814 */
[----:B------:R-:W-:-:S04]  /*5f030*/  NOP ;  /* 0x0000000000007918 */ /* 0x000fc80000000000 */
[----:B------:R0:W-:Y:S04]  /*5f040*/  STL.64 [R1+0x290], R20 ;  /* 0x0002901401007387 */ /* 0x0001e80000100a00 */
[----:B------:R1:W-:Y:S01]  /*5f050*/  STL.64 [R1+0x298], R22 ;  /* 0x0002981601007387 */ /* 0x0003e20000100a00 */
[----:B0-----:R-:W-:-:S03]  /*5f060*/  IMAD.MOV.U32 R20, RZ, RZ, R4 ;  /* 0x000000ffff147224 */ /* 0x001fc600078e0004 */
[----:B-1----:R-:W3:Y:S01]  /*5f070*/  LDL.LU.64 R22, [R1+0x4508] ;  /* 0x0045080001167983 */ /* 0x002ee20000300a00 */
[----:B------:R-:W-:-:S03]  /*5f080*/  IMAD.MOV.U32 R21, RZ, RZ, R5 ;  /* 0x000000ffff157224 */ /* 0x000fc600078e0005 */
[----:B------:R-:W4:Y:S04]  /*5f090*/  LDL.LU R4, [R1+0xe0] ;  /* 0x0000e00001047983 */ /* 0x000f280000300800 */
        /* <DEDUP_REMOVED lines=12> */
[----:B0-----:R-:W2:Y:S04]  /*5f160*/  LDL.LU R4, [R1] ;  /* 0x0000000001047983 */ /* 0x001ea80000300800 */
[----:B------:R-:W2:Y:S04]  /*5f170*/  LDL.LU R5, [R1+0x4] ;  /* 0x0000040001057983 */ /* 0x000ea80000300800 */
[----:B------:R-:W-:Y:S04]  /*5f180*/  STL.64 [R1+0x280], R12 ;  /* 0x0002800c01007387 */ /* 0x000fe80000100a00 */
[----:B------:R0:W-:Y:S01]  /*5f190*/  STL.64 [R1+0x288], R14 ;  /* 0x0002880e01007387 */ /* 0x0001e20000100a00 */
[----:B------:R-:W-:-:S02]  /*5f1a0*/  IMAD.MOV.U32 R7, RZ, RZ, R24 ;  /* 0x000000ffff077224 */ /* 0x000fc400078e0018 */
[----:B------:R-:W-:Y:S01]  /*5f1b0*/  IMAD.MOV.U32 R6, RZ, RZ, R25 ;  /* 0x000000ffff067224 */ /* 0x000fe200078e0019 */
[----:B0-----:R-:W3:Y:S04]  /*5f1c0*/  LDL.LU.64 R14, [R1+0x4500] ;  /* 0x00450000010e7983 */ /* 0x001ee80000300a00 */
        /* <DEDUP_REMOVED lines=9> */
[----:B------:R0:W-:Y:S02]  /*5f260*/  STL.64 [R1+0x4370], R4 ;  /* 0x0043700401007387 */ /* 0x0001e40000100a00 */
[----:B0-----:R-:W-:-:S02]  /*5f270*/  IMAD.MOV.U32 R4, RZ, RZ, R7 ;  /* 0x000000ffff047224 */ /* 0x001fc400078e0007 */
[----:B------:R-:W-:-:S05]  /*5f280*/  IMAD.MOV.U32 R5, RZ, RZ, R6 ;  /* 0x000000ffff057224 */ /* 0x000fca00078e0006 */
        /* <DEDUP_REMOVED lines=10> */
[----:B------:R-:W-:Y:S01]  /*5f330*/  IMAD.MOV.U32 R5, RZ, RZ, R21 ;  /* 0x000000ffff057224 */ /* 0x000fe200078e0015 */
[----:B------:R-:W2:Y:S04]  /*5f340*/  LDL.LU R20, [R1+0x44d4] ;  /* 0x0044d40001147983 */ /* 0x000ea80000300800 */
[----:B------:R-:W2:Y:S04]  /*5f350*/  LDL.LU R21, [R1+0x44d0] ;  /* 0x0044d00001157983 */ /* 0x000ea80000300800 */
[----:B------:R-:W-:Y:S04]  /*5f360*/  STL.64 [R1+0x43a0], R4 ;  /* 0x0043a00401007387 */ /* 0x000fe80000100a00 */
[----:B------:R-:W-:Y:S04]  /*5f370*/  STL.64 [R1+0x4368], R26 ;  /* 0x0043681a01007387 */ /* 0x000fe80000100a00 */
        /* <DEDUP_REMOVED lines=8> */
[----:B------:R-:W3:Y:S04]  /*5f400*/  LDL.LU R11, [R1+0x44c8] ;  /* 0x0044c800010b7983 */ /* 0x000ee80000300800 */
[----:B------:R0:W-:Y:S02]  /*5f410*/  STL.64 [R1+0x43b8], R4 ;  /* 0x0043b80401007387 */ /* 0x0001e40000100a00 */
[----:B0-----:R-:W-:-:S02]  /*5f420*/  IMAD.MOV.U32 R4, RZ, RZ, R8 ;  /* 0x000000ffff047224 */ /* 0x001fc400078e0008 */
[----:B------:R-:W-:Y:S01]  /*5f430*/  IMAD.MOV.U32 R5, RZ, RZ, R9 ;  /* 0x000000ffff057224 */ /* 0x000fe200078e0009 */
[----:B------:R-:W3:Y:S04]  /*5f440*/  LDL.LU R8, [R1+0x44c4] ;  /* 0x0044c40001087983 */ /* 0x000ee80000300800 */
[----:B------:R-:W3:Y:S04]  /*5f450*/  LDL.LU R9, [R1+0x44c0] ;  /* 0x0044c00001097983 */ /* 0x000ee80000300800 */
[----:B------:R4:W-:Y:S02]  /*5f460*/  STL.64 [R1+0x43d0], R4 ;  /* 0x0043d00401007387 */ /* 0x0009e40000100a00 */
[----:B----4-:R-:W-:-:S02]  /*5f470*/  IMAD.MOV.U32 R4, RZ, RZ, R12 ;  /* 0x000000ffff047224 */ /* 0x010fc400078e000c */
[----:B------:R-:W-:Y:S01]  /*5f480*/  IMAD.MOV.U32 R5, RZ, RZ, R13 ;  /* 0x000000ffff057224 */ /* 0x000fe200078e000d */
[----:B--2---:R-:W-:Y:S04]  /*5f490*/  STL.64 [R1+0x4380], R26 ;  /* 0x0043801a01007387 */ /* 0x004fe80000100a00 */
[----:B------:R0:W-:Y:S04]  /*5f4a0*/  STL.64 [R1+0x4378], R24 ;  /* 0x0043781801007387 */ /* 0x0001e80000100a00 */
[----:B0-----:R-:W2:Y:S04]  /*5f4b0*/  LDL.LU R24, [R1+0x110] ;  /* 0x0001100001187983 */ /* 0x001ea80000300800 */
[----:B------:R-:W2:Y:S04]  /*5f4c0*/  LDL.LU R25, [R1+0x114] ;  /* 0x0001140001197983 */ /* 0x000ea80000300800 */
[----:B------:R-:W4:Y:S04]  /*5f4d0*/  LDL.LU R26, [R1+0x118] ;  /* 0x00011800011a7983 */ /* 0x000f280000300800 */
[----:B------:R-:W4:Y:S04]  /*5f4e0*/  LDL.LU R27, [R1+0x11c] ;  /* 0x00011c00011b7983 */ /* 0x000f280000300800 */
[----:B------:R-:W2:Y:S04]  /*5f4f0*/  LDL.LU R12, [R1+0x44bc] ;  /* 0x0044bc00010c7983 */ /* 0x000ea80000300800 */
[----:B------:R-:W2:Y:S04]  /*5f500*/  LDL.LU R13, [R1+0x44b8] ;  /* 0x0044b800010d7983 */ /* 0x000ea80000300800 */
[----:B------:R0:W-:Y:S04]  /*5f510*/  STL.64 [R1+0x43e8], R4 ;  /* 0x0043e80401007387 */ /* 0x0001e80000100a00 */
        /* <DEDUP_REMOVED lines=10> */
[----:B------:R-:W-:Y:S04]  /*5f5c0*/  STL.64 [R1+0x4410], R4 ;  /* 0x0044100401007387 */ /* 0x000fe80000100a00 */
[----:B----4-:R-:W-:Y:S04]  /*5f5d0*/  STL.64 [R1+0x4398], R26 ;  /* 0x0043981a01007387 */ /* 0x010fe80000100a00 */
[----:B------:R0:W-:Y:S04]  /*5f5e0*/  STL.64 [R1+0x4390], R24 ;  /* 0x0043901801007387 */ /* 0x0001e80000100a00 */
[----:B0-----:R-:W4:Y:S04]  /*5f5f0*/  LDL.LU R24, [R1+0x120] ;  /* 0x0001200001187983 */ /* 0x001f280000300800 */
[----:B------:R-:W4:Y:S04]  /*5f600*/  LDL.LU R25, [R1+0x124] ;  /* 0x0001240001197983 */ /* 0x000f280000300800 */
[----:B------:R-:W2:Y:S04]  /*5f610*/  LDL.LU R26, [R1+0x128] ;  /* 0x00012800011a7983 */ /* 0x000ea80000300800 */
[----:B------:R-:W2:Y:S01]  /*5f620*/  LDL.LU R27, [R1+0x12c] ;  /* 0x00012c00011b7983 */ /* 0x000ea20000300800 */
[----:B------:R-:W-:-:S02]  /*5f630*/  IMAD.MOV.U32 R4, RZ, RZ, R2 ;  /* 0x000000ffff047224 */ /* 0x000fc400078e0002 */
[----:B------:R-:W-:Y:S01]  /*5f640*/  IMAD.MOV.U32 R5, RZ, RZ, R3 ;  /* 0x000000ffff057224 */ /* 0x000fe200078e0003 */
[----:B------:R-:W3:Y:S04]  /*5f650*/  LDL.LU R2, [R1+0x44ac] ;  /* 0x0044ac0001027983 */ /* 0x000ee80000300800 */
[----:B------:R-:W3:Y:S04]  /*5f660*/  LDL.LU R3, [R1+0x44a8] ;  /* 0x0044a80001037983 */ /* 0x000ee80000300800 */
[----:B------:R-:W-:Y:S04]  /*5f670*/  STL.64 [R1+0x4428], R4 ;  /* 0x0044280401007387 */ /* 0x000fe80000100a00 */
[----:B--2---:R-:W-:Y:S04]  /*5f680*/  STL.64 [R1+0x43b0], R26 ;  /* 0x0043b01a01007387 */ /* 0x004fe80000100a00 */
[----:B----4-:R0:W-:Y:S04]  /*5f690*/  STL.64 [R1+0x43a8], R24 ;  /* 0x0043a81801007387 */ /* 0x0101e80000100a00 */
[----:B0-----:R-:W2:Y:S04]  /*5f6a0*/  LDL.LU R24, [R1+0x130] ;  /* 0x0001300001187983 */ /* 0x001ea80000300800 */
[----:B------:R-:W2:Y:S04]  /*5f6b0*/  LDL.LU R25, [R1+0x134] ;  /* 0x0001340001197983 */ /* 0x000ea80000300800 */
[----:B------:R-:W4:Y:S04]  /*5f6c0*/  LDL.LU R26, [R1+0x138] ;  /* 0x00013800011a7983 */ /* 0x000f280000300800 */
[----:B------:R-:W4:Y:S01]  /*5f6d0*/  LDL.LU R27, [R1+0x13c] ;  /* 0x00013c00011b7983 */ /* 0x000f220000300800 */
[----:B------:R-:W-:-:S02]  /*5f6e0*/  IMAD.MOV.U32 R4, RZ, RZ, R23 ;  /* 0x000000ffff047224 */ /* 0x000fc400078e0017 */
[----:B------:R-:W-:-:S05]  /*5f6f0*/  IMAD.MOV.U32 R5, RZ, RZ, R22 ;  /* 0x000000ffff057224 */ /* 0x000fca00078e0016 */
[----:B------:R-:W-:Y:S04]  /*5f700*/  STL.64 [R1+0x4440], R4 ;  /* 0x0044400401007387 */ /* 0x000fe80000100a00 */
[----:B----4-:R-:W-:Y:S04]  /*5f710*/  STL.64 [R1+0x43c8], R26 ;  /* 0x0043c81a01007387 */ /* 0x010fe80000100a00 */
[----:B--2---:R0:W-:Y:S04]  /*5f720*/  STL.64 [R1+0x43c0], R24 ;  /* 0x0043c01801007387 */ /* 0x0041e80000100a00 */
[----:B0-----:R-:W2:Y:S04]  /*5f730*/  LDL.LU R24, [R1+0x140] ;  /* 0x0001400001187983 */ /* 0x001ea80000300800 */
[----:B------:R-:W2:Y:S04]  /*5f740*/  LDL.LU R25, [R1+0x144] ;  /* 0x0001440001197983 */ /* 0x000ea80000300800 */
[----:B------:R-:W4:Y:S04]  /*5f750*/  LDL.LU R26, [R1+0x148] ;  /* 0x00014800011a7983 */ /* 0x000f280000300800 */
[----:B------:R-:W4:Y:S01]  /*5f760*/  LDL.LU R27, [R1+0x14c] ;  /* 0x00014c00011b7983 */ /* 0x000f220000300800 */
[----:B------:R-:W-:-:S02]  /*5f770*/  IMAD.MOV.U32 R4, RZ, RZ, R21 ;  /* 0x000000ffff047224 */ /* 0x000fc400078e0015 */
[----:B------:R-:W-:-:S05]  /*5f780*/  IMAD.MOV.U32 R5, RZ, RZ, R20 ;  /* 0x000000ffff057224 */ /* 0x000fca00078e0014 */
[----:B------:R3:W-:Y:S02]  /*5f790*/  STL.64 [R1+0x4458], R4 ;  /* 0x0044580401007387 */ /* 0x0007e40000100a00 */
[----:B---3--:R-:W-:Y:S02]  /*5f7a0*/  IMAD.MOV.U32 R4, RZ, RZ, R11 ;  /* 0x000000ffff047224 */ /* 0x008fe400078e000b */
[----:B------:R-:W-:-:S05]  /*5f7b0*/  IMAD.MOV.U32 R5, RZ, RZ, R10 ;  /* 0x000000ffff057224 */ /* 0x000fca00078e000a */
[----:B------:R-:W-:Y:S04]  /*5f7c0*/  STL.64 [R1+0x4470], R4 ;  /* 0x0044700401007387 */ /* 0x000fe80000100a00 */
        /* <DEDUP_REMOVED lines=14> */
[----:B------:R-:W4:Y:S01]  /*5f8b0*/  LDL.LU R22, [R1+0x1d8] ;  /* 0x0001d80001167983 */ /* 0x000f220000300800 */
[----:B------:R-:W-:-:S03]  /*5f8c0*/  IMAD.MOV.U32 R5, RZ, RZ, R8 ;  /* 0x000000ffff057224 */ /* 0x000fc600078e0008 */
[----:B------:R-:W4:Y:S01]  /*5f8d0*/  LDL.LU R23, [R1+0x1dc] ;  /* 0x0001dc0001177983 */ /* 0x000f220000300800 */
[----:B------:R-:W-:-:S03]  /*5f8e0*/  IMAD.MOV.U32 R4, RZ, RZ, R9 ;  /* 0x000000ffff047224 */ /* 0x000fc600078e0009 */
[----:B------:R-:W4:Y:S04]  /*5f8f0*/  LDL.LU R8, [R1+0x1130] ;  /* 0x0011300001087983 */ /* 0x000f280000300800 */
[----:B------:R-:W4:Y:S04]  /*5f900*/  LDL.LU R9, [R1+0x1134] ;  /* 0x0011340001097983 */ /* 0x000f280000300800 */
[----:B------:R-:W4:Y:S04]  /*5f910*/  LDL.LU R10, [R1+0x1138] ;  /* 0x00113800010a7983 */ /* 0x000f280000300800 */
[----:B------:R-:W4:Y:S04]  /*5f920*/  LDL.LU R11, [R1+0x113c] ;  /* 0x00113c00010b7983 */ /* 0x000f280000300800 */
        /* <DEDUP_REMOVED lines=18> */
[C---:B----4-:R-:W-:Y:S03]  /*5fa50*/  HMMA.16816.F32 R8, R16.reuse, R12, R8 ;  /* 0x0000000c1008723c */ /* 0x050fe60000001808 */
        /* <DEDUP_REMOVED lines=18> */
[----:B------:R-:W2:-:S13]  /*5fb80*/  LDL.LU.64 R20, [R1+0x4488] ;  /* 0x0044880001147983 */ /* 0x000e9a0000300a00 */
        /* <DEDUP_REMOVED lines=45> */
[----:B------:R-:W-:Y:S04]  /*5fe60*/  STL.64 [R1+0x168], R18 ;  /* 0x0001681201007387 */ /* 0x000fe80000100a00 */
[----:B------:R-:W0:Y:S04]  /*5fe70*/  LDSM.16.MT88.4 R16, [R28+UR5+0xc080] ;  /* 0x00c080051c10783b */ /* 0x000e280008004200 */
[----:B0-----:R-:W-:Y:S04]  /*5fe80*/  STL.64 [R1+0x4200], R18 ;  /* 0x0042001201007387 */ /* 0x001fe80000100a00 */
[----:B------:R0:W-:Y:S04]  /*5fe90*/  STL.64 [R1+0x41f8], R16 ;  /* 0x0041f81001007387 */ /* 0x0001e80000100a00 */
[----:B0-----:R-:W4:Y:S01]  /*5fea0*/  LDL.LU R16, [R1+0xd0] ;  /* 0x0000d00001107983 */ /* 0x001f220000300800 */
        /* <DEDUP_REMOVED lines=36> */
[----:B------:R-:W2:Y:S01]  /*600f0*/  LDL.LU.64 R4, [R1+0x4350] ;  /* 0x0043500001047983 */ /* 0x000ea20000300a00 */
[----:B------:R-:W-:-:S02]  /*60100*/  IMAD.MOV.U32 R17, RZ, RZ, R3 ;  /* 0x000000ffff117224 */ /* 0x000fc400078e0003 */
[----:B------:R-:W-:Y:S01]  /*60110*/  IMAD.MOV.U32 R19, RZ, RZ, R0 ;  /* 0x000000ffff137224 */ /* 0x000fe200078e0000 */
[----:B--2---:R-:W-:-:S15]  /*60120*/  HMMA.16816.F32 R4, R20, R24, R4 ;  /* 0x000000181404723c */ /* 0x004fde0000001804 */
[----:B------:R-:W-:-:S04]  /*60130*/  NOP ;  /* 0x0000000000007918 */ /* 0x000fc80000000000 */
[----:B------:R-:W-:Y:S01]  /*60140*/  IMAD.MOV.U32 R0, RZ, RZ, R6 ;  /* 0x000000ffff007224 */ /* 0x000fe200078e0006 */
[----:B------:R0:W-:Y:S01]  /*60150*/  STL.64 [R1+0xf0], R4 ;  /* 0x0000f00401007387 */ /* 0x0001e20000100a00 */
[----:B------:R-:W-:-:S03]  /*60160*/  IMAD.MOV.U32 R3, RZ, RZ, R7 ;  /* 0x000000ffff037224 */ /* 0x000fc600078e0007 */
[----:B------:R-:W2:Y:S04]  /*60170*/  LDL.LU.64 R6, [R1+0x4348] ;  /* 0x0043480001067983 */ /* 0x000ea80000300a00 */
[----:B0-----:R-:W2:Y:S01]  /*60180*/  LDL.LU.64 R4, [R1+0x4340] ;  /* 0x0043400001047983 */ /* 0x001ea20000300a00 */
[----:B------:R-:W-:-:S07]  /*60190*/  IMAD.MOV.U32 R18, RZ, RZ, R2 ;  /* 0x000000ffff127224 */ /* 0x000fce00078e0002 */
[C---:B----4-:R-:W-:Y:S01]  /*601a0*/  HMMA.16816.F32 R16, R20.reuse, R8, R16 ;  /* 0x000000081410723c */ /* 0x050fe20000001810 */
[----:B------:R-:W-:Y:S04]  /*601b0*/  STL [R1+0x3274], R3 ;  /* 0x0032740301007387 */ /* 0x000fe80000100800 */
[----:B------:R-:W-:Y:S03]  /*601c0*/  STL [R1+0x3270], R0 ;  /* 0x0032700001007387 */ /* 0x000fe60000100800 */
[----:B--2---:R-:W-:Y:S01]  /*601d0*/  HMMA.16816.F32 R12, R20, R12, R4 ;  /* 0x0000000c140c723c */ /* 0x004fe20000001804 */
[----:B------:R-:W2:Y:S04]  /*601e0*/  LDL.LU.64 R6, [R1+0x4338] ;  /* 0x0043380001067983 */ /* 0x000ea80000300a00 */
[----:B------:R-:W2:-:S14]  /*601f0*/  LDL.LU.64 R4, [R1+0x4330] ;  /* 0x0043300001047983 */ /* 0x000e9c0000300a00 */
[----:B------:R-:W-:Y:S01]  /*60200*/  IMAD.MOV.U32 R24, RZ, RZ, R14 ;  /* 0x000000ffff187224 */ /* 0x000fe200078e000e */
[----:B------:R0:W-:Y:S04]  /*60210*/  STL.64 [R1+0xe0], R12 ;  /* 0x0000e00c01007387 */ /* 0x0001e80000100a00 */
[----:B------:R1:W-:Y:S04]  /*60220*/  STL [R1+0x32a0], R24 ;  /* 0x0032a01801007387 */ /* 0x0003e80000100800 */
[----:B------:R4:W-:Y:S01]  /*60230*/  STL.64 [R1+0x4300], R26 ;  /* 0x0043001a01007387 */ /* 0x0009e20000100a00 */
[----:B0-----:R-:W-:-:S05]  /*60240*/  IMAD.MOV.U32 R12, RZ, RZ, R15 ;  /* 0x000000ffff0c7224 */ /* 0x001fca00078e000f */
[----:B------:R-:W-:Y:S04]  /*60250*/  STL [R1+0x3278], R12 ;  /* 0x0032780c01007387 */ /* 0x000fe80000100800 */
[----:B------:R0:W-:Y:S04]  /*60260*/  STL.64 [R1+0xd0], R16 ;  /* 0x0000d01001007387 */ /* 0x0001e80000100a00 */
[----:B-1----:R-:W2:Y:S04]  /*60270*/  LDL.LU R24, [R1+0x900] ;  /* 0x0009000001187983 */ /* 0x002ea80000300800 */
[----:B------:R-:W2:Y:S04]  /*60280*/  LDL.LU R25, [R1+0x904] ;  /* 0x0009040001197983 */ /* 0x000ea80000300800 */
[----:B----4-:R-:W4:Y:S04]  /*60290*/  LDL.LU R26, [R1+0x908] ;  /* 0x00090800011a7983 */ /* 0x010f280000300800 */
[----:B------:R-:W4:Y:S01]  /*602a0*/  LDL.LU R27, [R1+0x90c] ;  /* 0x00090c00011b7983 */ /* 0x000f220000300800 */
[----:B------:R-:W-:-:S02]  /*602b0*/  IMAD.MOV.U32 R13, RZ, RZ, R18 ;  /* 0x000000ffff0d7224 */ /* 0x000fc400078e0012 */
[----:B------:R-:W-:Y:S01]  /*602c0*/  IMAD.MOV.U32 R2, RZ, RZ, R19 ;  /* 0x000000ffff027224 */ /* 0x000fe200078e0013 */
[----:B0-----:R-:W2:Y:S04]  /*602d0*/  LDL.LU R16, [R1+0x910] ;  /* 0x0009100001107983 */ /* 0x001ea80000300800 */
[----:B------:R-:W3:Y:S04]  /*602e0*/  LDL.LU R17, [R1+0x914] ;  /* 0x0009140001117983 */ /* 0x000ee80000300800 */
[----:B------:R-:W3:Y:S04]  /*602f0*/  LDL.LU R18, [R1+0x918] ;  /* 0x0009180001127983 */ /* 0x000ee80000300800 */
[----:B------:R-:W3:Y:S04]  /*60300*/  LDL.LU R19, [R1+0x91c] ;  /* 0x00091c0001137983 */ /* 0x000ee80000300800 */
[----:B----4-:R-:W-:Y:S04]  /*60310*/  STL.64 [R1+0x4310], R26 ;  /* 0x0043101a01007387 */ /* 0x010fe80000100a00 */
[----:B--2---:R-:W-:Y:S04]  /*60320*/  STL.64 [R1+0x4308], R24 ;  /* 0x0043081801007387 */ /* 0x004fe80000100a00 */
[----:B------:R-:W2:Y:S01]  /*60330*/  LDL.64 R22, [R1+0x78] ;  /* 0x0000780001167983 */ /* 0x000ea20000100a00 */
[----:B---3--:R-:W-:-:S03]  /*60340*/  IMAD.MOV.U32 R21, RZ, RZ, R10 ;  /* 0x000000ffff157224 */ /* 0x008fc600078e000a */
[----:B--2---:R0:W-:Y:S04]  /*60350*/  STL.64 [R1+0x42c8], R22 ;  /* 0x0042c81601007387 */ /* 0x0041e80000100a00 */
[----:B------:R-:W2:Y:S04]  /*60360*/  LDL.LU R20, [R1+0x8d0] ;  /* 0x0008d00001147983 */ /* 0x000ea80000300800 */
[----:B------:R-:W3:Y:S01]  /*60370*/  LDL.LU R10, [R1+0x4328] ;  /* 0x00432800010a7983 */ /* 0x000ee20000300800 */
[----:B0-----:R-:W-:-:S03]  /*60380*/  IMAD.MOV.U32 R22, RZ, RZ, R11 ;  /* 0x000000ffff167224 */ /* 0x001fc600078e000b */
[----:B------:R-:W3:Y:S04]  /*60390*/  LDL.LU R11, [R1+0x4324] ;  /* 0x00432400010b7983 */ /* 0x000ee80000300800 */
[----:B------:R-:W4:Y:S04]  /*603a0*/  LDL.LU R23, [R1+0x8dc] ;  /* 0x0008dc0001177983 */ /* 0x000f280000300800 */
[----:B----4-:R0:W-:Y:S04]  /*603b0*/  STL.64 [R1+0x42d8], R22 ;  /* 0x0042d81601007387 */ /* 0x0101e80000100a00 */
[----:B--2---:R-:W-:Y:S04]  /*603c0*/  STL.64 [R1+0x42d0], R20 ;  /* 0x0042d01401007387 */ /* 0x004fe80000100a00 */
[----:B0-----:R-:W2:Y:S04]  /*603d0*/  LDL.64 R22, [R1+0x98] ;  /* 0x0000980001167983 */ /* 0x001ea80000100a00 */
[----:B--2---:R0:W-:Y:S04]  /*603e0*/  STL.64 [R1+0x42e0], R22 ;  /* 0x0042e01601007387 */ /* 0x0041e80000100a00 */
[----:B0-----:R-:W2:Y:S04]  /*603f0*/  LDL.64 R22, [R1+0xa8] ;  /* 0x0000a80001167983 */ /* 0x001ea80000100a00 */
[----:B--2---:R0:W-:Y:S04]  /*60400*/  STL.64 [R1+0x42f8], R22 ;  /* 0x0042f81601007387 */ /* 0x0041e80000100a00 */
[----:B0-----:R-:W2:Y:S04]  /*60410*/  LDL.64 R22, [R1+0xb8] ;  /* 0x0000b80001167983 */ /* 0x001ea80000100a00 */
[----:B--2---:R0:W-:Y:S04]  /*60420*/  STL.64 [R1+0x4318], R22 ;  /* 0x0043181601007387 */ /* 0x0041e80000100a00 */
[----:B0-----:R-:W2:Y:S04]  /*60430*/  LDL.64 R22, [R1+0xc8] ;  /* 0x0000c80001167983 */ /* 0x001ea80000100a00 */
[----:B---3--:R0:W-:Y:S04]  /*60440*/  STL.64 [R1+0x42c0], R10 ;  /* 0x0042c00a01007387 */ /* 0x0081e80000100a00 */
[----:B------:R-:W3:Y:S04]  /*60450*/  LDL.LU R8, [R1+0x8c0] ;  /* 0x0008c00001087983 */ /* 0x000ee80000300800 */
[----:B------:R-:W3:Y:S04]  /*60460*/  LDL.LU R9, [R1+0x8c4] ;  /* 0x0008c40001097983 */ /* 0x000ee80000300800 */
[----:B0-----:R-:W4:Y:S01]  /*60470*/  LDL.LU R10, [R1+0x8c8] ;  /* 0x0008c800010a7983 */ /* 0x001f220000300800 */
[----:B------:R-:W-:-:S03]  /*60480*/  IMAD.MOV.U32 R11, RZ, RZ, R29 ;  /* 0x000000ffff0b7224 */ /* 0x000fc600078e001d */
[----:B------:R-:W3:Y:S01]  /*60490*/  LDL.LU R29, [R1+0x4320] ;  /* 0x00432000011d7983 */ /* 0x000ee20000300800 */
[----:B--2---:R-:W-:Y:S01]  /*604a0*/  HMMA.16816.F32 R24, R4, R22, R16 ;  /* 0x000000160418723c */ /* 0x004fe20000001810 */
[----:B------:R-:W-:Y:S02]  /*604b0*/  IMAD.MOV.U32 R17, RZ, RZ, R22 ;  /* 0x000000ffff117224 */ /* 0x000fe400078e0016 */
[----:B------:R-:W-:Y:S01]  /*604c0*/  IMAD.MOV.U32 R16, RZ, RZ, R23 ;  /* 0x000000ffff107224 */ /* 0x000fe200078e0017 */
[----:B----4-:R-:W-:Y:S04]  /*604d0*/  STL.64 [R1+0x42f0], R10 ;  /* 0x0042f00a01007387 */ /* 0x010fe80000100a00 */
[----:B---3--:R0:W-:Y:S01]  /*604e0*/  STL.64 [R1+0x42e8], R8 ;  /* 0x0042e80801007387 */ /* 0x0081e20000100a00 */
[----:B------:R-:W-:-:S03]  /*604f0*/  IMAD.MOV.U32 R15, RZ, RZ, R29 ;  /* 0x000000ffff0f7224 */ /* 0x000fc600078e001d */
[----:B0-----:R-:W2:Y:S04]  /*60500*/  LDL.LU R8, [R1+0x8f0] ;  /* 0x0008f00001087983 */ /* 0x001ea80000300800 */
[----:B------:R-:W2:Y:S04]  /*60510*/  LDL.LU R9, [R1+0x8f4] ;  /* 0x0008f40001097983 */ /* 0x000ea80000300800 */
[----:B------:R-:W2:Y:S04]  /*60520*/  LDL.LU R10, [R1+0x8f8] ;  /* 0x0008f800010a7983 */ /* 0x000ea80000300800 */
[----:B------:R-:W2:Y:S04]  /*60530*/  LDL.LU R11, [R1+0x8fc] ;  /* 0x0008fc00010b7983 */ /* 0x000ea80000300800 */
[----:B------:R-:W-:Y:S04]  /*60540*/  STL [R1+0x3280], R2 ;  /* 0x0032800201007387 */ /* 0x000fe80000100800 */
[----:B------:R0:W-:Y:S04]  /*60550*/  STL [R1+0x327c], R13 ;  /* 0x00327c0d01007387 */ /* 0x0001e80000100800 */
[----:B------:R-:W3:Y:S01]  /*60560*/  LDL.LU R12, [R1+0x8e0] ;  /* 0x0008e000010c7983 */ /* 0x000ee20000300800 */
[----:B------:R-:W-:-:S03]  /*60570*/  IMAD.MOV.U32 R29, RZ, RZ, R24 ;  /* 0x000000ffff1d7224 */ /* 0x000fc600078e0018 */
[----:B0-----:R-:W3:Y:S04]  /*60580*/  LDL.LU R13, [R1+0x8e4] ;  /* 0x0008e400010d7983 */ /* 0x001ee80000300800 */
[----:B------:R-:W3:Y:S04]  /*60590*/  LDL.LU R14, [R1+0x8e8] ;  /* 0x0008e800010e7983 */ /* 0x000ee80000300800 */
[----:B------:R-:W4:Y:S04]  /*605a0*/  LDL.LU.64 R22, [R1+0x4318] ;  /* 0x0043180001167983 */ /* 0x000f280000300a00 */
[----:B------:R-:W-:Y:S04]  /*605b0*/  STL.64 [R1+0x1b90], R24 ;  /* 0x001b901801007387 */ /* 0x000fe80000100a00 */
[----:B------:R0:W-:Y:S04]  /*605c0*/  STL.64 [R1+0x1b98], R26 ;  /* 0x001b981a01007387 */ /* 0x0001e80000100a00 */
[----:B0-----:R-:W4:Y:S04]  /*605d0*/  LDL.LU.64 R26, [R1+0x4310] ;  /* 0x00431000011a7983 */ /* 0x001f280000300a00 */
[----:B------:R-:W4:Y:S04]  /*605e0*/  LDL.LU.64 R24, [R1+0x4308] ;  /* 0x0043080001187983 */ /* 0x000f280000300a00 */
[----:B------:R-:W-:Y:S01]  /*605f0*/  STL [R1+0x2fe8], R29 ;  /* 0x002fe81d01007387 */ /* 0x000fe20000100800 */
[----:B----4-:R-:W-:-:S15]  /*60600*/  HMMA.16816.F32 R24, R4, R22, R24 ;  /* 0x000000160418723c */ /* 0x010fde0000001818 */
[----:B------:R-:W-:-:S04]  /*60610*/  NOP ;  /* 0x0000000000007918 */ /* 0x000fc80000000000 */
[----:B------:R0:W-:Y:S04]  /*60620*/  STL.64 [R1+0x1a80], R24 ;  /* 0x001a801801007387 */ /* 0x0001e80000100a00 */
[----:B------:R1:W-:Y:S01]  /*60630*/  STL.64 [R1+0x1a88], R26 ;  /* 0x001a881a01007387 */ /* 0x0003e20000100a00 */
[----:B0-----:R-:W-:-:S03]  /*60640*/  IMAD.MOV.U32 R25, RZ, RZ, R22 ;  /* 0x000000ffff197224 */ /* 0x001fc600078e0016 */
[----:B-1----:R-:W4:Y:S01]  /*60650*/  LDL.LU.64 R26, [R1+0x4300] ;  /* 0x00430000011a7983 */ /* 0x002f220000300a00 */
[----:B------:R-:W-:-:S03]  /*60660*/  IMAD.MOV.U32 R24, RZ, RZ, R23 ;  /* 0x000000ffff187224 */ /* 0x000fc600078e0017 */
[----:B------:R-:W2:Y:S02]  /*60670*/  LDL.LU.64 R22, [R1+0x42f8] ;  /* 0x0042f80001167983 */ /* 0x000ea40000300a00 */
[C---:B--2---:R-:W-:Y:S02]  /*60680*/  HMMA.16816.F32 R8, R4.reuse, R22, R8 ;  /* 0x000000160408723c */ /* 0x044fe40000001808 */
[----:B----4-:R0:W-:Y:S04]  /*60690*/  STL.64 [R1+0x4230], R26 ;  /* 0x0042301a01007387 */ /* 0x0101e80000100a00 */
[----:B------:R-:W-:Y:S01]  /*606a0*/  STL.64 [R1+0x4228], R24 ;  /* 0x0042281801007387 */ /* 0x000fe20000100a00 */
[----:B------:R-:W-:Y:S02]  /*606b0*/  IMAD.MOV.U32 R2, RZ, RZ, R22 ;  /* 0x000000ffff027224 */ /* 0x000fe400078e0016 */
[----:B------:R-:W-:Y:S01]  /*606c0*/  IMAD.MOV.U32 R0, RZ, RZ, R23 ;  /* 0x000000ffff007224 */ /* 0x000fe200078e0017 */
[----:B0-----:R-:W2:Y:S09]  /*606d0*/  LDL.64 R26, [R1+0x88] ;  /* 0x00008800011a7983 */ /* 0x001eb20000100a00 */
[----:B------:R-:W-:Y:S04]  /*606e0*/  STL.64 [R1+0x1980], R8 ;  /* 0x0019800801007387 */ /* 0x000fe80000100a00 */
[----:B------:R0:W-:Y:S04]  /*606f0*/  STL.64 [R1+0x1988], R10 ;  /* 0x0019880a01007387 */ /* 0x0001e80000100a00 */
[----:B0-----:R-:W4:Y:S04]  /*60700*/  LDL.LU.64 R10, [R1+0x42f0] ;  /* 0x0042f000010a7983 */ /* 0x001f280000300a00 */
[----:B------:R-:W4:Y:S04]  /*60710*/  LDL.LU.64 R8, [R1+0x42e8] ;  /* 0x0042e80001087983 */ /* 0x000f280000300a00 */
[----:B------:R-:W3:Y:S02]  /*60720*/  LDL.LU.64 R22, [R1+0x42e0] ;  /* 0x0042e00001167983 */ /* 0x000ee40000300a00 */
[----:B---3--:R-:W-:Y:S01]  /*60730*/  HMMA.16816.F32 R12, R4, R22, R12 ;  /* 0x00000016040c723c */ /* 0x008fe2000000180c */
[----:B------:R-:W-:-:S15]  /*60740*/  IMAD.MOV.U32 R29, RZ, RZ, R23 ;  /* 0x000000ffff1d7224 */ /* 0x000fde00078e0017 */
[----:B------:R-:W-:-:S03]  /*60750*/  NOP ;  /* 0x0000000000007918 */ /* 0x000fc60000000000 */
[----:B------:R-:W-:Y:S04]  /*60760*/  STL.64 [R1+0x1880], R12 ;  /* 0x0018800c01007387 */ /* 0x000fe80000100a00 */
[----:B------:R0:W-:Y:S02]  /*60770*/  STL.64 [R1+0x1888], R14 ;  /* 0x0018880e01007387 */ /* 0x0001e40000100a00 */
[----:B0-----:R-:W-:Y:S02]  /*60780*/  IMAD.MOV.U32 R15, RZ, RZ, R22 ;  /* 0x000000ffff0f7224 */ /* 0x001fe400078e0016 */
[----:B------:R-:W2:Y:S04]  /*60790*/  LDL.LU.64 R22, [R1+0x42d8] ;  /* 0x0042d80001167983 */ /* 0x000ea80000300a00 */
[----:B------:R-:W2:Y:S02]  /*607a0*/  LDL.LU.64 R20, [R1+0x42d0] ;  /* 0x0042d00001147983 */ /* 0x000ea40000300a00 */
[----:B--2---:R-:W-:-:S15]  /*607b0*/  HMMA.16816.F32 R20, R4, R26, R20 ;  /* 0x0000001a0414723c */ /* 0x004fde0000001814 */
[----:B------:R-:W-:-:S04]  /*607c0*/  NOP ;  /* 0x0000000000007918 */ /* 0x000fc80000000000 */
[----:B------:R-:W-:Y:S04]  /*607d0*/  STL.64 [R1+0x1790], R20 ;  /* 0x0017901401007387 */ /* 0x000fe80000100a00 */
[----:B------:R0:W-:Y:S04]  /*607e0*/  STL.64 [R1+0x1798], R22 ;  /* 0x0017981601007387 */ /* 0x0001e80000100a00 */
[----:B0-----:R-:W4:Y:S01]  /*607f0*/  LDL.LU.64 R22, [R1+0x42c8] ;  /* 0x0042c80001167983 */ /* 0x001f220000300a00 */
[----:B------:R-:W-:-:S05]  /*60800*/  IMAD.MOV.U32 R14, RZ, RZ, R27 ;  /* 0x000000ffff0e7224 */ /* 0x000fca00078e001b */
[----:B------:R-:W-:Y:S01]  /*60810*/  STL.64 [R1+0x42a8], R14 ;  /* 0x0042a80e01007387 */ /* 0x000fe20000100a00 */
[----:B----4-:R-:W-:Y:S01]  /*60820*/  HMMA.16816.F32 R8, R4, R22, R8 ;  /* 0x000000160408723c */ /* 0x010fe20000001808 */
[----:B------:R-:W-:Y:S02]  /*60830*/  IMAD.MOV.U32 R19, RZ, RZ, R22 ;  /* 0x000000ffff137224 */ /* 0x000fe400078e0016 */
[----:B------:R-:W-:Y:S02]  /*60840*/  IMAD.MOV.U32 R18, RZ, RZ, R23 ;  /* 0x000000ffff127224 */ /* 0x000fe400078e0017 */
[----:B------:R-:W0:-:S14]  /*60850*/  LDSM.16.MT88.4 R20, [R28+UR5+0xc100] ;  /* 0x00c100051c14783b */ /* 0x000e1c0008004200 */
[----:B------:R-:W-:Y:S04]  /*60860*/  STL.64 [R1+0x1690], R8 ;  /* 0x0016900801007387 */ /* 0x000fe80000100a00 */
[----:B------:R-:W-:Y:S04]  /*60870*/  STL.64 [R1+0x1698], R10 ;  /* 0x0016980a01007387 */ /* 0x000fe80000100a00 */
        /* <DEDUP_REMOVED lines=8> */
[----:B-1----:R-:W3:Y:S04]  /*60900*/  LDL R18, [R1+0x18] ;  /* 0x0000180001127983 */ /* 0x002ee80000100800 */
[----:B------:R-:W3:Y:S04]  /*60910*/  LDL R19, [R1+0x1c] ;  /* 0x00001c0001137983 */ /* 0x000ee80000100800 */
[----:B---3--:R1:W-:Y:S04]  /*60920*/  STL.64 [R1+0x4260], R18 ;  /* 0x0042601201007387 */ /* 0x0083e80000100a00 */
[----:B--2---:R-:W2:Y:S04]  /*60930*/  LDL.LU R16, [R1+0x1080] ;  /* 0x0010800001107983 */ /* 0x004ea80000300800 */
[----:B------:R-:W2:Y:S04]  /*60940*/  LDL.LU R17, [R1+0x1084] ;  /* 0x0010840001117983 */ /* 0x000ea80000300800 */
[----:B-1----:R-:W3:Y:S04]  /*60950*/  LDL.LU R18, [R1+0x1088] ;  /* 0x0010880001127983 */ /* 0x002ee80000300800 */
        /* <DEDUP_REMOVED lines=11> */
[----:B-1----:R-:W2:Y:S04]  /*60a10*/  LDL.64 R14, [R1+0x68] ;  /* 0x00006800010e7983 */ /* 0x002ea80000100a00 */
[----:B---3--:R1:W-:Y:S04]  /*60a20*/  STL.64 [R1+0x4270], R18 ;  /* 0x0042701201007387 */ /* 0x0083e80000100a00 */
[----:B------:R-:W-:Y:S04]  /*60a30*/  STL.64 [R1+0x4268], R16 ;  /* 0x0042681001007387 */ /* 0x000fe80000100a00 */
[----:B-1----:R-:W3:Y:S04]  /*60a40*/  LDL R18, [R1+0x38] ;  /* 0x0000380001127983 */ /* 0x002ee80000100800 */
[----:B------:R-:W3:Y:S04]  /*60a50*/  LDL R19, [R1+0x3c] ;  /* 0x00003c0001137983 */ /* 0x000ee80000100800 */
[----:B---3--:R1:W-:Y:S04]  /*60a60*/  STL.64 [R1+0x4288], R18 ;  /* 0x0042881201007387 */ /* 0x0083e80000100a00 */
[----:B-1----:R-:W3:Y:S04]  /*60a70*/  LDL.64 R18, [R1+0x48] ;  /* 0x0000480001127983 */ /* 0x002ee80000100a00 */
[----:B---3--:R1:W-:Y:S04]  /*60a80*/  STL.64 [R1+0x42a0], R18 ;  /* 0x0042a01201007387 */ /* 0x0083e80000100a00 */
[----:B-1----:R-:W3:Y:S04]  /*60a90*/  LDL.64 R18, [R1+0x58] ;  /* 0x0000580001127983 */ /* 0x002ee80000100a00 */
[----:B------:R-:W4:Y:S04]  /*60aa0*/  LDL.LU R24, [R1+0x1070] ;  /* 0x0010700001187983 */ /* 0x000f280000300800 */
[----:B------:R-:W4:Y:S04]  /*60ab0*/  LDL.LU R25, [R1+0x1074] ;  /* 0x0010740001197983 */ /* 0x000f280000300800 */
[----:B------:R-:W3:Y:S04]  /*60ac0*/  LDL.LU R26, [R1+0x1078] ;  /* 0x00107800011a7983 */ /* 0x000ee80000300800 */
[----:B------:R-:W3:Y:S01]  /*60ad0*/  LDL.LU R27, [R1+0x107c] ;  /* 0x00107c00011b7983 */ /* 0x000ee20000300800 */
[----:B--2---:R-:W-:Y:S03]  /*60ae0*/  HMMA.16816.F32 R8, R4, R14, R8 ;  /* 0x0000000e0408723c */ /* 0x004fe60000001808 */
[----:B---3--:R-:W-:Y:S04]  /*60af0*/  STL.64 [R1+0x4280], R26 ;  /* 0x0042801a01007387 */ /* 0x008fe80000100a00 */
[----:B----4-:R1:W-:Y:S04]  /*60b00*/  STL.64 [R1+0x4278], R24 ;  /* 0x0042781801007387 */ /* 0x0103e80000100a00 */
[----:B-1----:R-:W2:Y:S04]  /*60b10*/  LDL.LU R24, [R1+0x1090] ;  /* 0x0010900001187983 */ /* 0x002ea80000300800 */
[----:B------:R-:W2:Y:S04]  /*60b20*/  LDL.LU R25, [R1+0x1094] ;  /* 0x0010940001197983 */ /* 0x000ea80000300800 */
[----:B------:R-:W3:Y:S04]  /*60b30*/  LDL.LU R26, [R1+0x1098] ;  /* 0x00109800011a7983 */ /* 0x000ee80000300800 */
[----:B------:R-:W3:Y:S01]  /*60b40*/  LDL.LU R27, [R1+0x109c] ;  /* 0x00109c00011b7983 */ /* 0x000ee20000300800 */
[----:B------:R-:W-:-:S03]  /*60b50*/  IMAD.MOV.U32 R3, RZ, RZ, R15 ;  /* 0x000000ffff037224 */ /* 0x000fc600078e000f */
        /* <DEDUP_REMOVED lines=11> */
[----:B0-----:R-:W-:-:S03]  /*60c10*/  IMAD.MOV.U32 R8, RZ, RZ, R14 ;  /* 0x000000ffff087224 */ /* 0x001fc600078e000e */
[----:B-1----:R-:W4:Y:S04]  /*60c20*/  LDL.LU.64 R10, [R1+0x42c0] ;  /* 0x0042c000010a7983 */ /* 0x002f280000300a00 */
[----:B------:R-:W2:Y:S04]  /*60c30*/  LDL.LU.64 R14, [R1+0x42b8] ;  /* 0x0042b800010e7983 */ /* 0x000ea80000300a00 */
[----:B------:R-:W2:Y:S01]  /*60c40*/  LDL.LU.64 R12, [R1+0x42b0] ;  /* 0x0042b000010c7983 */ /* 0x000ea20000300a00 */
[----:B------:R-:W-:Y:S01]  /*60c50*/  IMAD.MOV.U32 R9, RZ, RZ, R19 ;  /* 0x000000ffff097224 */ /* 0x000fe200078e0013 */
[----:B--2---:R-:W-:-:S15]  /*60c60*/  HMMA.16816.F32 R12, R4, R18, R12 ;  /* 0x00000012040c723c */ /* 0x004fde000000180c */
[----:B------:R-:W-:-:S04]  /*60c70*/  NOP ;  /* 0x0000000000007918 */ /* 0x000fc80000000000 */
[----:B------:R0:W-:Y:S04]  /*60c80*/  STL.64 [R1+0x1580], R12 ;  /* 0x0015800c01007387 */ /* 0x0001e80000100a00 */
[----:B------:R1:W-:Y:S01]  /*60c90*/  STL.64 [R1+0x1588], R14 ;  /* 0x0015880e01007387 */ /* 0x0003e20000100a00 */
[----:B0-----:R-:W-:-:S03]  /*60ca0*/  IMAD.MOV.U32 R12, RZ, RZ, R18 ;  /* 0x000000ffff0c7224 */ /* 0x001fc600078e0012 */
[----:B-1----:R-:W2:Y:S04]  /*60cb0*/  LDL.LU.64 R14, [R1+0x42a8] ;  /* 0x0042a800010e7983 */ /* 0x002ea80000300a00 */
[----:B------:R-:W2:Y:S04]  /*60cc0*/  LDL.LU.64 R18, [R1+0x42a0] ;  /* 0x0042a00001127983 */ /* 0x000ea80000300a00 */
[----:B----4-:R-:W-:Y:S04]  /*60cd0*/  STL.64 [R1+0x4210], R10 ;  /* 0x0042100a01007387 */ /* 0x010fe80000100a00 */
[----:B------:R0:W-:Y:S04]  /*60ce0*/  STL.64 [R1+0x4208], R8 ;  /* 0x0042080801007387 */ /* 0x0001e80000100a00 */
[----:B0-----:R-:W4:Y:S04]  /*60cf0*/  LDL.LU R8, [R1+0x1050] ;  /* 0x0010500001087983 */ /* 0x001f280000300800 */
[----:B------:R-:W4:Y:S04]  /*60d00*/  LDL.LU R9, [R1+0x1054] ;  /* 0x0010540001097983 */ /* 0x000f280000300800 */
[----:B------:R-:W4:Y:S04]  /*60d10*/  LDL.LU R10, [R1+0x1058] ;  /* 0x00105800010a7983 */ /* 0x000f280000300800 */
[----:B------:R-:W4:Y:S01]  /*60d20*/  LDL.LU R11, [R1+0x105c] ;  /* 0x00105c00010b7983 */ /* 0x000f220000300800 */
        /* <DEDUP_REMOVED lines=22> */
[----:B------:R-:W-:Y:S04]  /*60e90*/  STL [R1+0x4188], R20 ;  /* 0x0041881401007387 */ /* 0x000fe80000100800 */
[----:B0-----:R-:W3:Y:S01]  /*60ea0*/  LDL R22, [R1+0x88] ;  /* 0x0000880001167983 */ /* 0x001ee20000100800 */
[----:B------:R-:W-:-:S03]  /*60eb0*/  IMAD.MOV.U32 R23, RZ, RZ, R14 ;  /* 0x000000ffff177224 */ /* 0x000fc600078e000e */
[----:B------:R-:W4:Y:S01]  /*60ec0*/  LDL.LU R14, [R1+0x425c] ;  /* 0x00425c00010e7983 */ /* 0x000f220000300800 */
[----:B--2---:R-:W-:Y:S03]  /*60ed0*/  HMMA.16816.F32 R16, R4, R18, R24 ;  /* 0x000000120410723c */ /* 0x004fe60000001818 */
[----:B---3--:R0:W-:Y:S02]  /*60ee0*/  STL.64 [R1+0x4198], R22 ;  /* 0x0041981601007387 */ /* 0x0081e40000100a00 */
[----:B0-----:R-:W-:Y:S02]  /*60ef0*/  IMAD.MOV.U32 R22, RZ, RZ, R15 ;  /* 0x000000ffff167224 */ /* 0x001fe400078e000f */
[----:B------:R-:W-:Y:S01]  /*60f00*/  IMAD.MOV.U32 R23, RZ, RZ, R29 ;  /* 0x000000ffff177224 */ /* 0x000fe200078e001d */
[----:B------:R-:W2:Y:S04]  /*60f10*/  LDL.LU R15, [R1+0x4258] ;  /* 0x00425800010f7983 */ /* 0x000ea80000300800 */
[----:B------:R0:W-:Y:S02]  /*60f20*/  STL.64 [R1+0x41b0], R22 ;  /* 0x0041b01601007387 */ /* 0x0001e40000100a00 */
[----:B0-----:R-:W-:-:S02]  /*60f30*/  IMAD.MOV.U32 R22, RZ, RZ, R2 ;  /* 0x000000ffff167224 */ /* 0x001fc400078e0002 */
[----:B------:R-:W-:-:S05]  /*60f40*/  IMAD.MOV.U32 R23, RZ, RZ, R0 ;  /* 0x000000ffff177224 */ /* 0x000fca00078e0000 */
[----:B------:R0:W-:Y:S04]  /*60f50*/  STL.64 [R1+0x41c8], R22 ;  /* 0x0041c81601007387 */ /* 0x0001e80000100a00 */
[----:B0-----:R-:W3:Y:S04]  /*60f60*/  LDL.64 R22, [R1+0x8] ;  /* 0x0000080001167983 */ /* 0x001ee80000100a00 */
[----:B------:R-:W3:Y:S04]  /*60f70*/  LDL.LU.64 R26, [R1+0x4250] ;  /* 0x00425000011a7983 */ /* 0x000ee80000300a00 */
[----:B------:R-:W3:Y:S04]  /*60f80*/  LDL.LU.64 R24, [R1+0x4248] ;  /* 0x0042480001187983 */ /* 0x000ee80000300a00 */
[----:B------:R-:W-:Y:S04]  /*60f90*/  STL.64 [R1+0x1540], R16 ;  /* 0x0015401001007387 */ /* 0x000fe80000100a00 */
[----:B------:R0:W-:Y:S04]  /*60fa0*/  STL.64 [R1+0x1548], R18 ;  /* 0x0015481201007387 */ /* 0x0001e80000100a00 */
[----:B0-----:R-:W2:Y:S04]  /*60fb0*/  LDL.LU.64 R18, [R1+0x4240] ;  /* 0x0042400001127983 */ /* 0x001ea80000300a00 */
[----:B------:R-:W2:Y:S01]  /*60fc0*/  LDL.LU.64 R16, [R1+0x4238] ;  /* 0x0042380001107983 */ /* 0x000ea20000300a00 */
[----:B---3--:R-:W-:-:S15]  /*60fd0*/  HMMA.16816.F32 R24, R4, R22, R24 ;  /* 0x000000160418723c */ /* 0x008fde0000001818 */
[----:B------:R-:W-:-:S04]  /*60fe0*/  NOP ;  /* 0x0000000000007918 */ /* 0x000fc80000000000 */
[----:B------:R-:W-:Y:S04]  /*60ff0*/  STL.64 [R1+0x1530], R24 ;  /* 0x0015301801007387 */ /* 0x000fe80000100a00 */
[----:B------:R0:W-:Y:S04]  /*61000*/  STL.64 [R1+0x1538], R26 ;  /* 0x0015381a01007387 */ /* 0x0001e80000100a00 */
[----:B0-----:R-:W4:Y:S04]  /*61010*/  LDL.LU.64 R26, [R1+0x4230] ;  /* 0x00423000011a7983 */ /* 0x001f280000300a00 */
[----:B------:R-:W3:Y:S01]  /*61020*/  LDL.LU.64 R24, [R1+0x4228] ;  /* 0x0042280001187983 */ /* 0x000ee20000300a00 */
[----:B------:R-:W-:-:S02]  /*61030*/  IMAD.MOV.U32 R2, RZ, RZ, R22 ;  /* 0x000000ffff027224 */ /* 0x000fc400078e0016 */
[----:B------:R-:W-:Y:S01]  /*61040*/  IMAD.MOV.U32 R0, RZ, RZ, R23 ;  /* 0x000000ffff007224 */ /* 0x000fe200078e0017 */
[----:B----4-:R-:W-:Y:S01]  /*61050*/  HMMA.16816.F32 R8, R4, R26, R8 ;  /* 0x0000001a0408723c */ /* 0x010fe20000001808 */
[----:B---3--:R-:W-:Y:S02]  /*61060*/  IMAD.MOV.U32 R22, RZ, RZ, R25 ;  /* 0x000000ffff167224 */ /* 0x008fe400078e0019 */
[----:B------:R-:W-:-:S05]  /*61070*/  IMAD.MOV.U32 R23, RZ, RZ, R24 ;  /* 0x000000ffff177224 */ /* 0x000fca00078e0018 */
[----:B------:R-:W-:Y:S04]  /*61080*/  STL.64 [R1+0x41e0], R22 ;  /* 0x0041e01601007387 */ /* 0x000fe80000100a00 */
[----:B------:R2:W-:Y:S07]  /*61090*/  STL.64 [R1+0x4110], R26 ;  /* 0x0041101a01007387 */ /* 0x0005ee0000100a00 */
[----:B------:R0:W-:Y:S04]  /*610a0*/  STL.64 [R1+0x1520], R8 ;  /* 0x0015200801007387 */ /* 0x0001e80000100a00 */
[----:B------:R1:W-:Y:S01]  /*610b0*/  STL.64 [R1+0x1528], R10 ;  /* 0x0015280a01007387 */ /* 0x0003e20000100a00 */
[----:B--2---:R-:W-:-:S02]  /*610c0*/  IMAD.MOV.U32 R26, RZ, RZ, R19 ;  /* 0x000000ffff1a7224 */ /* 0x004fc400078e0013 */
[----:B------:R-:W-:Y:S02]  /*610d0*/  IMAD.MOV.U32 R27, RZ, RZ, R18 ;  /* 0x000000ffff1b7224 */ /* 0x000fe400078e0012 */
[----:B------:R-:W-:Y:S02]  /*610e0*/  IMAD.MOV.U32 R23, RZ, RZ, R16 ;  /* 0x000000ffff177224 */ /* 0x000fe400078e0010 */
[----:B------:R-:W-:Y:S01]  /*610f0*/  IMAD.MOV.U32 R22, RZ, RZ, R17 ;  /* 0x000000ffff167224 */ /* 0x000fe200078e0011 */
[----:B0-----:R-:W2:Y:S04]  /*61100*/  LDL.LU R8, [R1+0x1040] ;  /* 0x0010400001087983 */ /* 0x001ea80000300800 */
[----:B------:R-:W2:Y:S04]  /*61110*/  LDL.LU R9, [R1+0x1044] ;  /* 0x0010440001097983 */ /* 0x000ea80000300800 */
[----:B-1----:R-:W2:Y:S04]  /*61120*/  LDL.LU R10, [R1+0x1048] ;  /* 0x00104800010a7983 */ /* 0x002ea80000300800 */
[----:B------:R-:W2:Y:S04]  /*61130*/  LDL.LU R11, [R1+0x104c] ;  /* 0x00104c00010b7983 */ /* 0x000ea80000300800 */
[----:B------:R-:W3:Y:S04]  /*61140*/  LDL.LU R16, [R1+0x8b0] ;  /* 0x0008b00001107983 */ /* 0x000ee80000300800 */
[----:B------:R-:W3:Y:S04]  /*61150*/  LDL.LU R17, [R1+0x8b4] ;  /* 0x0008b40001117983 */ /* 0x000ee80000300800 */
[----:B------:R-:W3:Y:S04]  /*61160*/  LDL.LU R18, [R1+0x8b8] ;  /* 0x0008b80001127983 */ /* 0x000ee80000300800 */
[----:B------:R-:W3:Y:S04]  /*61170*/  LDL.LU R19, [R1+0x8bc] ;  /* 0x0008bc0001137983 */ /* 0x000ee80000300800 */
[----:B------:R0:W-:Y:S04]  /*61180*/  STL.64 [R1+0x4190], R26 ;  /* 0x0041901a01007387 */ /* 0x0001e80000100a00 */
[----:B------:R-:W4:Y:S04]  /*61190*/  LDL.LU R24, [R1+0x7f0] ;  /* 0x0007f00001187983 */ /* 0x000f280000300800 */
[----:B------:R-:W4:Y:S04]  /*611a0*/  LDL.LU R25, [R1+0x7f4] ;  /* 0x0007f40001197983 */ /* 0x000f280000300800 */
[----:B0-----:R-:W2:Y:S04]  /*611b0*/  LDL.LU R26, [R1+0x7f8] ;  /* 0x0007f800011a7983 */ /* 0x001ea80000300800 */
[----:B------:R-:W2:Y:S04]  /*611c0*/  LDL.LU R27, [R1+0x7fc] ;  /* 0x0007fc00011b7983 */ /* 0x000ea80000300800 */
[----:B--2---:R-:W-:Y:S04]  /*611d0*/  STL.64 [R1+0x41a8], R26 ;  /* 0x0041a81a01007387 */ /* 0x004fe80000100a00 */
[----:B----4-:R0:W-:Y:S04]  /*611e0*/  STL.64 [R1+0x41a0], R24 ;  /* 0x0041a01801007387 */ /* 0x0101e80000100a00 */
[----:B0-----:R-:W2:Y:S04]  /*611f0*/  LDL.LU R24, [R1+0x800] ;  /* 0x0008000001187983 */ /* 0x001ea80000300800 */
[----:B------:R-:W2:Y:S01]  /*61200*/  LDL.LU R25, [R1+0x804] ;  /* 0x0008040001197983 */ /* 0x000ea20000300800 */
[----:B------:R-:W-:-:S02]  /*61210*/  IMAD.MOV.U32 R26, RZ, RZ, R15 ;  /* 0x000000ffff1a7224 */ /* 0x000fc400078e000f */
[----:B------:R-:W-:Y:S01]  /*61220*/  IMAD.MOV.U32 R27, RZ, RZ, R14 ;  /* 0x000000ffff1b7224 */ /* 0x000fe200078e000e */
[----:B------:R-:W4:Y:S04]  /*61230*/  LDL.LU R15, [R1+0x4224] ;  /* 0x00422400010f7983 */ /* 0x000f280000300800 */
[----:B------:R-:W3:Y:S04]  /*61240*/  LDL.LU R14, [R1+0x4220] ;  /* 0x00422000010e7983 */ /* 0x000ee80000300800 */
[----:B------:R-:W-:Y:S04]  /*61250*/  STL.64 [R1+0x41c0], R26 ;  /* 0x0041c01a01007387 */ /* 0x000fe80000100a00 */
[----:B--2---:R0:W-:Y:S04]  /*61260*/  STL.64 [R1+0x41b8], R24 ;  /* 0x0041b81801007387 */ /* 0x0041e80000100a00 */
[----:B0-----:R-:W2:Y:S04]  /*61270*/  LDL.LU R24, [R1+0x810] ;  /* 0x0008100001187983 */ /* 0x001ea80000300800 */
[----:B------:R-:W2:Y:S04]  /*61280*/  LDL.LU R25, [R1+0x814] ;  /* 0x0008140001197983 */ /* 0x000ea80000300800 */
[----:B------:R-:W2:Y:S04]  /*61290*/  LDL.LU R26, [R1+0x818] ;  /* 0x00081800011a7983 */ /* 0x000ea80000300800 */
[----:B------:R-:W2:Y:S04]  /*612a0*/  LDL.LU R27, [R1+0x81c] ;  /* 0x00081c00011b7983 */ /* 0x000ea80000300800 */
[----:B--2---:R3:W-:Y:S04]  /*612b0*/  STL.64 [R1+0x41d8], R26 ;  /* 0x0041d81a01007387 */ /* 0x0047e80000100a00 */
[----:B------:R0:W-:Y:S01]  /*612c0*/  STL.64 [R1+0x41d0], R24 ;  /* 0x0041d01801007387 */ /* 0x0001e20000100a00 */
[----:B---3--:R-:W-:-:S03]  /*612d0*/  IMAD.MOV.U32 R26, RZ, RZ, R14 ;  /* 0x000000ffff1a7224 */ /* 0x008fc600078e000e */
[----:B0-----:R-:W2:Y:S04]  /*612e0*/  LDL.LU R24, [R1+0x820] ;  /* 0x0008200001187983 */ /* 0x001ea80000300800 */
[----:B------:R-:W2:Y:S04]  /*612f0*/  LDL.LU R25, [R1+0x824] ;  /* 0x0008240001197983 */ /* 0x000ea80000300800 */
[----:B------:R-:W3:Y:S01]  /*61300*/  LDL.LU R14, [R1+0x421c] ;  /* 0x00421c00010e7983 */ /* 0x000ee20000300800 */
[----:B----4-:R-:W-:-:S03]  /*61310*/  IMAD.MOV.U32 R27, RZ, RZ, R15 ;  /* 0x000000ffff1b7224 */ /* 0x010fc600078e000f */
[----:B------:R-:W3:Y:S04]  /*61320*/  LDL.LU R15, [R1+0x4218] ;  /* 0x00421800010f7983 */ /* 0x000ee80000300800 */
[----:B------:R-:W-:Y:S01]  /*61330*/  STL.64 [R1+0x41f0], R26 ;  /* 0x0041f01a01007387 */ /* 0x000fe20000100a00 */
[C---:B---3--:R-:W-:Y:S03]  /*61340*/  HMMA.16816.F32 R8, R4.reuse, R14, R8 ;  /* 0x0000000e0408723c */ /* 0x048fe60000001808 */
        /* <DEDUP_REMOVED lines=9> */
[----:B------:R-:W-:Y:S01]  /*613e0*/  STL.64 [R1+0x4130], R14 ;  /* 0x0041300e01007387 */ /* 0x000fe20000100a00 */
[----:B---3--:R-:W-:Y:S03]  /*613f0*/  HMMA.16816.F32 R4, R4, R10, R16 ;  /* 0x0000000a0404723c */ /* 0x008fe60000001810 */
[----:B------:R-:W2:Y:S04]  /*61400*/  LDL.LU.64 R18, [R1+0x4200] ;  /* 0x0042000001127983 */ /* 0x000ea80000300a00 */
[----:B------:R-:W2:-:S12]  /*61410*/  LDL.LU.64 R16, [R1+0x41f8] ;  /* 0x0041f80001107983 */ /* 0x000e980000300a00 */
[----:B------:R0:W-:Y:S04]  /*61420*/  STL.64 [R1+0x8c0], R4 ;  /* 0x0008c00401007387 */ /* 0x0001e80000100a00 */
[----:B------:R1:W-:Y:S04]  /*61430*/  STL.64 [R1+0x8c8], R6 ;  /* 0x0008c80601007387 */ /* 0x0003e80000100a00 */
[----:B0-----:R-:W3:Y:S04]  /*61440*/  LDL.LU R4, [R1+0x7e0] ;  /* 0x0007e00001047983 */ /* 0x001ee80000300800 */
[----:B------:R-:W3:Y:S04]  /*61450*/  LDL.LU R5, [R1+0x7e4] ;  /* 0x0007e40001057983 */ /* 0x000ee80000300800 */
[----:B-1----:R-:W3:Y:S04]  /*61460*/  LDL.LU R6, [R1+0x7e8] ;  /* 0x0007e80001067983 */ /* 0x002ee80000300800 */
[----:B------:R-:W3:Y:S04]  /*61470*/  LDL.LU R7, [R1+0x7ec] ;  /* 0x0007ec0001077983 */ /* 0x000ee80000300800 */
[----:B------:R-:W-:Y:S01]  /*61480*/  STL.64 [R1+0x40f8], R10 ;  /* 0x0040f80a01007387 */ /* 0x000fe20000100a00 */
        /* <DEDUP_REMOVED lines=25> */
[----:B------:R-:W3:-:S15]  /*61620*/  LDL.LU.64 R26, [R1+0x4190] ;  /* 0x00419000011a7983 */ /* 0x000ede0000300a00 */
[----:B------:R-:W-:Y:S02]  /*61630*/  NOP ;  /* 0x0000000000007918 */ /* 0x000fe40000000000 */
[----:B------:R0:W-:Y:S04]  /*61640*/  STL.64 [R1+0x1780], R20 ;  /* 0x0017801401007387 */ /* 0x0001e80000100a00 */
[----:B------:R-:W-:Y:S04]  /*61650*/  STL.64 [R1+0x1788], R22 ;  /* 0x0017881601007387 */ /* 0x000fe80000100a00 */
[----:B0-----:R-:W2:Y:S01]  /*61660*/  LDL.LU R20, [R1+0x4188] ;  /* 0x0041880001147983 */ /* 0x001ea20000300800 */
[----:B------:R-:W-:Y:S01]  /*61670*/  IMAD.MOV.U32 R11, RZ, RZ, R13 ;  /* 0x000000ffff0b7224 */ /* 0x000fe200078e000d */
[----:B---3--:R-:W-:-:S15]  /*61680*/  HMMA.16816.F32 R4, R16, R26, R4 ;  /* 0x0000001a1004723c */ /* 0x008fde0000001804 */
[----:B------:R-:W-:-:S04]  /*61690*/  NOP ;  /* 0x0000000000007918 */ /* 0x000fc80000000000 */
[----:B------:R-:W-:Y:S04]  /*616a0*/  STL.64 [R1+0x1680], R4 ;  /* 0x0016800401007387 */ /* 0x000fe80000100a00 */
[----:B------:R-:W-:Y:S04]  /*616b0*/  STL.64 [R1+0x1688], R6 ;  /* 0x0016880601007387 */ /* 0x000fe80000100a00 */
[----:B------:R-:W0:Y:S01]  /*616c0*/  LDSM.16.MT88.4 R4, [R28+UR5+0xc180] ;  /* 0x00c180051c04783b */ /* 0x000e220008004200 */
[----:B--2---:R-:W-:-:S05]  /*616d0*/  IMAD.MOV.U32 R10, RZ, RZ, R20 ;  /* 0x000000ffff0a7224 */ /* 0x004fca00078e0014 */
[----:B------:R1:W-:Y:S04]  /*616e0*/  STL.64 [R1+0x4158], R10 ;  /* 0x0041580a01007387 */ /* 0x0003e80000100a00 */
[----:B------:R-:W2:Y:S04]  /*616f0*/  LDL.LU R24, [R1+0xf40] ;  /* 0x000f400001187983 */ /* 0x000ea80000300800 */
[----:B------:R-:W2:Y:S04]  /*61700*/  LDL.LU R25, [R1+0xf44] ;  /* 0x000f440001197983 */ /* 0x000ea80000300800 */
[----:B------:R-:W3:Y:S04]  /*61710*/  LDL.LU R26, [R1+0xf48] ;  /* 0x000f4800011a7983 */ /* 0x000ee80000300800 */
[----:B------:R-:W3:Y:S01]  /*61720*/  LDL.LU R27, [R1+0xf4c] ;  /* 0x000f4c00011b7983 */ /* 0x000ee20000300800 */
[----:B-1----:R-:W-:-:S02]  /*61730*/  IMAD.MOV.U32 R10, RZ, RZ, R12 ;  /* 0x000000ffff0a7224 */ /* 0x002fc400078e000c */
[----:B----4-:R-:W-:-:S05]  /*61740*/  IMAD.MOV.U32 R11, RZ, RZ, R9 ;  /* 0x000000ffff0b7224 */ /* 0x010fca00078e0009 */
[----:B------:R-:W-:Y:S04]  /*61750*/  STL.64 [R1+0x4170], R10 ;  /* 0x0041700a01007387 */ /* 0x000fe80000100a00 */
[----:B------:R-:W4:Y:S04]  /*61760*/  LDL.64 R22, [R1+0x38] ;  /* 0x0000380001167983 */ /* 0x000f280000100a00 */
[----:B----4-:R1:W-:Y:S04]  /*61770*/  STL.64 [R1+0x4150], R22 ;  /* 0x0041501601007387 */ /* 0x0103e80000100a00 */
[----:B------:R-:W4:Y:S04]  /*61780*/  LDL.LU R20, [R1+0xf80] ;  /* 0x000f800001147983 */ /* 0x000f280000300800 */
[----:B------:R-:W4:Y:S04]  /*61790*/  LDL.LU R21, [R1+0xf84] ;  /* 0x000f840001157983 */ /* 0x000f280000300800 */
[----:B-1----:R-:W2:Y:S04]  /*617a0*/  LDL.LU R22, [R1+0xf88] ;  /* 0x000f880001167983 */ /* 0x002ea80000300800 */
[----:B------:R-:W2:Y:S04]  /*617b0*/  LDL.LU R23, [R1+0xf8c] ;  /* 0x000f8c0001177983 */ /* 0x000ea80000300800 */
[----:B--2---:R-:W-:Y:S04]  /*617c0*/  STL.64 [R1+0x4168], R22 ;  /* 0x0041681601007387 */ /* 0x004fe80000100a00 */
[----:B----4-:R1:W-:Y:S04]  /*617d0*/  STL.64 [R1+0x4160], R20 ;  /* 0x0041601401007387 */ /* 0x0103e80000100a00 */
[----:B-1----:R-:W2:Y:S04]  /*617e0*/  LDL.LU R20, [R1+0xf90] ;  /* 0x000f900001147983 */ /* 0x002ea80000300800 */
[----:B------:R-:W2:Y:S04]  /*617f0*/  LDL.LU R21, [R1+0xf94] ;  /* 0x000f940001157983 */ /* 0x000ea80000300800 */
[----:B------:R-:W4:Y:S04]  /*61800*/  LDL.LU R22, [R1+0xf98] ;  /* 0x000f980001167983 */ /* 0x000f280000300800 */
[----:B------:R-:W4:Y:S04]  /*61810*/  LDL.LU R23, [R1+0xf9c] ;  /* 0x000f9c0001177983 */ /* 0x000f280000300800 */
[----:B----4-:R-:W-:Y:S04]  /*61820*/  STL.64 [R1+0x4180], R22 ;  /* 0x0041801601007387 */ /* 0x010fe80000100a00 */
[----:B--2---:R1:W-:Y:S04]  /*61830*/  STL.64 [R1+0x4178], R20 ;  /* 0x0041781401007387 */ /* 0x0043e80000100a00 */
[----:B-1----:R-:W2:Y:S04]  /*61840*/  LDL.LU R20, [R1+0xfa0] ;  /* 0x000fa00001147983 */ /* 0x002ea80000300800 */
[----:B------:R-:W2:Y:S04]  /*61850*/  LDL.LU R21, [R1+0xfa4] ;  /* 0x000fa40001157983 */ /* 0x000ea80000300800 */
[----:B------:R-:W2:Y:S04]  /*61860*/  LDL.LU R22, [R1+0xfa8] ;  /* 0x000fa80001167983 */ /* 0x000ea80000300800 */
[----:B------:R-:W2:Y:S04]  /*61870*/  LDL.LU R23, [R1+0xfac] ;  /* 0x000fac0001177983 */ /* 0x000ea80000300800 */
[----:B------:R-:W4:Y:S04]  /*61880*/  LDL.LU R12, [R1+0xf60] ;  /* 0x000f6000010c7983 */ /* 0x000f280000300800 */
[----:B------:R-:W4:Y:S04]  /*61890*/  LDL.LU R13, [R1+0xf64] ;  /* 0x000f6400010d7983 */ /* 0x000f280000300800 */
[----:B------:R-:W3:Y:S04]  /*618a0*/  LDL.LU R14, [R1+0xf68] ;  /* 0x000f6800010e7983 */ /* 0x000ee80000300800 */
[----:B------:R-:W3:Y:S01]  /*618b0*/  LDL.LU R15, [R1+0xf6c] ;  /* 0x000f6c00010f7983 */ /* 0x000ee20000300800 */
[----:B------:R-:W-:-:S02]  /*618c0*/  IMAD.MOV.U32 R10, RZ, RZ, R8 ;  /* 0x000000ffff0a7224 */ /* 0x000fc400078e0008 */
[----:B------:R-:W-:-:S07]  /*618d0*/  IMAD.MOV.U32 R11, RZ, RZ, R3 ;  /* 0x000000ffff0b7224 */ /* 0x000fce00078e0003 */
[----:B--2---:R-:W-:Y:S01]  /*618e0*/  HMMA.16816.F32 R8, R16, R10, R20 ;  /* 0x0000000a1008723c */ /* 0x004fe20000001814 */
[----:B---3--:R-:W-:Y:S04]  /*618f0*/  STL.64 [R1+0x4148], R14 ;  /* 0x0041480e01007387 */ /* 0x008fe80000100a00 */
[----:B----4-:R1:W-:Y:S04]  /*61900*/  STL.64 [R1+0x4140], R12 ;  /* 0x0041400c01007387 */ /* 0x0103e80000100a00 */
[----:B-1----:R-:W2:Y:S04]  /*61910*/  LDL.LU R12, [R1+0xf70] ;  /* 0x000f7000010c7983 */ /* 0x002ea80000300800 */
[----:B------:R-:W2:Y:S04]  /*61920*/  LDL.LU R13, [R1+0xf74] ;  /* 0x000f7400010d7983 */ /* 0x000ea80000300800 */
[----:B------:R-:W2:Y:S04]  /*61930*/  LDL.LU R14, [R1+0xf78] ;  /* 0x000f7800010e7983 */ /* 0x000ea80000300800 */
[----:B------:R-:W2:Y:S04]  /*61940*/  LDL.LU R15, [R1+0xf7c] ;  /* 0x000f7c00010f7983 */ /* 0x000ea80000300800 */
[----:B------:R1:W-:Y:S04]  /*61950*/  STL.64 [R1+0x4120], R26 ;  /* 0x0041201a01007387 */ /* 0x0003e80000100a00 */
[----:B------:R-:W-:Y:S04]  /*61960*/  STL.64 [R1+0x4118], R24 ;  /* 0x0041181801007387 */ /* 0x000fe80000100a00 */
[----:B-1----:R-:W3:Y:S04]  /*61970*/  LDL.64 R26, [R1+0x18] ;  /* 0x00001800011a7983 */ /* 0x002ee80000100a00 */
[----:B------:R-:W-:Y:S04]  /*61980*/  STL [R1+0x40a8], R28 ;  /* 0x0040a81c01007387 */ /* 0x000fe80000100800 */
[----:B0-----:R0:W-:Y:S04]  /*61990*/  STL.64 [R1+0x3fd0], R6 ;  /* 0x003fd00601007387 */ /* 0x0011e80000100a00 */
[----:B------:R1:W-:Y:S01]  /*619a0*/  STL.64 [R1+0x3fc8], R4 ;  /* 0x003fc80401007387 */ /* 0x0003e20000100a00 */
[----:B0-----:R-:W-:-:S02]  /*619b0*/  IMAD.MOV.U32 R6, RZ, RZ, R2 ;  /* 0x000000ffff067224 */ /* 0x001fc400078e0002 */
[----:B------:R-:W-:-:S05]  /*619c0*/  IMAD.MOV.U32 R7, RZ, RZ, R0 ;  /* 0x000000ffff077224 */ /* 0x000fca00078e0000 */
[----:B------:R0:W-:Y:S04]  /*619d0*/  STL.64 [R1+0x4128], R6 ;  /* 0x0041280601007387 */ /* 0x0001e80000100a00 */
[----:B-1----:R-:W3:Y:S04]  /*619e0*/  LDL.LU R4, [R1+0xf50] ;  /* 0x000f500001047983 */ /* 0x002ee80000300800 */
[----:B------:R-:W3:Y:S04]  /*619f0*/  LDL.LU R5, [R1+0xf54] ;  /* 0x000f540001057983 */ /* 0x000ee80000300800 */
[----:B0-----:R-:W3:Y:S04]  /*61a00*/  LDL.LU R6, [R1+0xf58] ;  /* 0x000f580001067983 */ /* 0x001ee80000300800 */
[----:B------:R-:W3:Y:S04]  /*61a10*/  LDL.LU R7, [R1+0xf5c] ;  /* 0x000f5c0001077983 */ /* 0x000ee80000300800 */
        /* <DEDUP_REMOVED lines=12> */
[----:B------:R-:W2:-:S15]  /*61ae0*/  LDL.LU.64 R22, [R1+0x4150] ;  /* 0x0041500001167983 */ /* 0x000e9e0000300a00 */
[----:B------:R-:W-:Y:S02]  /*61af0*/  NOP ;  /* 0x0000000000007918 */ /* 0x000fe40000000000 */
[----:B------:R0:W-:Y:S04]  /*61b00*/  STL.64 [R1+0x1450], R8 ;  /* 0x0014500801007387 */ /* 0x0001e80000100a00 */
[----:B------:R1:W-:Y:S04]  /*61b10*/  STL.64 [R1+0x1458], R10 ;  /* 0x0014580a01007387 */ /* 0x0003e80000100a00 */
[----:B0-----:R-:W4:Y:S04]  /*61b20*/  LDL.LU R8, [R1+0xf20] ;  /* 0x000f200001087983 */ /* 0x001f280000300800 */
[----:B------:R-:W4:Y:S04]  /*61b30*/  LDL.LU R9, [R1+0xf24] ;  /* 0x000f240001097983 */ /* 0x000f280000300800 */
[----:B-1----:R-:W3:Y:S04]  /*61b40*/  LDL.LU R10, [R1+0xf28] ;  /* 0x000f2800010a7983 */ /* 0x002ee80000300800 */
        /* <DEDUP_REMOVED lines=12> */
[----:B0-----:R-:W3:Y:S04]  /*61c10*/  LDL.LU.64 R14, [R1+0x4148] ;  /* 0x00414800010e7983 */ /* 0x001ee80000300a00 */
[----:B------:R-:W3:Y:S04]  /*61c20*/  LDL.LU.64 R12, [R1+0x4140] ;  /* 0x00414000010c7983 */ /* 0x000ee80000300a00 */
[----:B------:R-:W3:Y:S01]  /*61c30*/  LDL.LU.64 R22, [R1+0x4138] ;  /* 0x0041380001167983 */ /* 0x000ee20000300a00 */
[----:B------:R-:W-:Y:S03]  /*61c40*/  HMMA.16816.F32 R4, R16, R26, R4 ;  /* 0x0000001a1004723c */ /* 0x000fe60000001804 */
[----:B------:R0:W-:Y:S01]  /*61c50*/  STL [R1+0x40ac], R2 ;  /* 0x0040ac0201007387 */ /* 0x0001e20000100800 */
[----:B------:R-:W-:-:S02]  /*61c60*/  IMAD.MOV.U32 R28, RZ, RZ, R27 ;  /* 0x000000ffff1c7224 */ /* 0x000fc400078e001b */
[----:B0-----:R-:W-:Y:S02]  /*61c70*/  IMAD.MOV.U32 R2, RZ, RZ, R26 ;  /* 0x000000ffff027224 */ /* 0x001fe400078e001a */
[----:B---3--:R-:W-:-:S15]  /*61c80*/  HMMA.16816.F32 R12, R16, R22, R12 ;  /* 0x00000016100c723c */ /* 0x008fde000000180c */
[----:B------:R-:W-:-:S04]  /*61c90*/  NOP ;  /* 0x0000000000007918 */ /* 0x000fc80000000000 */
[----:B------:R-:W-:Y:S04]  /*61ca0*/  STL.64 [R1+0x1430], R12 ;  /* 0x0014300c01007387 */ /* 0x000fe80000100a00 */
[----:B------:R0:W-:Y:S04]  /*61cb0*/  STL.64 [R1+0x1438], R14 ;  /* 0x0014380e01007387 */ /* 0x0001e80000100a00 */
[----:B0-----:R-:W3:Y:S04]  /*61cc0*/  LDL.LU.64 R14, [R1+0x4130] ;  /* 0x00413000010e7983 */ /* 0x001ee80000300a00 */
[----:B------:R-:W4:Y:S01]  /*61cd0*/  LDL.LU R20, [R1+0x7d0] ;  /* 0x0007d00001147983 */ /* 0x000f220000300800 */
[----:B------:R-:W-:-:S03]  /*61ce0*/  IMAD.MOV.U32 R13, RZ, RZ, R22 ;  /* 0x000000ffff0d7224 */ /* 0x000fc600078e0016 */
[----:B------:R-:W4:Y:S01]  /*61cf0*/  LDL.LU R21, [R1+0x7d4] ;  /* 0x0007d40001157983 */ /* 0x000f220000300800 */
[----:B------:R-:W-:-:S03]  /*61d00*/  IMAD.MOV.U32 R12, RZ, RZ, R23 ;  /* 0x000000ffff0c7224 */ /* 0x000fc600078e0017 */
[----:B------:R-:W4:Y:S04]  /*61d10*/  LDL.LU R22, [R1+0x7d8] ;  /* 0x0007d80001167983 */ /* 0x000f280000300800 */
[----:B------:R-:W4:Y:S04]  /*61d20*/  LDL.LU R23, [R1+0x7dc] ;  /* 0x0007dc0001177983 */ /* 0x000f280000300800 */
        /* <DEDUP_REMOVED lines=14> */
[----:B--2---:R-:W-:-:S15]  /*61e10*/  HMMA.16816.F32 R8, R16, R26, R8 ;  /* 0x0000001a1008723c */ /* 0x004fde0000001808 */
[----:B------:R-:W-:-:S04]  /*61e20*/  NOP ;  /* 0x0000000000007918 */ /* 0x000fc80000000000 */
[----:B------:R-:W-:Y:S04]  /*61e30*/  STL.64 [R1+0x1400], R8 ;  /* 0x0014000801007387 */ /* 0x000fe80000100a00 */
[----:B------:R0:W-:Y:S04]  /*61e40*/  STL.64 [R1+0x1408], R10 ;  /* 0x0014080a01007387 */ /* 0x0001e80000100a00 */
[----:B0-----:R-:W3:Y:S04]  /*61e50*/  LDL.LU.64 R10, [R1+0x4108] ;  /* 0x00410800010a7983 */ /* 0x001ee80000300a00 */
[----:B------:R-:W3:Y:S04]  /*61e60*/  LDL.LU.64 R8, [R1+0x4100] ;  /* 0x0041000001087983 */ /* 0x000ee80000300a00 */
[----:B------:R0:W-:Y:S04]  /*61e70*/  STL.64 [R1+0x40b8], R26 ;  /* 0x0040b81a01007387 */ /* 0x0001e80000100a00 */
[----:B------:R-:W2:Y:S04]  /*61e80*/  LDL.LU R24, [R1+0x720] ;  /* 0x0007200001187983 */ /* 0x000ea80000300800 */
[----:B------:R-:W2:Y:S04]  /*61e90*/  LDL.LU R25, [R1+0x724] ;  /* 0x0007240001197983 */ /* 0x000ea80000300800 */
[----:B0-----:R-:W2:Y:S04]  /*61ea0*/  LDL.LU R26, [R1+0x728] ;  /* 0x00072800011a7983 */ /* 0x001ea80000300800 */
[----:B------:R-:W2:Y:S04]  /*61eb0*/  LDL.LU R27, [R1+0x72c] ;  /* 0x00072c00011b7983 */ /* 0x000ea80000300800 */
[----:B--2---:R0:W-:Y:S04]  /*61ec0*/  STL.64 [R1+0x40c8], R26 ;  /* 0x0040c81a01007387 */ /* 0x0041e80000100a00 */
[----:B------:R-:W-:Y:S04]  /*61ed0*/  STL.64 [R1+0x40c0], R24 ;  /* 0x0040c01801007387 */ /* 0x000fe80000100a00 */
[----:B0-----:R-:W2:Y:S01]  /*61ee0*/  LDL.64 R26, [R1+0xa8] ;  /* 0x0000a800011a7983 */ /* 0x001ea20000100a00 */
[C---:B---3--:R-:W-:Y:S03]  /*61ef0*/  HMMA.16816.F32 R8, R16.reuse, R14, R8 ;  /* 0x0000000e1008723c */ /* 0x048fe60000001808 */
[----:B--2---:R0:W-:Y:S04]  /*61f00*/  STL.64 [R1+0x40d0], R26 ;  /* 0x0040d01a01007387 */ /* 0x0041e80000100a00 */
[----:B0-----:R-:W2:Y:S04]  /*61f10*/  LDL.64 R26, [R1+0xb8] ;  /* 0x0000b800011a7983 */ /* 0x001ea80000100a00 */
[----:B--2---:R0:W-:Y:S04]  /*61f20*/  STL.64 [R1+0x40e0], R26 ;  /* 0x0040e01a01007387 */ /* 0x0041e80000100a00 */
[----:B0-----:R-:W2:Y:S04]  /*61f30*/  LDL.64 R26, [R1+0xc8] ;  /* 0x0000c800011a7983 */ /* 0x001ea80000100a00 */
[----:B------:R-:W-:Y:S04]  /*61f40*/  STL.64 [R1+0x13f0], R8 ;  /* 0x0013f00801007387 */ /* 0x000fe80000100a00 */
[----:B------:R0:W-:Y:S04]  /*61f50*/  STL.64 [R1+0x13f8], R10 ;  /* 0x0013f80a01007387 */ /* 0x0001e80000100a00 */
[----:B0-----:R-:W4:Y:S04]  /*61f60*/  LDL.LU.64 R10, [R1+0x40f8] ;  /* 0x0040f800010a7983 */ /* 0x001f280000300a00 */
[----:B------:R0:W-:Y:S04]  /*61f70*/  STL.64 [R1+0x4068], R14 ;  /* 0x0040680e01007387 */ /* 0x0001e80000100a00 */
[----:B------:R1:W-:Y:S04]  /*61f80*/  STL.64 [R1+0x40b0], R12 ;  /* 0x0040b00c01007387 */ /* 0x0003e80000100a00 */
[----:B0-----:R-:W3:Y:S01]  /*61f90*/  LDL.64 R14, [R1+0x98] ;  /* 0x00009800010e7983 */ /* 0x001ee20000100a00 */
[----:B----4-:R-:W-:Y:S03]  /*61fa0*/  HMMA.16816.F32 R16, R16, R10, R20 ;  /* 0x0000000a1010723c */ /* 0x010fe60000001814 */
[----:B---3--:R0:W-:Y:S04]  /*61fb0*/  STL.64 [R1+0x40d8], R14 ;  /* 0x0040d80e01007387 */ /* 0x0081e80000100a00 */
[----:B-1----:R-:W3:Y:S04]  /*61fc0*/  LDL.LU R12, [R1+0x740] ;  /* 0x00074000010c7983 */ /* 0x002ee80000300800 */
[----:B------:R-:W3:Y:S04]  /*61fd0*/  LDL.LU R13, [R1+0x744] ;  /* 0x00074400010d7983 */ /* 0x000ee80000300800 */
[----:B0-----:R-:W3:Y:S04]  /*61fe0*/  LDL.LU R14, [R1+0x748] ;  /* 0x00074800010e7983 */ /* 0x001ee80000300800 */
[----:B------:R-:W3:Y:S04]  /*61ff0*/  LDL.LU R15, [R1+0x74c] ;  /* 0x00074c00010f7983 */ /* 0x000ee80000300800 */
[----:B------:R-:W4:Y:S04]  /*62000*/  LDL.LU.64 R22, [R1+0x40f0] ;  /* 0x0040f00001167983 */ /* 0x000f280000300a00 */
[----:B------:R-:W4:Y:S04]  /*62010*/  LDL.LU.64 R20, [R1+0x40e8] ;  /* 0x0040e80001147983 */ /* 0x000f280000300a00 */
[----:B------:R-:W-:Y:S04]  /*62020*/  STL.64 [R1+0x7e0], R16 ;  /* 0x0007e01001007387 */ /* 0x000fe80000100a00 */
[----:B------:R0:W-:Y:S01]  /*62030*/  STL.64 [R1+0x7e8], R18 ;  /* 0x0007e81201007387 */ /* 0x0001e20000100a00 */
[----:B--2---:R-:W-:-:S03]  /*62040*/  IMAD.MOV.U32 R3, RZ, RZ, R27 ;  /* 0x000000ffff037224 */ /* 0x004fc600078e001b */
[----:B0-----:R-:W2:Y:S04]  /*62050*/  LDL.64 R18, [R1+0x88] ;  /* 0x0000880001127983 */ /* 0x001ea80000100a00 */
[----:B------:R0:W-:Y:S04]  /*62060*/  STL [R1+0x3fdc], R10 ;  /* 0x003fdc0a01007387 */ /* 0x0001e80000100800 */
[----:B------:R1:W-:Y:S04]  /*62070*/  STL [R1+0x3fd8], R11 ;  /* 0x003fd80b01007387 */ /* 0x0003e80000100800 */
[----:B------:R-:W2:Y:S04]  /*62080*/  LDL.LU R8, [R1+0x730] ;  /* 0x0007300001087983 */ /* 0x000ea80000300800 */
[----:B------:R-:W2:Y:S04]  /*62090*/  LDL.LU R9, [R1+0x734] ;  /* 0x0007340001097983 */ /* 0x000ea80000300800 */
[----:B0-----:R-:W2:Y:S04]  /*620a0*/  LDL.LU R10, [R1+0x738] ;  /* 0x00073800010a7983 */ /* 0x001ea80000300800 */
[----:B-1----:R-:W2:Y:S01]  /*620b0*/  LDL.LU R11, [R1+0x73c] ;  /* 0x00073c00010b7983 */ /* 0x002ea20000300800 */
[----:B----4-:R-:W-:-:S15]  /*620c0*/  HMMA.16816.F32 R4, R20, R26, R4 ;  /* 0x0000001a1404723c */ /* 0x010fde0000001804 */
[----:B------:R-:W-:-:S04]  /*620d0*/  NOP ;  /* 0x0000000000007918 */ /* 0x000fc80000000000 */
[----:B------:R0:W-:Y:S04]  /*620e0*/  STL.64 [R1+0x1b50], R4 ;  /* 0x001b500401007387 */ /* 0x0001e80000100a00 */
[----:B------:R1:W-:Y:S01]  /*620f0*/  STL.64 [R1+0x1b58], R6 ;  /* 0x001b580601007387 */ /* 0x0003e20000100a00 */
[----:B0-----:R-:W-:-:S03]  /*62100*/  IMAD.MOV.U32 R4, RZ, RZ, R26 ;  /* 0x000000ffff047224 */ /* 0x001fc600078e001a */
[----:B------:R-:W3:Y:S02]  /*62110*/  LDL.LU.64 R26, [R1+0x40e0] ;  /* 0x0040e000011a7983 */ /* 0x000ee40000300a00 */
[----:B---3--:R-:W-:Y:S01]  /*62120*/  HMMA.16816.F32 R12, R20, R26, R12 ;  /* 0x0000001a140c723c */ /* 0x008fe2000000180c */
[----:B-1----:R-:W-:Y:S02]  /*62130*/  IMAD.MOV.U32 R6, RZ, RZ, R26 ;  /* 0x000000ffff067224 */ /* 0x002fe400078e001a */
[----:B------:R-:W-:-:S15]  /*62140*/  IMAD.MOV.U32 R5, RZ, RZ, R27 ;  /* 0x000000ffff057224 */ /* 0x000fde00078e001b */
[----:B------:R-:W-:Y:S01]  /*62150*/  NOP ;  /* 0x0000000000007918 */ /* 0x000fe20000000000 */
[----:B------:R-:W-:Y:S04]  /*62160*/  STL.64 [R1+0x1a40], R12 ;  /* 0x001a400c01007387 */ /* 0x000fe80000100a00 */
[----:B------:R0:W-:Y:S04]  /*62170*/  STL.64 [R1+0x1a48], R14 ;  /* 0x001a480e01007387 */ /* 0x0001e80000100a00 */
[----:B0-----:R-:W3:Y:S04]  /*62180*/  LDL.LU.64 R14, [R1+0x40d8] ;  /* 0x0040d800010e7983 */ /* 0x001ee80000300a00 */
[----:B------:R-:W2:Y:S02]  /*62190*/  LDL.LU.64 R26, [R1+0x40d0] ;  /* 0x0040d000011a7983 */ /* 0x000ea40000300a00 */
[----:B--2---:R-:W-:Y:S01]  /*621a0*/  HMMA.16816.F32 R8, R20, R26, R8 ;  /* 0x0000001a1408723c */ /* 0x004fe20000001808 */
[----:B------:R-:W-:-:S15]  /*621b0*/  IMAD.MOV.U32 R7, RZ, RZ, R27 ;  /* 0x000000ffff077224 */ /* 0x000fde00078e001b */
[----:B------:R-:W-:-:S03]  /*621c0*/  NOP ;  /* 0x0000000000007918 */ /* 0x000fc60000000000 */
[----:B------:R0:W-:Y:S04]  /*621d0*/  STL.64 [R1+0x1940], R8 ;  /* 0x0019400801007387 */ /* 0x0001e80000100a00 */
[----:B------:R-:W-:Y:S01]  /*621e0*/  STL.64 [R1+0x1948], R10 ;  /* 0x0019480a01007387 */ /* 0x000fe20000100a00 */
[----:B0-----:R-:W-:-:S03]  /*621f0*/  IMAD.MOV.U32 R8, RZ, RZ, R26 ;  /* 0x000000ffff087224 */ /* 0x001fc600078e001a */
[----:B------:R-:W3:Y:S04]  /*62200*/  LDL.LU.64 R26, [R1+0x40c8] ;  /* 0x0040c800011a7983 */ /* 0x000ee80000300a00 */
[----:B------:R-:W3:Y:S04]  /*62210*/  LDL.LU.64 R24, [R1+0x40c0] ;  /* 0x0040c00001187983 */ /* 0x000ee80000300a00 */
[----:B------:R-:W-:Y:S04]  /*62220*/  STL.64 [R1+0x3fe8], R6 ;  /* 0x003fe80601007387 */ /* 0x000fe80000100a00 */
[----:B------:R0:W-:Y:S04]  /*62230*/  STL.64 [R1+0x3fe0], R4 ;  /* 0x003fe00401007387 */ /* 0x0001e80000100a00 */
[----:B0-----:R-:W2:Y:S04]  /*62240*/  LDL.LU R4, [R1+0x710] ;  /* 0x0007100001047983 */ /* 0x001ea80000300800 */
[----:B------:R-:W2:Y:S04]  /*62250*/  LDL.LU R5, [R1+0x714] ;  /* 0x0007140001057983 */ /* 0x000ea80000300800 */
[----:B------:R-:W2:Y:S04]  /*62260*/  LDL.LU R6, [R1+0x718] ;  /* 0x0007180001067983 */ /* 0x000ea80000300800 */
[----:B------:R-:W2:Y:S01]  /*62270*/  LDL.LU R7, [R1+0x71c] ;  /* 0x00071c0001077983 */ /* 0x000ea20000300800 */
[----:B---3--:R-:W-:-:S15]  /*62280*/  HMMA.16816.F32 R24, R20, R14, R24 ;  /* 0x0000000e1418723c */ /* 0x008fde0000001818 */
[----:B------:R-:W-:-:S04]  /*62290*/  NOP ;  /* 0x0000000000007918 */ /* 0x000fc80000000000 */
[----:B------:R-:W-:Y:S04]  /*622a0*/  STL.64 [R1+0x1840], R24 ;  /* 0x0018401801007387 */ /* 0x000fe80000100a00 */
[----:B------:R0:W-:Y:S04]  /*622b0*/  STL.64 [R1+0x1848], R26 ;  /* 0x0018481a01007387 */ /* 0x0001e80000100a00 */
[----:B0-----:R-:W3:Y:S01]  /*622c0*/  LDL.LU.64 R26, [R1+0x40b8] ;  /* 0x0040b800011a7983 */ /* 0x001ee20000300a00 */
[----:B--2---:R-:W-:Y:S01]  /*622d0*/  HMMA.16816.F32 R4, R20, R18, R4 ;  /* 0x000000121404723c */ /* 0x004fe20000001804 */
[----:B------:R-:W-:-:S02]  /*622e0*/  IMAD.MOV.U32 R9, RZ, RZ, R15 ;  /* 0x000000ffff097224 */ /* 0x000fc400078e000f */
[----:B------:R-:W-:Y:S01]  /*622f0*/  IMAD.MOV.U32 R24, RZ, RZ, R14 ;  /* 0x000000ffff187224 */ /* 0x000fe200078e000e */
[----:B------:R-:W2:Y:S01]  /*62300*/  LDL.LU.64 R12, [R1+0x40b0] ;  /* 0x0040b000010c7983 */ /* 0x000ea20000300a00 */
[----:B------:R-:W-:-:S03]  /*62310*/  IMAD.MOV.U32 R25, RZ, RZ, R19 ;  /* 0x000000ffff197224 */ /* 0x000fc600078e0013 */
[----:B------:R-:W-:Y:S11]  /*62320*/  STL.64 [R1+0x4080], R8 ;  /* 0x0040800801007387 */ /* 0x000ff60000100a00 */
[----:B------:R-:W-:Y:S04]  /*62330*/  STL.64 [R1+0x1740], R4 ;  /* 0x0017400401007387 */ /* 0x000fe80000100a00 */
[----:B------:R-:W-:Y:S04]  /*62340*/  STL.64 [R1+0x1748], R6 ;  /* 0x0017480601007387 */ /* 0x000fe80000100a00 */
[----:B---3--:R-:W-:Y:S04]  /*62350*/  STL.64 [R1+0x4008], R26 ;  /* 0x0040081a01007387 */ /* 0x008fe80000100a00 */
[----:B------:R0:W-:Y:S04]  /*62360*/  STL.64 [R1+0x4000], R24 ;  /* 0x0040001801007387 */ /* 0x0001e80000100a00 */
[----:B0-----:R-:W3:Y:S04]  /*62370*/  LDL.LU R24, [R1+0xe20] ;  /* 0x000e200001187983 */ /* 0x001ee80000300800 */
[----:B------:R-:W3:Y:S04]  /*62380*/  LDL.LU R25, [R1+0xe24] ;  /* 0x000e240001197983 */ /* 0x000ee80000300800 */
[----:B------:R-:W4:Y:S04]  /*62390*/  LDL.LU R26, [R1+0xe28] ;  /* 0x000e2800011a7983 */ /* 0x000f280000300800 */
[----:B------:R-:W4:Y:S04]  /*623a0*/  LDL.LU R27, [R1+0xe2c] ;  /* 0x000e2c00011b7983 */ /* 0x000f280000300800 */
[----:B----4-:R0:W-:Y:S04]  /*623b0*/  STL.64 [R1+0x4018], R26 ;  /* 0x0040181a01007387 */ /* 0x0101e80000100a00 */
[----:B---3--:R-:W-:Y:S01]  /*623c0*/  STL.64 [R1+0x4010], R24 ;  /* 0x0040101801007387 */ /* 0x008fe20000100a00 */
[----:B0-----:R-:W-:-:S02]  /*623d0*/  IMAD.MOV.U32 R26, RZ, RZ, R2 ;  /* 0x000000ffff1a7224 */ /* 0x001fc400078e0002 */
[----:B------:R-:W-:Y:S01]  /*623e0*/  IMAD.MOV.U32 R27, RZ, RZ, R28 ;  /* 0x000000ffff1b7224 */ /* 0x000fe200078e001c */
[----:B------:R-:W3:Y:S04]  /*623f0*/  LDL.LU R2, [R1+0x40ac] ;  /* 0x0040ac0001027983 */ /* 0x000ee80000300800 */
[----:B------:R-:W4:Y:S04]  /*62400*/  LDL.LU R28, [R1+0x40a8] ;  /* 0x0040a800011c7983 */ /* 0x000f280000300800 */
[----:B------:R2:W-:Y:S04]  /*62410*/  STL.64 [R1+0x4030], R26 ;  /* 0x0040301a01007387 */ /* 0x0005e80000100a00 */
[----:B------:R-:W4:Y:S04]  /*62420*/  LDL.LU R4, [R1+0xe00] ;  /* 0x000e000001047983 */ /* 0x000f280000300800 */
[----:B------:R-:W4:Y:S04]  /*62430*/  LDL.LU R5, [R1+0xe04] ;  /* 0x000e040001057983 */ /* 0x000f280000300800 */
[----:B------:R-:W4:Y:S04]  /*62440*/  LDL.LU R6, [R1+0xe08] ;  /* 0x000e080001067983 */ /* 0x000f280000300800 */
[----:B------:R-:W4:Y:S01]  /*62450*/  LDL.LU R7, [R1+0xe0c] ;  /* 0x000e0c0001077983 */ /* 0x000f220000300800 */
[----:B--2---:R-:W-:-:S02]  /*62460*/  IMAD.MOV.U32 R26, RZ, RZ, R13 ;  /* 0x000000ffff1a7224 */ /* 0x004fc400078e000d */
[----:B------:R-:W-:-:S05]  /*62470*/  IMAD.MOV.U32 R27, RZ, RZ, R12 ;  /* 0x000000ffff1b7224 */ /* 0x000fca00078e000c */
[----:B------:R0:W-:Y:S02]  /*62480*/  STL.64 [R1+0x4048], R26 ;  /* 0x0040481a01007387 */ /* 0x0001e40000100a00 */
[----:B0-----:R-:W-:Y:S02]  /*62490*/  IMAD.MOV.U32 R27, RZ, RZ, R0 ;  /* 0x000000ffff1b7224 */ /* 0x001fe400078e0000 */
[----:B---3--:R-:W-:-:S05]  /*624a0*/  IMAD.MOV.U32 R26, RZ, RZ, R2 ;  /* 0x000000ffff1a7224 */ /* 0x008fca00078e0002 */
[----:B------:R-:W-:Y:S04]  /*624b0*/  STL.64 [R1+0x4060], R26 ;  /* 0x0040601a01007387 */ /* 0x000fe80000100a00 */
[----:B----4-:R-:W-:Y:S04]  /*624c0*/  STL.64 [R1+0x3ff8], R6 ;  /* 0x003ff80601007387 */ /* 0x010fe80000100a00 */
[----:B------:R0:W-:Y:S04]  /*624d0*/  STL.64 [R1+0x3ff0], R4 ;  /* 0x003ff00401007387 */ /* 0x0001e80000100a00 */
        /* <DEDUP_REMOVED lines=9> */
[----:B------:R-:W2:Y:S04]  /*62570*/  LDL.LU R9, [R1+0xe74] ;  /* 0x000e740001097983 */ /* 0x000ea80000300800 */
[----:B------:R-:W2:Y:S04]  /*62580*/  LDL.LU R10, [R1+0xe78] ;  /* 0x000e7800010a7983 */ /* 0x000ea80000300800 */
[----:B------:R-:W2:Y:S01]  /*62590*/  LDL.LU R11, [R1+0xe7c] ;  /* 0x000e7c00010b7983 */ /* 0x000ea20000300800 */
[----:B------:R-:W-:-:S03]  /*625a0*/  IMAD.MOV.U32 R29, RZ, RZ, R18 ;  /* 0x000000ffff1d7224 */ /* 0x000fc600078e0012 */
[----:B------:R-:W3:Y:S04]  /*625b0*/  LDL.64 R18, [R1+0x78] ;  /* 0x0000780001127983 */ /* 0x000ee80000100a00 */
[----:B--2---:R0:W-:Y:S04]  /*625c0*/  STL.64 [R1+0x4090], R10 ;  /* 0x0040900a01007387 */ /* 0x0041e80000100a00 */
[----:B------:R1:W-:Y:S04]  /*625d0*/  STL.64 [R1+0x4088], R8 ;  /* 0x0040880801007387 */ /* 0x0003e80000100a00 */
[----:B0-----:R-:W2:Y:S04]  /*625e0*/  LDL.64 R10, [R1+0x68] ;  /* 0x00006800010a7983 */ /* 0x001ea80000100a00 */
[----:B--2---:R0:W-:Y:S04]  /*625f0*/  STL.64 [R1+0x40a0], R10 ;  /* 0x0040a00a01007387 */ /* 0x0041e80000100a00 */
[----:B-1----:R-:W2:Y:S04]  /*62600*/  LDL.LU R8, [R1+0x700] ;  /* 0x0007000001087983 */ /* 0x002ea80000300800 */
[----:B------:R-:W2:Y:S04]  /*62610*/  LDL.LU R9, [R1+0x704] ;  /* 0x0007040001097983 */ /* 0x000ea80000300800 */
[----:B0-----:R-:W2:Y:S04]  /*62620*/  LDL.LU R10, [R1+0x708] ;  /* 0x00070800010a7983 */ /* 0x001ea80000300800 */
[----:B------:R-:W2:Y:S04]  /*62630*/  LDL.LU R11, [R1+0x70c] ;  /* 0x00070c00010b7983 */ /* 0x000ea80000300800 */
[----:B------:R0:W-:Y:S04]  /*62640*/  STL.64 [R1+0x4078], R14 ;  /* 0x0040780e01007387 */ /* 0x0001e80000100a00 */
[----:B----4-:R1:W-:Y:S04]  /*62650*/  STL.64 [R1+0x4070], R12 ;  /* 0x0040700c01007387 */ /* 0x0103e80000100a00 */
[----:B0-----:R-:W4:Y:S04]  /*62660*/  LDL.64 R14, [R1+0x58] ;  /* 0x00005800010e7983 */ /* 0x001f280000100a00 */
[----:B----4-:R0:W-:Y:S04]  /*62670*/  STL.64 [R1+0x4098], R14 ;  /* 0x0040980e01007387 */ /* 0x0101e80000100a00 */
[----:B-1----:R-:W4:Y:S04]  /*62680*/  LDL.LU R12, [R1+0xe80] ;  /* 0x000e8000010c7983 */ /* 0x002f280000300800 */
[----:B------:R-:W4:Y:S04]  /*62690*/  LDL.LU R13, [R1+0xe84] ;  /* 0x000e8400010d7983 */ /* 0x000f280000300800 */
[----:B0-----:R-:W4:Y:S04]  /*626a0*/  LDL.LU R14, [R1+0xe88] ;  /* 0x000e8800010e7983 */ /* 0x001f280000300800 */
[----:B------:R-:W4:Y:S04]  /*626b0*/  LDL.LU R15, [R1+0xe8c] ;  /* 0x000e8c00010f7983 */ /* 0x000f280000300800 */
[----:B------:R-:W4:Y:S04]  /*626c0*/  LDL.64 R26, [R1+0x48] ;  /* 0x00004800011a7983 */ /* 0x000f280000100a00 */
[----:B---3--:R-:W-:Y:S04]  /*626d0*/  STL.64 [R1+0x4028], R6 ;  /* 0x0040280601007387 */ /* 0x008fe80000100a00 */
        /* <DEDUP_REMOVED lines=10> */
[----:B------:R-:W3:Y:S04]  /*62780*/  LDL.LU R6, [R1+0xe48] ;  /* 0x000e480001067983 */ /* 0x000ee80000300800 */
[----:B------:R-:W3:Y:S01]  /*62790*/  LDL.LU R7, [R1+0xe4c] ;  /* 0x000e4c0001077983 */ /* 0x000ee20000300800 */
[----:B------:R-:W-:-:S02]  /*627a0*/  IMAD.MOV.U32 R2, RZ, RZ, R18 ;  /* 0x000000ffff027224 */ /* 0x000fc400078e0012 */
[----:B------:R-:W-:Y:S02]  /*627b0*/  IMAD.MOV.U32 R0, RZ, RZ, R19 ;  /* 0x000000ffff007224 */ /* 0x000fe400078e0013 */
[----:B------:R-:W0:Y:S04]  /*627c0*/  LDSM.16.MT88.4 R16, [R28+UR5+0xc200] ;  /* 0x00c200051c10783b */ /* 0x000e280008004200 */
[----:B---3--:R-:W-:Y:S04]  /*627d0*/  STL.64 [R1+0x4058], R6 ;  /* 0x0040580601007387 */ /* 0x008fe80000100a00 */
[----:B--2---:R1:W-:Y:S04]  /*627e0*/  STL.64 [R1+0x4050], R4 ;  /* 0x0040500401007387 */ /* 0x0043e80000100a00 */
[----:B-1----:R-:W2:Y:S04]  /*627f0*/  LDL.LU R4, [R1+0xe50] ;  /* 0x000e500001047983 */ /* 0x002ea80000300800 */
[----:B------:R-:W2:Y:S04]  /*62800*/  LDL.LU R5, [R1+0xe54] ;  /* 0x000e540001057983 */ /* 0x000ea80000300800 */
[----:B------:R-:W2:Y:S04]  /*62810*/  LDL.LU R6, [R1+0xe58] ;  /* 0x000e580001067983 */ /* 0x000ea80000300800 */
[----:B------:R-:W2:Y:S04]  /*62820*/  LDL.LU R7, [R1+0xe5c] ;  /* 0x000e5c0001077983 */ /* 0x000ea80000300800 */
[----:B------:R-:W-:Y:S04]  /*62830*/  STL.64 [R1+0x1650], R8 ;  /* 0x0016500801007387 */ /* 0x000fe80000100a00 */
[----:B------:R1:W-:Y:S04]  /*62840*/  STL.64 [R1+0x1658], R10 ;  /* 0x0016580a01007387 */ /* 0x0003e80000100a00 */
[----:B-1----:R-:W4:Y:S04]  /*62850*/  LDL.LU.64 R10, [R1+0x40a0] ;  /* 0x0040a000010a7983 */ /* 0x002f280000300a00 */
[----:B0-----:R0:W-:Y:S04]  /*62860*/  STL.64 [R1+0x3eb8], R18 ;  /* 0x003eb81201007387 */ /* 0x0011e80000100a00 */
[----:B------:R1:W-:Y:S04]  /*62870*/  STL.64 [R1+0x3eb0], R16 ;  /* 0x003eb01001007387 */ /* 0x0003e80000100a00 */
[----:B0-----:R-:W3:Y:S04]  /*62880*/  LDL R18, [R1+0x8] ;  /* 0x0000080001127983 */ /* 0x001ee80000100800 */
[----:B------:R-:W3:Y:S01]  /*62890*/  LDL R19, [R1+0xc] ;  /* 0x00000c0001137983 */ /* 0x000ee20000100800 */
        /* <DEDUP_REMOVED lines=50> */
[----:B------:R-:W3:Y:S04]  /*62bc0*/  LDL.LU.64 R24, [R1+0x4000] ;  /* 0x0040000001187983 */ /* 0x000ee80000300a00 */
[----:B------:R0:W-:Y:S04]  /*62bd0*/  STL.64 [R1+0x3ed8], R18 ;  /* 0x003ed81201007387 */ /* 0x0001e80000100a00 */
[----:B0-----:R-:W2:Y:S04]  /*62be0*/  LDL.64 R18, [R1+0x18] ;  /* 0x0000180001127983 */ /* 0x001ea80000100a00 */
[----:B--2---:R0:W-:Y:S04]  /*62bf0*/  STL.64 [R1+0x3ee0], R18 ;  /* 0x003ee01201007387 */ /* 0x0041e80000100a00 */
[----:B0-----:R-:W2:Y:S01]  /*62c00*/  LDL.64 R18, [R1+0x28] ;  /* 0x0000280001127983 */ /* 0x001ea20000100a00 */
[----:B------:R-:W-:Y:S03]  /*62c10*/  HMMA.16816.F32 R4, R20, R26, R4 ;  /* 0x0000001a1404723c */ /* 0x000fe60000001804 */
[----:B--2---:R-:W-:-:S15]  /*62c20*/  STL.64 [R1+0x3ef0], R18 ;  /* 0x003ef01201007387 */ /* 0x004fde0000100a00 */
[----:B------:R-:W-:Y:S01]  /*62c30*/  NOP ;  /* 0x0000000000007918 */ /* 0x000fe20000000000 */
[----:B------:R-:W-:Y:S04]  /*62c40*/  STL.64 [R1+0xfa0], R4 ;  /* 0x000fa00401007387 */ /* 0x000fe80000100a00 */
[----:B------:R0:W-:Y:S04]  /*62c50*/  STL.64 [R1+0xfa8], R6 ;  /* 0x000fa80601007387 */ /* 0x0001e80000100a00 */
[----:B0-----:R-:W2:Y:S04]  /*62c60*/  LDL.LU.64 R6, [R1+0x3ff8] ;  /* 0x003ff80001067983 */ /* 0x001ea80000300a00 */
[----:B------:R-:W2:Y:S04]  /*62c70*/  LDL.LU.64 R4, [R1+0x3ff0] ;  /* 0x003ff00001047983 */ /* 0x000ea80000300a00 */
[----:B------:R-:W3:Y:S01]  /*62c80*/  LDL.64 R18, [R1+0x38] ;  /* 0x0000380001127983 */ /* 0x000ee20000100a00 */
[----:B--2---:R-:W-:Y:S03]  /*62c90*/  HMMA.16816.F32 R4, R20, R14, R4 ;  /* 0x0000000e1404723c */ /* 0x004fe60000001804 */
[----:B---3--:R0:W-:Y:S04]  /*62ca0*/  STL.64 [R1+0x3f08], R18 ;  /* 0x003f081201007387 */ /* 0x0081e80000100a00 */
[----:B------:R-:W-:Y:S01]  /*62cb0*/  STL.64 [R1+0x3ed0], R26 ;  /* 0x003ed01a01007387 */ /* 0x000fe20000100a00 */
[----:B0-----:R-:W-:-:S02]  /*62cc0*/  IMAD.MOV.U32 R18, RZ, RZ, R13 ;  /* 0x000000ffff127224 */ /* 0x001fc400078e000d */
[----:B------:R-:W-:-:S09]  /*62cd0*/  IMAD.MOV.U32 R19, RZ, RZ, R12 ;  /* 0x000000ffff137224 */ /* 0x000fd200078e000c */
[----:B------:R-:W-:Y:S04]  /*62ce0*/  STL.64 [R1+0xf90], R4 ;  /* 0x000f900401007387 */ /* 0x000fe80000100a00 */
[----:B------:R0:W-:Y:S04]  /*62cf0*/  STL.64 [R1+0xf98], R6 ;  /* 0x000f980601007387 */ /* 0x0001e80000100a00 */
[----:B0-----:R-:W2:Y:S04]  /*62d00*/  LDL.LU.64 R6, [R1+0x3fe8] ;  /* 0x003fe80001067983 */ /* 0x001ea80000300a00 */
[----:B------:R-:W3:Y:S04]  /*62d10*/  LDL.LU.64 R4, [R1+0x3fe0] ;  /* 0x003fe00001047983 */ /* 0x000ee80000300a00 */
[----:B------:R-:W-:Y:S04]  /*62d20*/  STL.64 [R1+0x3f20], R18 ;  /* 0x003f201201007387 */ /* 0x000fe80000100a00 */
        /* <DEDUP_REMOVED lines=12> */
[----:B--2---:R-:W-:Y:S04]  /*62df0*/  STL.64 [R1+0x3f00], R14 ;  /* 0x003f000e01007387 */ /* 0x004fe80000100a00 */
[----:B------:R0:W-:Y:S04]  /*62e00*/  STL.64 [R1+0x3ef8], R12 ;  /* 0x003ef80c01007387 */ /* 0x0001e80000100a00 */
[----:B0-----:R-:W2:Y:S04]  /*62e10*/  LDL.LU R12, [R1+0xd30] ;  /* 0x000d3000010c7983 */ /* 0x001ea80000300800 */
[----:B------:R-:W2:Y:S04]  /*62e20*/  LDL.LU R13, [R1+0xd34] ;  /* 0x000d3400010d7983 */ /* 0x000ea80000300800 */
[----:B------:R-:W2:Y:S04]  /*62e30*/  LDL.LU R14, [R1+0xd38] ;  /* 0x000d3800010e7983 */ /* 0x000ea80000300800 */
[----:B------:R-:W2:Y:S04]  /*62e40*/  LDL.LU R15, [R1+0xd3c] ;  /* 0x000d3c00010f7983 */ /* 0x000ea80000300800 */
[----:B------:R0:W-:Y:S04]  /*62e50*/  STL.64 [R1+0x3f50], R18 ;  /* 0x003f501201007387 */ /* 0x0001e80000100a00 */
[----:B------:R-:W2:Y:S04]  /*62e60*/  LDL.LU R16, [R1+0x620] ;  /* 0x0006200001107983 */ /* 0x000ea80000300800 */
[----:B------:R-:W2:Y:S04]  /*62e70*/  LDL.LU R17, [R1+0x624] ;  /* 0x0006240001117983 */ /* 0x000ea80000300800 */
[----:B0-----:R-:W2:Y:S04]  /*62e80*/  LDL.LU R18, [R1+0x628] ;  /* 0x0006280001127983 */ /* 0x001ea80000300800 */
[----:B------:R-:W2:Y:S01]  /*62e90*/  LDL.LU R19, [R1+0x62c] ;  /* 0x00062c0001137983 */ /* 0x000ea20000300800 */
[----:B------:R-:W-:-:S02]  /*62ea0*/  IMAD.MOV.U32 R26, RZ, RZ, R24 ;  /* 0x000000ffff1a7224 */ /* 0x000fc400078e0018 */
[----:B----4-:R-:W-:Y:S01]  /*62eb0*/  IMAD.MOV.U32 R27, RZ, RZ, R9 ;  /* 0x000000ffff1b7224 */ /* 0x010fe200078e0009 */
[----:B--2---:R0:W-:Y:S04]  /*62ec0*/  STL.64 [R1+0x3f60], R18 ;  /* 0x003f601201007387 */ /* 0x0041e80000100a00 */
[----:B------:R-:W-:Y:S01]  /*62ed0*/  STL.64 [R1+0x3f58], R16 ;  /* 0x003f581001007387 */ /* 0x000fe20000100a00 */
[----:B0-----:R-:W-:Y:S02]  /*62ee0*/  IMAD.MOV.U32 R18, RZ, RZ, R29 ;  /* 0x000000ffff127224 */ /* 0x001fe400078e001d */
[----:B------:R-:W-:-:S05]  /*62ef0*/  IMAD.MOV.U32 R19, RZ, RZ, R25 ;  /* 0x000000ffff137224 */ /* 0x000fca00078e0019 */
[----:B------:R-:W-:Y:S04]  /*62f00*/  STL.64 [R1+0x3f78], R18 ;  /* 0x003f781201007387 */ /* 0x000fe80000100a00 */
[----:B------:R0:W-:Y:S02]  /*62f10*/  STL.64 [R1+0x3f80], R26 ;  /* 0x003f801a01007387 */ /* 0x0001e40000100a00 */
[----:B0-----:R-:W-:Y:S02]  /*62f20*/  IMAD.MOV.U32 R26, RZ, RZ, R8 ;  /* 0x000000ffff1a7224 */ /* 0x001fe400078e0008 */
[----:B------:R-:W-:-:S05]  /*62f30*/  IMAD.MOV.U32 R27, RZ, RZ, R7 ;  /* 0x000000ffff1b7224 */ /* 0x000fca00078e0007 */
[----:B------:R0:W-:Y:S04]  /*62f40*/  STL.64 [R1+0x3f98], R26 ;  /* 0x003f981a01007387 */ /* 0x0001e80000100a00 */
[----:B------:R-:W2:Y:S04]  /*62f50*/  LDL.LU R16, [R1+0x640] ;  /* 0x0006400001107983 */ /* 0x000ea80000300800 */
[----:B------:R-:W2:Y:S04]  /*62f60*/  LDL.LU R17, [R1+0x644] ;  /* 0x0006440001117983 */ /* 0x000ea80000300800 */
[----:B------:R-:W4:Y:S04]  /*62f70*/  LDL.LU R18, [R1+0x648] ;  /* 0x0006480001127983 */ /* 0x000f280000300800 */
[----:B------:R-:W4:Y:S01]  /*62f80*/  LDL.LU R19, [R1+0x64c] ;  /* 0x00064c0001137983 */ /* 0x000f220000300800 */
[----:B0-----:R-:W-:-:S02]  /*62f90*/  IMAD.MOV.U32 R26, RZ, RZ, R6 ;  /* 0x000000ffff1a7224 */ /* 0x001fc400078e0006 */
[----:B---3--:R-:W-:-:S05]  /*62fa0*/  IMAD.MOV.U32 R27, RZ, RZ, R5 ;  /* 0x000000ffff1b7224 */ /* 0x008fca00078e0005 */
        /* <DEDUP_REMOVED lines=49> */
[----:B------:R-:W3:Y:S04]  /*632c0*/  LDL.LU.64 R6, [R1+0x3fd0] ;  /* 0x003fd00001067983 */ /* 0x000ee80000300a00 */
[----:B------:R-:W3:Y:S01]  /*632d0*/  LDL.LU.64 R4, [R1+0x3fc8] ;  /* 0x003fc80001047983 */ /* 0x000ee20000300a00 */
[----:B------:R-:W-:-:S03]  /*632e0*/  IMAD.MOV.U32 R27, RZ, RZ, R3 ;  /* 0x000000ffff1b7224 */ /* 0x000fc600078e0003 */
[----:B------:R-:W-:Y:S04]  /*632f0*/  STL.64 [R1+0x700], R20 ;  /* 0x0007001401007387 */ /* 0x000fe80000100a00 */
        /* <DEDUP_REMOVED lines=43> */
[----:B0-----:R0:W-:Y:S04]  /*635b0*/  STL [R1+0x3d94], R20 ;  /* 0x003d941401007387 */ /* 0x0011e80000100800 */
[----:B------:R1:W-:Y:S04]  /*635c0*/  STL [R1+0x3d90], R21 ;  /* 0x003d901501007387 */ /* 0x0003e80000100800 */
[----:B------:R4:W-:Y:S04]  /*635d0*/  STL [R1+0x3d8c], R22 ;  /* 0x003d8c1601007387 */ /* 0x0009e80000100800 */
[----:B------:R3:W-:Y:S04]  /*635e0*/  STL [R1+0x3d88], R23 ;  /* 0x003d881701007387 */ /* 0x0007e80000100800 */
[----:B0-----:R-:W2:Y:S04]  /*635f0*/  LDL.LU R20, [R1+0xd10] ;  /* 0x000d100001147983 */ /* 0x001ea80000300800 */
[----:B-1----:R-:W2:Y:S04]  /*63600*/  LDL.LU R21, [R1+0xd14] ;  /* 0x000d140001157983 */ /* 0x002ea80000300800 */
[----:B----4-:R-:W4:Y:S04]  /*63610*/  LDL.LU R22, [R1+0xd18] ;  /* 0x000d180001167983 */ /* 0x010f280000300800 */
[----:B---3--:R-:W4:Y:S01]  /*63620*/  LDL.LU R23, [R1+0xd1c] ;  /* 0x000d1c0001177983 */ /* 0x008f220000300800 */
        /* <DEDUP_REMOVED lines=34> */
[----:B------:R-:W4:Y:S02]  /*63850*/  LDL.LU.64 R18, [R1+0x3ee0] ;  /* 0x003ee00001127983 */ /* 0x000f240000300a00 */
[----:B----4-:R-:W-:Y:S01]  /*63860*/  HMMA.16816.F32 R20, R4, R18, R20 ;  /* 0x000000120414723c */ /* 0x010fe20000001814 */
[----:B------:R-:W-:-:S15]  /*63870*/  IMAD.MOV.U32 R9, RZ, RZ, R19 ;  /* 0x000000ffff097224 */ /* 0x000fde00078e0013 */
[----:B------:R-:W-:-:S03]  /*63880*/  NOP ;  /* 0x0000000000007918 */ /* 0x000fc60000000000 */
[----:B------:R0:W-:Y:S04]  /*63890*/  STL.64 [R1+0xe70], R20 ;  /* 0x000e701401007387 */ /* 0x0001e80000100a00 */
[----:B------:R-:W-:Y:S01]  /*638a0*/  STL.64 [R1+0xe78], R22 ;  /* 0x000e781601007387 */ /* 0x000fe20000100a00 */
[----:B0-----:R-:W-:-:S03]  /*638b0*/  IMAD.MOV.U32 R20, RZ, RZ, R18 ;  /* 0x000000ffff147224 */ /* 0x001fc600078e0012 */
[----:B------:R-:W3:Y:S04]  /*638c0*/  LDL.LU.64 R18, [R1+0x3ed8] ;  /* 0x003ed80001127983 */ /* 0x000ee80000300a00 */
[----:B------:R-:W-:Y:S04]  /*638d0*/  STL.64 [R1+0x3ec8], R10 ;  /* 0x003ec80a01007387 */ /* 0x000fe80000100a00 */
[----:B------:R0:W-:Y:S04]  /*638e0*/  STL.64 [R1+0x3ec0], R8 ;  /* 0x003ec00801007387 */ /* 0x0001e80000100a00 */
[----:B0-----:R-:W2:Y:S04]  /*638f0*/  LDL.LU R8, [R1+0xce0] ;  /* 0x000ce00001087983 */ /* 0x001ea80000300800 */
[----:B------:R-:W2:Y:S04]  /*63900*/  LDL.LU R9, [R1+0xce4] ;  /* 0x000ce40001097983 */ /* 0x000ea80000300800 */
[----:B------:R-:W2:Y:S04]  /*63910*/  LDL.LU R10, [R1+0xce8] ;  /* 0x000ce800010a7983 */ /* 0x000ea80000300800 */
[----:B------:R-:W2:Y:S04]  /*63920*/  LDL.LU R11, [R1+0xcec] ;  /* 0x000cec00010b7983 */ /* 0x000ea80000300800 */
[----:B------:R0:W-:Y:S04]  /*63930*/  STL [R1+0x3ea8], R20 ;  /* 0x003ea81401007387 */ /* 0x0001e80000100800 */
[----:B0-----:R-:W4:Y:S04]  /*63940*/  LDL.LU R20, [R1+0xcf0] ;  /* 0x000cf00001147983 */ /* 0x001f280000300800 */
[----:B------:R-:W4:Y:S04]  /*63950*/  LDL.LU R21, [R1+0xcf4] ;  /* 0x000cf40001157983 */ /* 0x000f280000300800 */
[----:B------:R-:W4:Y:S04]  /*63960*/  LDL.LU R22, [R1+0xcf8] ;  /* 0x000cf80001167983 */ /* 0x000f280000300800 */
[----:B------:R-:W4:Y:S01]  /*63970*/  LDL.LU R23, [R1+0xcfc] ;  /* 0x000cfc0001177983 */ /* 0x000f220000300800 */
[----:B---3--:R-:W-:Y:S03]  /*63980*/  HMMA.16816.F32 R16, R4, R18, R24 ;  /* 0x000000120410723c */ /* 0x008fe60000001818 */
[----:B------:R-:W4:-:S15]  /*63990*/  LDL.LU.64 R26, [R1+0x3ed0] ;  /* 0x003ed000011a7983 */ /* 0x000f1e0000300a00 */
[----:B------:R-:W-:Y:S01]  /*639a0*/  NOP ;  /* 0x0000000000007918 */ /* 0x000fe20000000000 */
[----:B------:R0:W-:Y:S04]  /*639b0*/  STL.64 [R1+0xe60], R16 ;  /* 0x000e601001007387 */ /* 0x0001e80000100a00 */
[----:B------:R1:W-:Y:S04]  /*639c0*/  STL.64 [R1+0xe68], R18 ;  /* 0x000e681201007387 */ /* 0x0003e80000100a00 */
[----:B0-----:R-:W3:Y:S04]  /*639d0*/  LDL.LU R16, [R1+0x610] ;  /* 0x0006100001107983 */ /* 0x001ee80000300800 */
[----:B------:R-:W3:Y:S04]  /*639e0*/  LDL.LU R17, [R1+0x614] ;  /* 0x0006140001117983 */ /* 0x000ee80000300800 */
[----:B-1----:R-:W3:Y:S04]  /*639f0*/  LDL.LU R18, [R1+0x618] ;  /* 0x0006180001127983 */ /* 0x002ee80000300800 */
[----:B------:R-:W3:Y:S01]  /*63a00*/  LDL.LU R19, [R1+0x61c] ;  /* 0x00061c0001137983 */ /* 0x000ee20000300800 */
[----:B----4-:R-:W-:-:S15]  /*63a10*/  HMMA.16816.F32 R20, R4, R26, R20 ;  /* 0x0000001a0414723c */ /* 0x010fde0000001814 */
[----:B------:R-:W-:-:S04]  /*63a20*/  NOP ;  /* 0x0000000000007918 */ /* 0x000fc80000000000 */
[----:B------:R0:W-:Y:S04]  /*63a30*/  STL.64 [R1+0xe50], R20 ;  /* 0x000e501401007387 */ /* 0x0001e80000100a00 */
[----:B------:R1:W-:Y:S04]  /*63a40*/  STL.64 [R1+0xe58], R22 ;  /* 0x000e581601007387 */ /* 0x0003e80000100a00 */
[----:B0-----:R-:W4:Y:S04]  /*63a50*/  LDL.LU R20, [R1+0x510] ;  /* 0x0005100001147983 */ /* 0x001f280000300800 */
[----:B------:R-:W4:Y:S04]  /*63a60*/  LDL.LU R21, [R1+0x514] ;  /* 0x0005140001157983 */ /* 0x000f280000300800 */
[----:B-1----:R-:W4:Y:S04]  /*63a70*/  LDL.LU R22, [R1+0x518] ;  /* 0x0005180001167983 */ /* 0x002f280000300800 */
[----:B------:R-:W4:Y:S04]  /*63a80*/  LDL.LU R23, [R1+0x51c] ;  /* 0x00051c0001177983 */ /* 0x000f280000300800 */
[----:B------:R-:W-:Y:S04]  /*63a90*/  STL [R1+0x3db4], R27 ;  /* 0x003db41b01007387 */ /* 0x000fe80000100800 */
[----:B------:R0:W-:Y:S04]  /*63aa0*/  STL [R1+0x3e80], R26 ;  /* 0x003e801a01007387 */ /* 0x0001e80000100800 */
[----:B------:R-:W3:Y:S04]  /*63ab0*/  LDL.LU R24, [R1+0x4f0] ;  /* 0x0004f00001187983 */ /* 0x000ee80000300800 */
[----:B------:R-:W3:Y:S04]  /*63ac0*/  LDL.LU R25, [R1+0x4f4] ;  /* 0x0004f40001197983 */ /* 0x000ee80000300800 */
[----:B0-----:R-:W3:Y:S04]  /*63ad0*/  LDL.LU R26, [R1+0x4f8] ;  /* 0x0004f800011a7983 */ /* 0x001ee80000300800 */
[----:B------:R-:W3:Y:S01]  /*63ae0*/  LDL.LU R27, [R1+0x4fc] ;  /* 0x0004fc00011b7983 */ /* 0x000ee20000300800 */
[C---:B--2---:R-:W-:Y:S03]  /*63af0*/  HMMA.16816.F32 R8, R4.reuse, R14, R8 ;  /* 0x0000000e0408723c */ /* 0x044fe60000001808 */
[----:B---3--:R0:W-:Y:S04]  /*63b00*/  STL.64 [R1+0x3e90], R26 ;  /* 0x003e901a01007387 */ /* 0x0081e80000100a00 */
[----:B------:R-:W-:Y:S04]  /*63b10*/  STL.64 [R1+0x3e88], R24 ;  /* 0x003e881801007387 */ /* 0x000fe80000100a00 */
[----:B0-----:R-:W2:Y:S04]  /*63b20*/  LDL.64 R26, [R1+0xb8] ;  /* 0x0000b800011a7983 */ /* 0x001ea80000100a00 */
[----:B--2---:R0:W-:Y:S04]  /*63b30*/  STL.64 [R1+0x3ea0], R26 ;  /* 0x003ea01a01007387 */ /* 0x0041e80000100a00 */
[----:B0-----:R-:W4:Y:S04]  /*63b40*/  LDL.64 R26, [R1+0xc8] ;  /* 0x0000c800011a7983 */ /* 0x001f280000100a00 */
        /* <DEDUP_REMOVED lines=8> */
[----:B------:R-:W2:Y:S04]  /*63bd0*/  LDL.LU R15, [R1+0x4ec] ;  /* 0x0004ec00010f7983 */ /* 0x000ea80000300800 */
[----:B--2---:R0:W-:Y:S04]  /*63be0*/  STL.64 [R1+0x3e78], R14 ;  /* 0x003e780e01007387 */ /* 0x0041e80000100a00 */
[----:B------:R1:W-:Y:S04]  /*63bf0*/  STL.64 [R1+0x3e70], R12 ;  /* 0x003e700c01007387 */ /* 0x0003e80000100a00 */
[----:B0-----:R-:W2:Y:S01]  /*63c00*/  LDL.64 R14, [R1+0xa8] ;  /* 0x0000a800010e7983 */ /* 0x001ea20000100a00 */
[----:B------:R-:W-:Y:S03]  /*63c10*/  HMMA.16816.F32 R4, R4, R10, R16 ;  /* 0x0000000a0404723c */ /* 0x000fe60000001810 */
[----:B--2---:R0:W-:Y:S04]  /*63c20*/  STL.64 [R1+0x3e98], R14 ;  /* 0x003e980e01007387 */ /* 0x0041e80000100a00 */
[----:B-1----:R-:W2:Y:S04]  /*63c30*/  LDL.LU R12, [R1+0x500] ;  /* 0x00050000010c7983 */ /* 0x002ea80000300800 */
[----:B------:R-:W2:Y:S04]  /*63c40*/  LDL.LU R13, [R1+0x504] ;  /* 0x00050400010d7983 */ /* 0x000ea80000300800 */
[----:B0-----:R-:W2:Y:S04]  /*63c50*/  LDL.LU R14, [R1+0x508] ;  /* 0x00050800010e7983 */ /* 0x001ea80000300800 */
[----:B------:R-:W2:Y:S04]  /*63c60*/  LDL.LU R15, [R1+0x50c] ;  /* 0x00050c00010f7983 */ /* 0x000ea80000300800 */
[----:B------:R-:W4:Y:S04]  /*63c70*/  LDL.LU.64 R18, [R1+0x3eb8] ;  /* 0x003eb80001127983 */ /* 0x000f280000300a00 */
[----:B------:R-:W4:Y:S04]  /*63c80*/  LDL.LU.64 R16, [R1+0x3eb0] ;  /* 0x003eb00001107983 */ /* 0x000f280000300a00 */
[----:B------:R-:W-:Y:S04]  /*63c90*/  STL.64 [R1+0x620], R4 ;  /* 0x0006200401007387 */ /* 0x000fe80000100a00 */
[----:B------:R0:W-:Y:S04]  /*63ca0*/  STL.64 [R1+0x628], R6 ;  /* 0x0006280601007387 */ /* 0x0001e80000100a00 */
[----:B0-----:R-:W2:Y:S04]  /*63cb0*/  LDL.64 R6, [R1+0x78] ;  /* 0x0000780001067983 */ /* 0x001ea80000100a00 */
[----:B--2---:R0:W-:Y:S04]  /*63cc0*/  STL.64 [R1+0x3e50], R6 ;  /* 0x003e500601007387 */ /* 0x0041e80000100a00 */
[----:B0-----:R-:W2:Y:S01]  /*63cd0*/  LDL.64 R6, [R1+0x88] ;  /* 0x0000880001067983 */ /* 0x001ea20000100a00 */
[----:B----4-:R-:W-:Y:S03]  /*63ce0*/  HMMA.16816.F32 R20, R16, R26, R20 ;  /* 0x0000001a1014723c */ /* 0x010fe60000001814 */
[----:B--2---:R0:W-:Y:S04]  /*63cf0*/  STL.64 [R1+0x3e60], R6 ;  /* 0x003e600601007387 */ /* 0x0041e80000100a00 */
[----:B0-----:R-:W2:Y:S04]  /*63d00*/  LDL.64 R6, [R1+0x98] ;  /* 0x0000980001067983 */ /* 0x001ea80000100a00 */
[----:B------:R-:W-:Y:S04]  /*63d10*/  STL [R1+0x3d9c], R10 ;  /* 0x003d9c0a01007387 */ /* 0x000fe80000100800 */
[----:B------:R-:W-:Y:S04]  /*63d20*/  STL [R1+0x3d98], R11 ;  /* 0x003d980b01007387 */ /* 0x000fe80000100800 */
[----:B------:R0:W-:Y:S04]  /*63d30*/  STL.64 [R1+0x1b00], R20 ;  /* 0x001b001401007387 */ /* 0x0001e80000100a00 */
[----:B------:R1:W-:Y:S04]  /*63d40*/  STL.64 [R1+0x1b08], R22 ;  /* 0x001b081601007387 */ /* 0x0003e80000100a00 */
[----:B0-----:R-:W4:Y:S01]  /*63d50*/  LDL.LU R20, [R1+0x3ea8] ;  /* 0x003ea80001147983 */ /* 0x001f220000300800 */
[----:B-1----:R-:W-:-:S02]  /*63d60*/  IMAD.MOV.U32 R22, RZ, RZ, R26 ;  /* 0x000000ffff167224 */ /* 0x002fc400078e001a */
[----:B------:R-:W-:Y:S02]  /*63d70*/  IMAD.MOV.U32 R23, RZ, RZ, R27 ;  /* 0x000000ffff177224 */ /* 0x000fe400078e001b */
[----:B------:R-:W2:Y:S04]  /*63d80*/  LDL.LU.64 R26, [R1+0x3ea0] ;  /* 0x003ea000011a7983 */ /* 0x000ea80000300a00 */
[----:B------:R-:W-:Y:S01]  /*63d90*/  STL [R1+0x3db0], R22 ;  /* 0x003db01601007387 */ /* 0x000fe20000100800 */
        /* <DEDUP_REMOVED lines=10> */
[----:B---3--:R0:W-:Y:S04]  /*63e40*/  STL.64 [R1+0x3e58], R8 ;  /* 0x003e580801007387 */ /* 0x0081e80000100a00 */
[----:B0-----:R-:W3:Y:S04]  /*63e50*/  LDL.LU R8, [R1+0x4d0] ;  /* 0x0004d00001087983 */ /* 0x001ee80000300800 */
[----:B------:R-:W3:Y:S04]  /*63e60*/  LDL.LU R9, [R1+0x4d4] ;  /* 0x0004d40001097983 */ /* 0x000ee80000300800 */
[----:B------:R-:W3:Y:S04]  /*63e70*/  LDL.LU R10, [R1+0x4d8] ;  /* 0x0004d800010a7983 */ /* 0x000ee80000300800 */
[----:B------:R-:W3:Y:S01]  /*63e80*/  LDL.LU R11, [R1+0x4dc] ;  /* 0x0004dc00010b7983 */ /* 0x000ee20000300800 */
[----:B--2---:R-:W-:Y:S01]  /*63e90*/  HMMA.16816.F32 R24, R16, R14, R24 ;  /* 0x0000000e1018723c */ /* 0x004fe20000001818 */
[----:B------:R-:W-:-:S15]  /*63ea0*/  IMAD.MOV.U32 R22, RZ, RZ, R15 ;  /* 0x000000ffff167224 */ /* 0x000fde00078e000f */
[----:B------:R-:W-:-:S03]  /*63eb0*/  NOP ;  /* 0x0000000000007918 */ /* 0x000fc60000000000 */
[----:B------:R-:W-:Y:S04]  /*63ec0*/  STL.64 [R1+0x1900], R24 ;  /* 0x0019001801007387 */ /* 0x000fe80000100a00 */
[----:B------:R0:W-:Y:S04]  /*63ed0*/  STL.64 [R1+0x1908], R26 ;  /* 0x0019081a01007387 */ /* 0x0001e80000100a00 */
[----:B0-----:R-:W2:Y:S01]  /*63ee0*/  LDL.LU R26, [R1+0x3e80] ;  /* 0x003e8000011a7983 */ /* 0x001ea20000300800 */
[----:B------:R-:W-:-:S03]  /*63ef0*/  IMAD.MOV.U32 R27, RZ, RZ, R14 ;  /* 0x000000ffff1b7224 */ /* 0x000fc600078e000e */
        /* <DEDUP_REMOVED lines=12> */
[----:B------:R0:W-:Y:S01]  /*63fc0*/  STL.64 [R1+0x3da0], R12 ;  /* 0x003da00c01007387 */ /* 0x0001e20000100a00 */
[----:B------:R-:W-:Y:S02]  /*63fd0*/  IMAD.MOV.U32 R25, RZ, RZ, R6 ;  /* 0x000000ffff197224 */ /* 0x000fe400078e0006 */
[----:B------:R-:W-:Y:S01]  /*63fe0*/  IMAD.MOV.U32 R24, RZ, RZ, R7 ;  /* 0x000000ffff187224 */ /* 0x000fe200078e0007 */
[----:B0-----:R-:W2:Y:S04]  /*63ff0*/  LDL.LU R12, [R1+0x4c0] ;  /* 0x0004c000010c7983 */ /* 0x001ea80000300800 */
[----:B------:R-:W2:Y:S04]  /*64000*/  LDL.LU R13, [R1+0x4c4] ;  /* 0x0004c400010d7983 */ /* 0x000ea80000300800 */
[----:B------:R-:W2:Y:S04]  /*64010*/  LDL.LU R14, [R1+0x4c8] ;  /* 0x0004c800010e7983 */ /* 0x000ea80000300800 */
[----:B------:R-:W2:Y:S04]  /*64020*/  LDL.LU R15, [R1+0x4cc] ;  /* 0x0004cc00010f7983 */ /* 0x000ea80000300800 */
[----:B------:R0:W-:Y:S04]  /*64030*/  STL.64 [R1+0x1700], R8 ;  /* 0x0017000801007387 */ /* 0x0001e80000100a00 */
[----:B------:R-:W-:Y:S04]  /*64040*/  STL.64 [R1+0x1708], R10 ;  /* 0x0017080a01007387 */ /* 0x000fe80000100a00 */
[----:B0-----:R-:W3:Y:S04]  /*64050*/  LDL.LU.64 R8, [R1+0x3e58] ;  /* 0x003e580001087983 */ /* 0x001ee80000300a00 */
[----:B------:R-:W2:Y:S04]  /*64060*/  LDL.LU.64 R6, [R1+0x3e50] ;  /* 0x003e500001067983 */ /* 0x000ea80000300a00 */
[----:B------:R-:W-:Y:S04]  /*64070*/  STL.64 [R1+0x3dc0], R26 ;  /* 0x003dc01a01007387 */ /* 0x000fe80000100a00 */
[----:B------:R0:W-:Y:S04]  /*64080*/  STL.64 [R1+0x3db8], R24 ;  /* 0x003db81801007387 */ /* 0x0001e80000100a00 */
[----:B0-----:R-:W3:Y:S04]  /*64090*/  LDL.LU R24, [R1+0xc60] ;  /* 0x000c600001187983 */ /* 0x001ee80000300800 */
[----:B------:R-:W3:Y:S04]  /*640a0*/  LDL.LU R25, [R1+0xc64] ;  /* 0x000c640001197983 */ /* 0x000ee80000300800 */
[----:B------:R-:W3:Y:S04]  /*640b0*/  LDL.LU R26, [R1+0xc68] ;  /* 0x000c6800011a7983 */ /* 0x000ee80000300800 */
[----:B------:R-:W3:Y:S01]  /*640c0*/  LDL.LU R27, [R1+0xc6c] ;  /* 0x000c6c00011b7983 */ /* 0x000ee20000300800 */
[----:B--2---:R-:W-:Y:S03]  /*640d0*/  HMMA.16816.F32 R12, R16, R6, R12 ;  /* 0x00000006100c723c */ /* 0x004fe6000000180c */
[----:B---3--:R4:W-:Y:S04]  /*640e0*/  STL.64 [R1+0x3dd0], R26 ;  /* 0x003dd01a01007387 */ /* 0x0089e80000100a00 */
[----:B------:R-:W-:Y:S01]  /*640f0*/  STL.64 [R1+0x3dc8], R24 ;  /* 0x003dc81801007387 */ /* 0x000fe20000100a00 */
[----:B----4-:R-:W-:-:S02]  /*64100*/  IMAD.MOV.U32 R26, RZ, RZ, R20 ;  /* 0x000000ffff1a7224 */ /* 0x010fc400078e0014 */
[----:B------:R-:W-:-:S05]  /*64110*/  IMAD.MOV.U32 R27, RZ, RZ, R9 ;  /* 0x000000ffff1b7224 */ /* 0x000fca00078e0009 */
[----:B------:R0:W-:Y:S04]  /*64120*/  STL.64 [R1+0x3de8], R26 ;  /* 0x003de81a01007387 */ /* 0x0001e80000100a00 */
[----:B------:R-:W-:Y:S04]  /*64130*/  STL.64 [R1+0x1600], R12 ;  /* 0x0016000c01007387 */ /* 0x000fe80000100a00 */
[----:B------:R-:W-:Y:S01]  /*64140*/  STL.64 [R1+0x1608], R14 ;  /* 0x0016080e01007387 */ /* 0x000fe20000100a00 */
[----:B0-----:R-:W-:Y:S02]  /*64150*/  IMAD.MOV.U32 R26, RZ, RZ, R8 ;  /* 0x000000ffff1a7224 */ /* 0x001fe400078e0008 */
[----:B------:R-:W-:-:S05]  /*64160*/  IMAD.MOV.U32 R27, RZ, RZ, R3 ;  /* 0x000000ffff1b7224 */ /* 0x000fca00078e0003 */
[----:B------:R0:W-:Y:S04]  /*64170*/  STL.64 [R1+0x3e00], R26 ;  /* 0x003e001a01007387 */ /* 0x0001e80000100a00 */
[----:B------:R-:W2:Y:S04]  /*64180*/  LDL.LU R24, [R1+0xc90] ;  /* 0x000c900001187983 */ /* 0x000ea80000300800 */
[----:B------:R-:W2:Y:S04]  /*64190*/  LDL.LU R25, [R1+0xc94] ;  /* 0x000c940001197983 */ /* 0x000ea80000300800 */
[----:B0-----:R-:W3:Y:S04]  /*641a0*/  LDL.LU R26, [R1+0xc98] ;  /* 0x000c9800011a7983 */ /* 0x001ee80000300800 */
[----:B------:R-:W3:Y:S04]  /*641b0*/  LDL.LU R27, [R1+0xc9c] ;  /* 0x000c9c00011b7983 */ /* 0x000ee80000300800 */
[----:B------:R-:W4:Y:S04]  /*641c0*/  LDL.LU R8, [R1+0xcc0] ;  /* 0x000cc00001087983 */ /* 0x000f280000300800 */
[----:B------:R-:W4:Y:S04]  /*641d0*/  LDL.LU R9, [R1+0xcc4] ;  /* 0x000cc40001097983 */ /* 0x000f280000300800 */
[----:B------:R-:W4:Y:S04]  /*641e0*/  LDL.LU R10, [R1+0xcc8] ;  /* 0x000cc800010a7983 */ /* 0x000f280000300800 */
[----:B------:R-:W4:Y:S04]  /*641f0*/  LDL.LU R11, [R1+0xccc] ;  /* 0x000ccc00010b7983 */ /* 0x000f280000300800 */
[----:B---3--:R0:W-:Y:S04]  /*64200*/  STL.64 [R1+0x3e10], R26 ;  /* 0x003e101a01007387 */ /* 0x0081e80000100a00 */
[----:B--2---:R-:W-:Y:S04]  /*64210*/  STL.64 [R1+0x3e08], R24 ;  /* 0x003e081801007387 */ /* 0x004fe80000100a00 */
[----:B0-----:R-:W2:Y:S01]  /*64220*/  LDL.64 R26, [R1+0x48] ;  /* 0x00004800011a7983 */ /* 0x001ea20000100a00 */
[----:B------:R-:W-:-:S03]  /*64230*/  IMAD.MOV.U32 R20, RZ, RZ, R6 ;  /* 0x000000ffff147224 */ /* 0x000fc600078e0006 */
[----:B--2---:R0:W-:Y:S04]  /*64240*/  STL.64 [R1+0x3e28], R26 ;  /* 0x003e281a01007387 */ /* 0x0041e80000100a00 */
[----:B0-----:R-:W2:Y:S01]  /*64250*/  LDL.64 R26, [R1+0x58] ;  /* 0x00005800011a7983 */ /* 0x001ea20000100a00 */
[----:B------:R-:W-:-:S03]  /*64260*/  IMAD.MOV.U32 R21, RZ, RZ, R7 ;  /* 0x000000ffff157224 */ /* 0x000fc600078e0007 */
[----:B------:R-:W0:Y:S04]  /*64270*/  LDSM.16.MT88.4 R4, [R28+UR5+0xc300] ;  /* 0x00c300051c04783b */ /* 0x000e280008004200 */
[----:B--2---:R1:W-:Y:S04]  /*64280*/  STL.64 [R1+0x3e40], R26 ;  /* 0x003e401a01007387 */ /* 0x0043e80000100a00 */
[----:B-1----:R-:W4:Y:S04]  /*64290*/  LDL.64 R26, [R1+0x68] ;  /* 0x00006800011a7983 */ /* 0x002f280000100a00 */
[----:B------:R-:W-:Y:S04]  /*642a0*/  STL.64 [R1+0x3de0], R22 ;  /* 0x003de01601007387 */ /* 0x000fe80000100a00 */
        /* <DEDUP_REMOVED lines=29> */
[----:B0-----:R-:W-:Y:S04]  /*64480*/  STL.64 [R1+0x3c80], R6 ;  /* 0x003c800601007387 */ /* 0x001fe80000100a00 */
[----:B------:R-:W-:Y:S04]  /*64490*/  STL.64 [R1+0x3c78], R4 ;  /* 0x003c780401007387 */ /* 0x000fe80000100a00 */
[----:B------:R0:W-:Y:S04]  /*644a0*/  STL.64 [R1+0xe30], R8 ;  /* 0x000e300801007387 */ /* 0x0001e80000100a00 */
[----:B------:R1:W-:Y:S01]  /*644b0*/  STL.64 [R1+0xe38], R10 ;  /* 0x000e380a01007387 */ /* 0x0003e20000100a00 */
[----:B0-----:R-:W-:-:S03]  /*644c0*/  IMAD.MOV.U32 R9, RZ, RZ, R26 ;  /* 0x000000ffff097224 */ /* 0x001fc600078e001a */
[----:B-1----:R-:W4:Y:S01]  /*644d0*/  LDL.LU.64 R10, [R1+0x3e48] ;  /* 0x003e4800010a7983 */ /* 0x002f220000300a00 */
        /* <DEDUP_REMOVED lines=20> */
[----:B------:R-:W2:Y:S01]  /*64620*/  LDL.LU.64 R24, [R1+0x3e08] ;  /* 0x003e080001187983 */ /* 0x000ea20000300a00 */
[----:B------:R-:W-:-:S02]  /*64630*/  IMAD.MOV.U32 R6, RZ, RZ, R2 ;  /* 0x000000ffff067224 */ /* 0x000fc400078e0002 */
[----:B------:R-:W-:-:S07]  /*64640*/  IMAD.MOV.U32 R7, RZ, RZ, R0 ;  /* 0x000000ffff077224 */ /* 0x000fce00078e0000 */
[----:B--2---:R-:W-:-:S15]  /*64650*/  HMMA.16816.F32 R24, R16, R6, R24 ;  /* 0x000000061018723c */ /* 0x004fde0000001818 */
[----:B------:R-:W-:-:S04]  /*64660*/  NOP ;  /* 0x0000000000007918 */ /* 0x000fc80000000000 */
[----:B------:R-:W-:Y:S04]  /*64670*/  STL.64 [R1+0xd40], R24 ;  /* 0x000d401801007387 */ /* 0x000fe80000100a00 */
[----:B------:R0:W-:Y:S04]  /*64680*/  STL.64 [R1+0xd48], R26 ;  /* 0x000d481a01007387 */ /* 0x0001e80000100a00 */
[----:B0-----:R-:W2:Y:S04]  /*64690*/  LDL.LU.64 R26, [R1+0x3e00] ;  /* 0x003e0000011a7983 */ /* 0x001ea80000300a00 */
[----:B------:R0:W-:Y:S04]  /*646a0*/  STL.64 [R1+0x3ce8], R6 ;  /* 0x003ce80601007387 */ /* 0x0001e80000100a00 */
[----:B------:R-:W-:Y:S04]  /*646b0*/  STL.64 [R1+0x3d48], R4 ;  /* 0x003d480401007387 */ /* 0x000fe80000100a00 */
[----:B------:R-:W3:Y:S04]  /*646c0*/  LDL R3, [R1+0x2fd8] ;  /* 0x002fd80001037983 */ /* 0x000ee80000100800 */
        /* <DEDUP_REMOVED lines=18> */
[----:B0-----:R-:W3:Y:S01]  /*647f0*/  LDL.LU.64 R26, [R1+0x3dc0] ;  /* 0x003dc000011a7983 */ /* 0x001ee20000300a00 */
[----:B------:R-:W-:-:S03]  /*64800*/  IMAD.MOV.U32 R2, RZ, RZ, R6 ;  /* 0x000000ffff027224 */ /* 0x000fc600078e0006 */
[----:B------:R-:W2:Y:S01]  /*64810*/  LDL.LU.64 R24, [R1+0x3db8] ;  /* 0x003db80001187983 */ /* 0x000ea20000300a00 */
[----:B---3--:R-:W-:-:S03]  /*64820*/  IMAD.MOV.U32 R6, RZ, RZ, R27 ;  /* 0x000000ffff067224 */ /* 0x008fc600078e001b */
[----:B------:R-:W3:Y:S01]  /*64830*/  LDL.LU R27, [R1+0x3db4] ;  /* 0x003db400011b7983 */ /* 0x000ee20000300800 */
[----:B------:R-:W-:Y:S02]  /*64840*/  IMAD.MOV.U32 R0, RZ, RZ, R7 ;  /* 0x000000ffff007224 */ /* 0x000fe400078e0007 */
[----:B--2---:R-:W-:Y:S02]  /*64850*/  IMAD.MOV.U32 R7, RZ, RZ, R22 ;  /* 0x000000ffff077224 */ /* 0x004fe400078e0016 */
[----:B------:R-:W2:Y:S04]  /*64860*/  LDL.LU R22, [R1+0x3db0] ;  /* 0x003db00001167983 */ /* 0x000ea80000300800 */
[----:B------:R0:W-:Y:S04]  /*64870*/  STL.64 [R1+0x3d58], R6 ;  /* 0x003d580601007387 */ /* 0x0001e80000100a00 */
[----:B------:R-:W2:Y:S04]  /*64880*/  LDL.LU R4, [R1+0xc40] ;  /* 0x000c400001047983 */ /* 0x000ea80000300800 */
[----:B------:R-:W2:Y:S04]  /*64890*/  LDL.LU R5, [R1+0xc44] ;  /* 0x000c440001057983 */ /* 0x000ea80000300800 */
[----:B0-----:R-:W2:Y:S04]  /*648a0*/  LDL.LU R6, [R1+0xc48] ;  /* 0x000c480001067983 */ /* 0x001ea80000300800 */
[----:B------:R-:W2:Y:S01]  /*648b0*/  LDL.LU R7, [R1+0xc4c] ;  /* 0x000c4c0001077983 */ /* 0x000ea20000300800 */
[----:B---3--:R-:W-:-:S15]  /*648c0*/  HMMA.16816.F32 R12, R16, R26, R12 ;  /* 0x0000001a100c723c */ /* 0x008fde000000180c */
[----:B------:R-:W-:-:S04]  /*648d0*/  NOP ;  /* 0x0000000000007918 */ /* 0x000fc80000000000 */
[----:B------:R-:W-:Y:S04]  /*648e0*/  STL.64 [R1+0xc70], R12 ;  /* 0x000c700c01007387 */ /* 0x000fe80000100a00 */
[----:B------:R0:W-:Y:S04]  /*648f0*/  STL.64 [R1+0xc78], R14 ;  /* 0x000c780e01007387 */ /* 0x0001e80000100a00 */
[----:B0-----:R-:W2:Y:S04]  /*64900*/  LDL.LU.64 R14, [R1+0x3da8] ;  /* 0x003da800010e7983 */ /* 0x001ea80000300a00 */
[----:B------:R-:W3:Y:S04]  /*64910*/  LDL.LU.64 R12, [R1+0x3da0] ;  /* 0x003da000010c7983 */ /* 0x000ee80000300a00 */
        /* <DEDUP_REMOVED lines=8> */
[----:B------:R-:W2:Y:S04]  /*649a0*/  LDL.LU R11, [R1+0x3d98] ;  /* 0x003d9800010b7983 */ /* 0x000ea80000300800 */
[----:B------:R0:W-:Y:S04]  /*649b0*/  STL.64 [R1+0x3d70], R6 ;  /* 0x003d700601007387 */ /* 0x0001e80000100a00 */
[----:B------:R-:W2:Y:S04]  /*649c0*/  LDL.LU R4, [R1+0x4b0] ;  /* 0x0004b00001047983 */ /* 0x000ea80000300800 */
[----:B------:R-:W2:Y:S04]  /*649d0*/  LDL.LU R5, [R1+0x4b4] ;  /* 0x0004b40001057983 */ /* 0x000ea80000300800 */
[----:B0-----:R-:W2:Y:S04]  /*649e0*/  LDL.LU R6, [R1+0x4b8] ;  /* 0x0004b80001067983 */ /* 0x001ea80000300800 */
[----:B------:R-:W2:Y:S04]  /*649f0*/  LDL.LU R7, [R1+0x4bc] ;  /* 0x0004bc0001077983 */ /* 0x000ea80000300800 */
[----:B------:R-:W-:Y:S01]  /*64a00*/  STL.64 [R1+0x3c90], R14 ;  /* 0x003c900e01007387 */ /* 0x000fe20000100a00 */
[----:B------:R-:W-:-:S02]  /*64a10*/  IMAD.MOV.U32 R26, RZ, RZ, R20 ;  /* 0x000000ffff1a7224 */ /* 0x000fc400078e0014 */
[----:B------:R-:W-:Y:S01]  /*64a20*/  IMAD.MOV.U32 R27, RZ, RZ, R21 ;  /* 0x000000ffff1b7224 */ /* 0x000fe200078e0015 */
[----:B------:R-:W4:Y:S01]  /*64a30*/  LDL.LU R20, [R1+0x3d94] ;  /* 0x003d940001147983 */ /* 0x000f220000300800 */
[----:B--2---:R-:W-:Y:S01]  /*64a40*/  HMMA.16816.F32 R4, R16, R10, R4 ;  /* 0x0000000a1004723c */ /* 0x004fe20000001804 */
[----:B------:R-:W-:Y:S02]  /*64a50*/  IMAD.MOV.U32 R18, RZ, RZ, R25 ;  /* 0x000000ffff127224 */ /* 0x000fe400078e0019 */
[----:B------:R-:W-:-:S15]  /*64a60*/  IMAD.MOV.U32 R19, RZ, RZ, R24 ;  /* 0x000000ffff137224 */ /* 0x000fde00078e0018 */
[----:B------:R-:W-:Y:S01]  /*64a70*/  NOP ;  /* 0x0000000000007918 */ /* 0x000fe20000000000 */
[----:B------:R-:W-:Y:S04]  /*64a80*/  STL.64 [R1+0x4b0], R4 ;  /* 0x0004b00401007387 */ /* 0x000fe80000100a00 */
[----:B------:R0:W-:Y:S04]  /*64a90*/  STL.64 [R1+0x4b8], R6 ;  /* 0x0004b80601007387 */ /* 0x0001e80000100a00 */
[----:B------:R-:W4:Y:S01]  /*64aa0*/  LDL.LU R21, [R1+0x3d90] ;  /* 0x003d900001157983 */ /* 0x000f220000300800 */
[----:B0-----:R-:W-:Y:S02]  /*64ab0*/  IMAD.MOV.U32 R6, RZ, RZ, R22 ;  /* 0x000000ffff067224 */ /* 0x001fe400078e0016 */
[----:B------:R-:W-:Y:S01]  /*64ac0*/  IMAD.MOV.U32 R7, RZ, RZ, R23 ;  /* 0x000000ffff077224 */ /* 0x000fe200078e0017 */
[----:B------:R-:W4:Y:S04]  /*64ad0*/  LDL.LU R22, [R1+0x3d8c] ;  /* 0x003d8c0001167983 */ /* 0x000f280000300800 */
[----:B------:R-:W4:Y:S04]  /*64ae0*/  LDL.LU R23, [R1+0x3d88] ;  /* 0x003d880001177983 */ /* 0x000f280000300800 */
[----:B------:R0:W-:Y:S04]  /*64af0*/  STL.64 [R1+0x3d20], R26 ;  /* 0x003d201a01007387 */ /* 0x0001e80000100a00 */
[----:B------:R3:W-:Y:S04]  /*64b00*/  STL.64 [R1+0x3d28], R18 ;  /* 0x003d281201007387 */ /* 0x0007e80000100a00 */
[----:B------:R-:W2:Y:S04]  /*64b10*/  LDL.LU R24, [R1+0x3e0] ;  /* 0x0003e00001187983 */ /* 0x000ea80000300800 */
[----:B------:R-:W2:Y:S04]  /*64b20*/  LDL.LU R25, [R1+0x3e4] ;  /* 0x0003e40001197983 */ /* 0x000ea80000300800 */
[----:B0-----:R-:W2:Y:S04]  /*64b30*/  LDL.LU R26, [R1+0x3e8] ;  /* 0x0003e800011a7983 */ /* 0x001ea80000300800 */
[----:B------:R-:W2:Y:S01]  /*64b40*/  LDL.LU R27, [R1+0x3ec] ;  /* 0x0003ec00011b7983 */ /* 0x000ea20000300800 */
[----:B---3--:R-:W-:-:S02]  /*64b50*/  IMAD.MOV.U32 R18, RZ, RZ, R13 ;  /* 0x000000ffff127224 */ /* 0x008fc400078e000d */
[----:B------:R-:W-:Y:S01]  /*64b60*/  IMAD.MOV.U32 R19, RZ, RZ, R12 ;  /* 0x000000ffff137224 */ /* 0x000fe200078e000c */
[----:B--2---:R-:W-:Y:S04]  /*64b70*/  STL.64 [R1+0x3d38], R26 ;  /* 0x003d381a01007387 */ /* 0x004fe80000100a00 */
[----:B------:R-:W-:Y:S04]  /*64b80*/  STL.64 [R1+0x3d30], R24 ;  /* 0x003d301801007387 */ /* 0x000fe80000100a00 */
[----:B------:R0:W-:Y:S04]  /*64b90*/  STL.64 [R1+0x3d50], R18 ;  /* 0x003d501201007387 */ /* 0x0001e80000100a00 */
[----:B------:R-:W2:Y:S04]  /*64ba0*/  LDL.LU R16, [R1+0x400] ;  /* 0x0004000001107983 */ /* 0x000ea80000300800 */
[----:B------:R-:W2:Y:S04]  /*64bb0*/  LDL.LU R17, [R1+0x404] ;  /* 0x0004040001117983 */ /* 0x000ea80000300800 */
[----:B0-----:R-:W3:Y:S04]  /*64bc0*/  LDL.LU R18, [R1+0x408] ;  /* 0x0004080001127983 */ /* 0x001ee80000300800 */
        /* <DEDUP_REMOVED lines=38> */
[----:B------:R-:W-:Y:S04]  /*64e30*/  STL.64 [R1+0x18f8], R6 ;  /* 0x0018f80601007387 */ /* 0x000fe80000100a00 */
[----:B0-----:R-:W4:Y:S01]  /*64e40*/  LDL.LU.64 R4, [R1+0x3d48] ;  /* 0x003d480001047983 */ /* 0x001f220000300a00 */
[----:B------:R-:W-:Y:S02]  /*64e50*/  IMAD.MOV.U32 R10, RZ, RZ, R28 ;  /* 0x000000ffff0a7224 */ /* 0x000fe400078e001c */
[----:B------:R-:W-:Y:S01]  /*64e60*/  IMAD.MOV.U32 R11, RZ, RZ, R29 ;  /* 0x000000ffff0b7224 */ /* 0x000fe200078e001d */
[----:B------:R-:W2:Y:S04]  /*64e70*/  LDL.LU R28, [R1+0x3d40] ;  /* 0x003d4000011c7983 */ /* 0x000ea80000300800 */
[----:B------:R4:W-:Y:S02]  /*64e80*/  STL.64 [R1+0x3cf0], R10 ;  /* 0x003cf00a01007387 */ /* 0x0009e40000100a00 */
[----:B----4-:R-:W-:-:S02]  /*64e90*/  IMAD.MOV.U32 R10, RZ, RZ, R5 ;  /* 0x000000ffff0a7224 */ /* 0x010fc400078e0005 */
[----:B------:R-:W-:-:S05]  /*64ea0*/  IMAD.MOV.U32 R11, RZ, RZ, R4 ;  /* 0x000000ffff0b7224 */ /* 0x000fca00078e0004 */
[----:B------:R-:W-:Y:S04]  /*64eb0*/  STL.64 [R1+0x3d08], R10 ;  /* 0x003d080a01007387 */ /* 0x000fe80000100a00 */
[----:B------:R-:W4:Y:S04]  /*64ec0*/  LDL.LU R4, [R1+0xb90] ;  /* 0x000b900001047983 */ /* 0x000f280000300800 */
        /* <DEDUP_REMOVED lines=25> */
[----:B------:R3:W-:Y:S02]  /*65060*/  STL.64 [R1+0x16f8], R18 ;  /* 0x0016f81201007387 */ /* 0x0007e40000100a00 */
[----:B---3--:R-:W-:Y:S02]  /*65070*/  HMMA.16816.F32 R16, R20, R26, R12 ;  /* 0x0000001a1410723c */ /* 0x008fe4000000180c */
[----:B------:R-:W3:-:S15]  /*65080*/  LDL.LU R12, [R1+0xb40] ;  /* 0x000b4000010c7983 */ /* 0x000ede0000300800 */
[----:B------:R-:W-:Y:S02]  /*65090*/  NOP ;  /* 0x0000000000007918 */ /* 0x000fe40000000000 */
[----:B------:R-:W-:Y:S04]  /*650a0*/  STL.64 [R1+0x15f0], R16 ;  /* 0x0015f01001007387 */ /* 0x000fe80000100a00 */
[----:B------:R-:W-:Y:S04]  /*650b0*/  STL.64 [R1+0x15f8], R18 ;  /* 0x0015f81201007387 */ /* 0x000fe80000100a00 */
[----:B------:R-:W3:Y:S04]  /*650c0*/  LDL.LU R13, [R1+0xb44] ;  /* 0x000b4400010d7983 */ /* 0x000ee80000300800 */
[----:B------:R-:W4:Y:S04]  /*650d0*/  LDL.LU R14, [R1+0xb48] ;  /* 0x000b4800010e7983 */ /* 0x000f280000300800 */
[----:B------:R-:W4:Y:S04]  /*650e0*/  LDL.LU R15, [R1+0xb4c] ;  /* 0x000b4c00010f7983 */ /* 0x000f280000300800 */
[----:B------:R-:W0:Y:S01]  /*650f0*/  LDSM.16.MT88.4 R16, [R28+UR5+0xc380] ;  /* 0x00c380051c10783b */ /* 0x000e220008004200 */
[----:B------:R-:W-:-:S02]  /*65100*/  IMAD.MOV.U32 R10, RZ, RZ, R9 ;  /* 0x000000ffff0a7224 */ /* 0x000fc400078e0009 */
[----:B------:R-:W-:Y:S01]  /*65110*/  IMAD.MOV.U32 R11, RZ, RZ, R8 ;  /* 0x000000ffff0b7224 */ /* 0x000fe200078e0008 */
[----:B----4-:R1:W-:Y:S04]  /*65120*/  STL.64 [R1+0x3ca0], R14 ;  /* 0x003ca00e01007387 */ /* 0x0103e80000100a00 */
[----:B---3--:R-:W-:Y:S04]  /*65130*/  STL.64 [R1+0x3c98], R12 ;  /* 0x003c980c01007387 */ /* 0x008fe80000100a00 */
[----:B------:R-:W3:Y:S04]  /*65140*/  LDL.LU R24, [R1+0xb70] ;  /* 0x000b700001187983 */ /* 0x000ee80000300800 */
[----:B------:R-:W3:Y:S04]  /*65150*/  LDL.LU R25, [R1+0xb74] ;  /* 0x000b740001197983 */ /* 0x000ee80000300800 */
[----:B------:R-:W4:Y:S04]  /*65160*/  LDL.LU R26, [R1+0xb78] ;  /* 0x000b7800011a7983 */ /* 0x000f280000300800 */
[----:B------:R-:W4:Y:S01]  /*65170*/  LDL.LU R27, [R1+0xb7c] ;  /* 0x000b7c00011b7983 */ /* 0x000f220000300800 */
[----:B--2---:R-:W-:Y:S01]  /*65180*/  HMMA.16816.F32 R8, R20, R10, R4 ;  /* 0x0000000a1408723c */ /* 0x004fe20000001804 */
[----:B-1----:R-:W-:-:S02]  /*65190*/  IMAD.MOV.U32 R14, RZ, RZ, R2 ;  /* 0x000000ffff0e7224 */ /* 0x002fc400078e0002 */
[----:B------:R-:W-:Y:S01]  /*651a0*/  IMAD.MOV.U32 R15, RZ, RZ, R0 ;  /* 0x000000ffff0f7224 */ /* 0x000fe200078e0000 */
[----:B----4-:R-:W-:Y:S04]  /*651b0*/  STL.64 [R1+0x3ce0], R26 ;  /* 0x003ce01a01007387 */ /* 0x010fe80000100a00 */
[----:B---3--:R1:W-:Y:S04]  /*651c0*/  STL.64 [R1+0x3cd8], R24 ;  /* 0x003cd81801007387 */ /* 0x0083e80000100a00 */
[----:B-1----:R-:W2:Y:S04]  /*651d0*/  LDL.LU R24, [R1+0xb80] ;  /* 0x000b800001187983 */ /* 0x002ea80000300800 */
[----:B------:R-:W2:Y:S04]  /*651e0*/  LDL.LU R25, [R1+0xb84] ;  /* 0x000b840001197983 */ /* 0x000ea80000300800 */
[----:B------:R-:W2:Y:S04]  /*651f0*/  LDL.LU R26, [R1+0xb88] ;  /* 0x000b8800011a7983 */ /* 0x000ea80000300800 */
[----:B------:R-:W2:Y:S04]  /*65200*/  LDL.LU R27, [R1+0xb8c] ;  /* 0x000b8c00011b7983 */ /* 0x000ea80000300800 */
[----:B------:R1:W-:Y:S04]  /*65210*/  STL.64 [R1+0x3cb8], R14 ;  /* 0x003cb80e01007387 */ /* 0x0003e80000100a00 */
[----:B-1----:R-:W3:Y:S04]  /*65220*/  LDL.64 R14, [R1+0x18] ;  /* 0x00001800010e7983 */ /* 0x002ee80000100a00 */
[----:B0-----:R0:W-:Y:S04]  /*65230*/  STL.64 [R1+0x3b88], R18 ;  /* 0x003b881201007387 */ /* 0x0011e80000100a00 */
[----:B------:R-:W-:Y:S04]  /*65240*/  STL.64 [R1+0x3b80], R16 ;  /* 0x003b801001007387 */ /* 0x000fe80000100a00 */
[----:B0-----:R-:W4:Y:S04]  /*65250*/  LDL.64 R18, [R1+0x28] ;  /* 0x0000280001127983 */ /* 0x001f280000100a00 */
[----:B------:R-:W-:Y:S04]  /*65260*/  STL [R1+0x2fec], R28 ;  /* 0x002fec1c01007387 */ /* 0x000fe80000100800 */
[----:B------:R-:W2:Y:S04]  /*65270*/  LDL.LU.64 R6, [R1+0x3d18] ;  /* 0x003d180001067983 */ /* 0x000ea80000300a00 */
[----:B------:R-:W2:Y:S04]  /*65280*/  LDL.LU.64 R4, [R1+0x3d10] ;  /* 0x003d100001047983 */ /* 0x000ea80000300a00 */
        /* <DEDUP_REMOVED lines=27> */
[----:B0-----:R-:W3:Y:S04]  /*65440*/  LDL.LU R8, [R1+0xb60] ;  /* 0x000b600001087983 */ /* 0x001ee80000300800 */
[----:B------:R-:W3:Y:S04]  /*65450*/  LDL.LU R9, [R1+0xb64] ;  /* 0x000b640001097983 */ /* 0x000ee80000300800 */
[----:B------:R-:W3:Y:S04]  /*65460*/  LDL.LU R10, [R1+0xb68] ;  /* 0x000b6800010a7983 */ /* 0x000ee80000300800 */
[----:B------:R-:W3:Y:S04]  /*65470*/  LDL.LU R11, [R1+0xb6c] ;  /* 0x000b6c00010b7983 */ /* 0x000ee80000300800 */
        /* <DEDUP_REMOVED lines=10> */
[----:B------:R-:W-:Y:S04]  /*65520*/  STL.64 [R1+0x830], R24 ;  /* 0x0008301801007387 */ /* 0x000fe80000100a00 */
[----:B------:R0:W-:Y:S04]  /*65530*/  STL.64 [R1+0x838], R26 ;  /* 0x0008381a01007387 */ /* 0x0001e80000100a00 */
[----:B0-----:R-:W4:Y:S04]  /*65540*/  LDL.LU.64 R26, [R1+0x3cd0] ;  /* 0x003cd000011a7983 */ /* 0x001f280000300a00 */
[----:B------:R-:W2:Y:S01]  /*65550*/  LDL.LU R16, [R1+0x390] ;  /* 0x0003900001107983 */ /* 0x000ea20000300800 */
[----:B------:R-:W-:-:S03]  /*65560*/  IMAD.MOV.U32 R25, RZ, RZ, R18 ;  /* 0x000000ffff197224 */ /* 0x000fc600078e0012 */
[----:B------:R-:W2:Y:S01]  /*65570*/  LDL.LU R17, [R1+0x394] ;  /* 0x0003940001117983 */ /* 0x000ea20000300800 */
[----:B------:R-:W-:-:S03]  /*65580*/  IMAD.MOV.U32 R24, RZ, RZ, R19 ;  /* 0x000000ffff187224 */ /* 0x000fc600078e0013 */
[----:B------:R-:W2:Y:S04]  /*65590*/  LDL.LU R18, [R1+0x398] ;  /* 0x0003980001127983 */ /* 0x000ea80000300800 */
[----:B------:R-:W2:Y:S01]  /*655a0*/  LDL.LU R19, [R1+0x39c] ;  /* 0x00039c0001137983 */ /* 0x000ea20000300800 */
[C---:B---3--:R-:W-:Y:S01]  /*655b0*/  HMMA.16816.F32 R8, R20.reuse, R14, R8 ;  /* 0x0000000e1408723c */ /* 0x048fe20000001808 */
[----:B------:R-:W-:Y:S02]  /*655c0*/  IMAD.MOV.U32 R2, RZ, RZ, R14 ;  /* 0x000000ffff027224 */ /* 0x000fe400078e000e */
[----:B------:R-:W-:Y:S01]  /*655d0*/  IMAD.MOV.U32 R0, RZ, RZ, R15 ;  /* 0x000000ffff007224 */ /* 0x000fe200078e000f */
[----:B--2---:R0:W-:Y:S04]  /*655e0*/  STL.64 [R1+0x3c70], R18 ;  /* 0x003c701201007387 */ /* 0x0041e80000100a00 */
[----:B------:R-:W-:Y:S04]  /*655f0*/  STL.64 [R1+0x3c68], R16 ;  /* 0x003c681001007387 */ /* 0x000fe80000100a00 */
[----:B0-----:R-:W2:Y:S07]  /*65600*/  LDL.64 R18, [R1+0xc8] ;  /* 0x0000c80001127983 */ /* 0x001eae0000100a00 */
        /* <DEDUP_REMOVED lines=17> */
[----:B------:R-:W-:Y:S04]  /*65720*/  STL [R1+0x3bac], R27 ;  /* 0x003bac1b01007387 */ /* 0x000fe80000100800 */
[----:B------:R-:W-:Y:S04]  /*65730*/  STL [R1+0x3c08], R26 ;  /* 0x003c081a01007387 */ /* 0x000fe80000100800 */
[----:B------:R0:W-:Y:S04]  /*65740*/  STL.64 [R1+0x3c50], R24 ;  /* 0x003c501801007387 */ /* 0x0001e80000100a00 */
[----:B0-----:R-:W4:Y:S04]  /*65750*/  LDL.LU R24, [R1+0x380] ;  /* 0x0003800001187983 */ /* 0x001f280000300800 */
[----:B------:R-:W4:Y:S04]  /*65760*/  LDL.LU R25, [R1+0x384] ;  /* 0x0003840001197983 */ /* 0x000f280000300800 */
[----:B------:R-:W2:Y:S04]  /*65770*/  LDL.LU R26, [R1+0x388] ;  /* 0x00038800011a7983 */ /* 0x000ea80000300800 */
[----:B------:R-:W2:Y:S01]  /*65780*/  LDL.LU R27, [R1+0x38c] ;  /* 0x00038c00011b7983 */ /* 0x000ea20000300800 */
[C---:B---3--:R-:W-:Y:S03]  /*65790*/  HMMA.16816.F32 R8, R20.reuse, R14, R8 ;  /* 0x0000000e1408723c */ /* 0x048fe60000001808 */
[----:B--2---:R0:W-:Y:S04]  /*657a0*/  STL.64 [R1+0x3c60], R26 ;  /* 0x003c601a01007387 */ /* 0x0041e80000100a00 */
[----:B----4-:R-:W-:Y:S04]  /*657b0*/  STL.64 [R1+0x3c58], R24 ;  /* 0x003c581801007387 */ /* 0x010fe80000100a00 */
[----:B0-----:R-:W2:Y:S08]  /*657c0*/  LDL.64 R26, [R1+0xb8] ;  /* 0x0000b800011a7983 */ /* 0x001eb00000100a00 */
[----:B------:R-:W-:Y:S04]  /*657d0*/  STL.64 [R1+0x7f0], R8 ;  /* 0x0007f00801007387 */ /* 0x000fe80000100a00 */
[----:B------:R0:W-:Y:S04]  /*657e0*/  STL.64 [R1+0x7f8], R10 ;  /* 0x0007f80a01007387 */ /* 0x0001e80000100a00 */
[----:B0-----:R-:W3:Y:S04]  /*657f0*/  LDL.LU.64 R10, [R1+0x3c88] ;  /* 0x003c8800010a7983 */ /* 0x001ee80000300a00 */
[----:B------:R0:W-:Y:S04]  /*65800*/  STL [R1+0x3ba4], R14 ;  /* 0x003ba40e01007387 */ /* 0x0001e80000100800 */
[----:B------:R1:W-:Y:S04]  /*65810*/  STL [R1+0x3ba0], R15 ;  /* 0x003ba00f01007387 */ /* 0x0003e80000100800 */
[----:B------:R-:W4:Y:S04]  /*65820*/  LDL.LU R12, [R1+0x3a0] ;  /* 0x0003a000010c7983 */ /* 0x000f280000300800 */
[----:B------:R-:W4:Y:S04]  /*65830*/  LDL.LU R13, [R1+0x3a4] ;  /* 0x0003a400010d7983 */ /* 0x000f280000300800 */
[----:B0-----:R-:W4:Y:S04]  /*65840*/  LDL.LU R14, [R1+0x3a8] ;  /* 0x0003a800010e7983 */ /* 0x001f280000300800 */
[----:B-1----:R-:W4:Y:S01]  /*65850*/  LDL.LU R15, [R1+0x3ac] ;  /* 0x0003ac00010f7983 */ /* 0x002f220000300800 */
[----:B---3--:R-:W-:Y:S03]  /*65860*/  HMMA.16816.F32 R20, R20, R10, R4 ;  /* 0x0000000a1414723c */ /* 0x008fe60000001804 */
[----:B------:R-:W4:Y:S04]  /*65870*/  LDL.LU.64 R6, [R1+0x3c80] ;  /* 0x003c800001067983 */ /* 0x000f280000300a00 */
[----:B------:R-:W4:-:S12]  /*65880*/  LDL.LU.64 R4, [R1+0x3c78] ;  /* 0x003c780001047983 */ /* 0x000f180000300a00 */
[----:B------:R-:W-:Y:S04]  /*65890*/  STL.64 [R1+0x3d0], R20 ;  /* 0x0003d01401007387 */ /* 0x000fe80000100a00 */
[----:B------:R0:W-:Y:S04]  /*658a0*/  STL.64 [R1+0x3d8], R22 ;  /* 0x0003d81601007387 */ /* 0x0001e80000100a00 */
[----:B0-----:R-:W3:Y:S04]  /*658b0*/  LDL.64 R22, [R1+0x98] ;  /* 0x0000980001167983 */ /* 0x001ee80000100a00 */
[----:B------:R0:W-:Y:S04]  /*658c0*/  STL.64 [R1+0x3c30], R10 ;  /* 0x003c300a01007387 */ /* 0x0001e80000100a00 */
[----:B------:R-:W3:Y:S04]  /*658d0*/  LDL.LU R8, [R1+0x370] ;  /* 0x0003700001087983 */ /* 0x000ee80000300800 */
[----:B------:R-:W3:Y:S04]  /*658e0*/  LDL.LU R9, [R1+0x374] ;  /* 0x0003740001097983 */ /* 0x000ee80000300800 */
[----:B0-----:R-:W3:Y:S04]  /*658f0*/  LDL.LU R10, [R1+0x378] ;  /* 0x00037800010a7983 */ /* 0x001ee80000300800 */
[----:B------:R-:W3:Y:S01]  /*65900*/  LDL.LU R11, [R1+0x37c] ;  /* 0x00037c00010b7983 */ /* 0x000ee20000300800 */
[----:B----4-:R-:W-:-:S15]  /*65910*/  HMMA.16816.F32 R12, R4, R18, R12 ;  /* 0x00000012040c723c */ /* 0x010fde000000180c */
[----:B------:R-:W-:-:S04]  /*65920*/  NOP ;  /* 0x0000000000007918 */ /* 0x000fc80000000000 */
[----:B------:R0:W-:Y:S04]  /*65930*/  STL.64 [R1+0x1ac0], R12 ;  /* 0x001ac00c01007387 */ /* 0x0001e80000100a00 */
[----:B------:R1:W-:Y:S01]  /*65940*/  STL.64 [R1+0x1ac8], R14 ;  /* 0x001ac80e01007387 */ /* 0x0003e20000100a00 */
[----:B0-----:R-:W-:Y:S02]  /*65950*/  IMAD.MOV.U32 R13, RZ, RZ, R18 ;  /* 0x000000ffff0d7224 */ /* 0x001fe400078e0012 */
[----:B------:R-:W-:Y:S02]  /*65960*/  IMAD.MOV.U32 R12, RZ, RZ, R19 ;  /* 0x000000ffff0c7224 */ /* 0x000fe400078e0013 */
[----:B------:R-:W2:Y:S04]  /*65970*/  LDL.LU.64 R18, [R1+0x3c70] ;  /* 0x003c700001127983 */ /* 0x000ea80000300a00 */
[----:B------:R-:W2:Y:S04]  /*65980*/  LDL.LU.64 R16, [R1+0x3c68] ;  /* 0x003c680001107983 */ /* 0x000ea80000300a00 */
[----:B------:R-:W-:Y:S04]  /*65990*/  STL [R1+0x3ba8], R13 ;  /* 0x003ba80d01007387 */ /* 0x000fe80000100800 */
[----:B------:R-:W-:Y:S04]  /*659a0*/  STL [R1+0x3c48], R12 ;  /* 0x003c480c01007387 */ /* 0x000fe80000100800 */
[----:B-1----:R-:W4:Y:S01]  /*659b0*/  LDL.64 R14, [R1+0xa8] ;  /* 0x0000a800010e7983 */ /* 0x002f220000100a00 */
[----:B--2---:R-:W-:-:S15]  /*659c0*/  HMMA.16816.F32 R16, R4, R26, R16 ;  /* 0x0000001a0410723c */ /* 0x004fde0000001810 */
[----:B------:R-:W-:-:S04]  /*659d0*/  NOP ;  /* 0x0000000000007918 */ /* 0x000fc80000000000 */
[----:B------:R0:W-:Y:S04]  /*659e0*/  STL.64 [R1+0x19c0], R16 ;  /* 0x0019c01001007387 */ /* 0x0001e80000100a00 */
[----:B------:R4:W-:Y:S01]  /*659f0*/  STL.64 [R1+0x19c8], R18 ;  /* 0x0019c81201007387 */ /* 0x0009e20000100a00 */
[----:B0-----:R-:W-:Y:S02]  /*65a00*/  IMAD.MOV.U32 R17, RZ, RZ, R26 ;  /* 0x000000ffff117224 */ /* 0x001fe400078e001a */
[----:B------:R-:W-:Y:S02]  /*65a10*/  IMAD.MOV.U32 R16, RZ, RZ, R27 ;  /* 0x000000ffff107224 */ /* 0x000fe400078e001b */
[----:B------:R-:W2:Y:S04]  /*65a20*/  LDL.LU.64 R26, [R1+0x3c60] ;  /* 0x003c6000011a7983 */ /* 0x000ea80000300a00 */
[----:B------:R-:W2:Y:S01]  /*65a30*/  LDL.LU.64 R24, [R1+0x3c58] ;  /* 0x003c580001187983 */ /* 0x000ea20000300a00 */
[----:B---3--:R-:W-:Y:S01]  /*65a40*/  HMMA.16816.F32 R8, R4, R22, R8 ;  /* 0x000000160408723c */ /* 0x008fe20000001808 */
[----:B----4-:R-:W-:-:S02]  /*65a50*/  IMAD.MOV.U32 R19, RZ, RZ, R14 ;  /* 0x000000ffff137224 */ /* 0x010fc400078e000e */
[----:B------:R-:W-:-:S05]  /*65a60*/  IMAD.MOV.U32 R18, RZ, RZ, R15 ;  /* 0x000000ffff127224 */ /* 0x000fca00078e000f */
[----:B--2---:R-:W-:-:S15]  /*65a70*/  HMMA.16816.F32 R24, R4, R14, R24 ;  /* 0x0000000e0418723c */ /* 0x004fde0000001818 */
[----:B------:R-:W-:-:S04]  /*65a80*/  NOP ;  /* 0x0000000000007918 */ /* 0x000fc80000000000 */
[----:B------:R0:W-:Y:S04]  /*65a90*/  STL.64 [R1+0x18c0], R24 ;  /* 0x0018c01801007387 */ /* 0x0001e80000100a00 */
[----:B------:R-:W-:Y:S04]  /*65aa0*/  STL.64 [R1+0x18c8], R26 ;  /* 0x0018c81a01007387 */ /* 0x000fe80000100a00 */
[----:B0-----:R-:W2:Y:S04]  /*65ab0*/  LDL.LU.64 R24, [R1+0x3c50] ;  /* 0x003c500001187983 */ /* 0x001ea80000300a00 */
[----:B------:R-:W-:Y:S04]  /*65ac0*/  STL.64 [R1+0x3bb8], R18 ;  /* 0x003bb81201007387 */ /* 0x000fe80000100a00 */
[----:B------:R0:W-:Y:S04]  /*65ad0*/  STL.64 [R1+0x3bb0], R16 ;  /* 0x003bb01001007387 */ /* 0x0001e80000100a00 */
[----:B------:R-:W-:Y:S04]  /*65ae0*/  STL.64 [R1+0x17c0], R8 ;  /* 0x0017c00801007387 */ /* 0x000fe80000100a00 */
[----:B------:R-:W-:Y:S04]  /*65af0*/  STL.64 [R1+0x17c8], R10 ;  /* 0x0017c80a01007387 */ /* 0x000fe80000100a00 */
        /* <DEDUP_REMOVED lines=18> */
[----:B------:R-:W-:-:S02]  /*65c20*/  IMAD.MOV.U32 R29, RZ, RZ, R22 ;  /* 0x000000ffff1d7224 */ /* 0x000fc400078e0016 */
[----:B------:R-:W-:Y:S01]  /*65c30*/  IMAD.MOV.U32 R28, RZ, RZ, R23 ;  /* 0x000000ffff1c7224 */ /* 0x000fe200078e0017 */
[----:B--2---:R0:W-:Y:S04]  /*65c40*/  STL.64 [R1+0x3c40], R10 ;  /* 0x003c400a01007387 */ /* 0x0041e80000100a00 */
[----:B------:R-:W-:Y:S04]  /*65c50*/  STL.64 [R1+0x3c38], R8 ;  /* 0x003c380801007387 */ /* 0x000fe80000100a00 */
[----:B------:R-:W2:Y:S04]  /*65c60*/  LDL.64 R22, [R1+0x78] ;  /* 0x0000780001167983 */ /* 0x000ea80000100a00 */
[----:B0-----:R-:W2:Y:S04]  /*65c70*/  LDL.64 R10, [R1+0x88] ;  /* 0x00008800010a7983 */ /* 0x001ea80000100a00 */
[----:B----4-:R0:W-:Y:S04]  /*65c80*/  STL.64 [R1+0x3bd8], R18 ;  /* 0x003bd81201007387 */ /* 0x0101e80000100a00 */
[----:B---3--:R-:W-:Y:S01]  /*65c90*/  STL.64 [R1+0x3bd0], R16 ;  /* 0x003bd01001007387 */ /* 0x008fe20000100a00 */
[----:B0-----:R-:W-:-:S02]  /*65ca0*/  IMAD.MOV.U32 R19, RZ, RZ, R24 ;  /* 0x000000ffff137224 */ /* 0x001fc400078e0018 */
[----:B------:R-:W-:Y:S01]  /*65cb0*/  IMAD.MOV.U32 R18, RZ, RZ, R25 ;  /* 0x000000ffff127224 */ /* 0x000fe200078e0019 */
[----:B------:R-:W3:Y:S04]  /*65cc0*/  LDL.LU R24, [R1+0xa10] ;  /* 0x000a100001187983 */ /* 0x000ee80000300800 */
[----:B------:R-:W3:Y:S04]  /*65cd0*/  LDL.LU R25, [R1+0xa14] ;  /* 0x000a140001197983 */ /* 0x000ee80000300800 */
[----:B------:R-:W4:Y:S04]  /*65ce0*/  LDL.LU R26, [R1+0xa18] ;  /* 0x000a1800011a7983 */ /* 0x000f280000300800 */
[----:B------:R-:W4:Y:S04]  /*65cf0*/  LDL.LU R27, [R1+0xa1c] ;  /* 0x000a1c00011b7983 */ /* 0x000f280000300800 */
[----:B----4-:R0:W-:Y:S04]  /*65d00*/  STL.64 [R1+0x3c18], R26 ;  /* 0x003c181a01007387 */ /* 0x0101e80000100a00 */
[----:B---3--:R-:W-:Y:S04]  /*65d10*/  STL.64 [R1+0x3c10], R24 ;  /* 0x003c101801007387 */ /* 0x008fe80000100a00 */
[----:B0-----:R-:W3:Y:S04]  /*65d20*/  LDL.64 R26, [R1+0x58] ;  /* 0x00005800011a7983 */ /* 0x001ee80000100a00 */
[----:B---3--:R0:W-:Y:S04]  /*65d30*/  STL.64 [R1+0x3c28], R26 ;  /* 0x003c281a01007387 */ /* 0x0081e80000100a00 */
[----:B0-----:R-:W3:Y:S04]  /*65d40*/  LDL.64 R26, [R1+0x68] ;  /* 0x00006800011a7983 */ /* 0x001ee80000100a00 */
[----:B------:R0:W-:Y:S04]  /*65d50*/  STL.64 [R1+0x3be8], R18 ;  /* 0x003be81201007387 */ /* 0x0001e80000100a00 */
[----:B0-----:R-:W4:Y:S01]  /*65d60*/  LDL.64 R18, [R1+0x38] ;  /* 0x0000380001127983 */ /* 0x001f220000100a00 */
[----:B--2---:R-:W-:Y:S03]  /*65d70*/  HMMA.16816.F32 R12, R4, R10, R12 ;  /* 0x0000000a040c723c */ /* 0x004fe6000000180c */
[----:B----4-:R0:W-:Y:S04]  /*65d80*/  STL.64 [R1+0x3c00], R18 ;  /* 0x003c001201007387 */ /* 0x0101e80000100a00 */
[----:B0-----:R-:W2:Y:S04]  /*65d90*/  LDL.64 R18, [R1+0x48] ;  /* 0x0000480001127983 */ /* 0x001ea80000100a00 */
[----:B--2---:R0:W-:Y:S04]  /*65da0*/  STL.64 [R1+0x3c20], R18 ;  /* 0x003c201201007387 */ /* 0x0041e80000100a00 */
[----:B------:R-:W2:Y:S04]  /*65db0*/  LDL.LU R16, [R1+0xa20] ;  /* 0x000a200001107983 */ /* 0x000ea80000300800 */
[----:B------:R-:W2:Y:S04]  /*65dc0*/  LDL.LU R17, [R1+0xa24] ;  /* 0x000a240001117983 */ /* 0x000ea80000300800 */
[----:B0-----:R-:W2:Y:S04]  /*65dd0*/  LDL.LU R18, [R1+0xa28] ;  /* 0x000a280001127983 */ /* 0x001ea80000300800 */
[----:B------:R-:W2:Y:S04]  /*65de0*/  LDL.LU R19, [R1+0xa2c] ;  /* 0x000a2c0001137983 */ /* 0x000ea80000300800 */
[----:B------:R0:W-:Y:S04]  /*65df0*/  STL.64 [R1+0x16c0], R12 ;  /* 0x0016c00c01007387 */ /* 0x0001e80000100a00 */
[----:B------:R1:W-:Y:S04]  /*65e00*/  STL.64 [R1+0x16c8], R14 ;  /* 0x0016c80e01007387 */ /* 0x0003e80000100a00 */
[----:B0-----:R-:W4:Y:S01]  /*65e10*/  LDL.LU R12, [R1+0x3c48] ;  /* 0x003c4800010c7983 */ /* 0x001f220000300800 */
[----:B-1----:R-:W-:-:S02]  /*65e20*/  IMAD.MOV.U32 R14, RZ, RZ, R10 ;  /* 0x000000ffff0e7224 */ /* 0x002fc400078e000a */
[----:B------:R-:W-:Y:S02]  /*65e30*/  IMAD.MOV.U32 R15, RZ, RZ, R11 ;  /* 0x000000ffff0f7224 */ /* 0x000fe400078e000b */
[----:B------:R-:W2:Y:S04]  /*65e40*/  LDL.LU.64 R10, [R1+0x3c40] ;  /* 0x003c4000010a7983 */ /* 0x000ea80000300a00 */
[----:B------:R-:W2:Y:S04]  /*65e50*/  LDL.LU.64 R8, [R1+0x3c38] ;  /* 0x003c380001087983 */ /* 0x000ea80000300a00 */
[----:B------:R-:W-:Y:S01]  /*65e60*/  STL.64 [R1+0x3bf8], R14 ;  /* 0x003bf80e01007387 */ /* 0x000fe20000100a00 */
[----:B--2---:R-:W-:Y:S03]  /*65e70*/  HMMA.16816.F32 R8, R4, R22, R8 ;  /* 0x000000160408723c */ /* 0x004fe60000001808 */
[----:B----4-:R0:W-:Y:S04]  /*65e80*/  STL [R1+0x3bf0], R12 ;  /* 0x003bf00c01007387 */ /* 0x0101e80000100800 */
        /* <DEDUP_REMOVED lines=9> */
[----:B------:R-:W0:Y:S04]  /*65f20*/  LDSM.16.MT88.4 R20, [R3+UR5+0xc000] ;  /* 0x00c000050314783b */ /* 0x000e280008004200 */
[----:B----4-:R-:W-:Y:S04]  /*65f30*/  STL.64 [R1+0x3b98], R10 ;  /* 0x003b980a01007387 */ /* 0x010fe80000100a00 */
[----:B------:R1:W-:Y:S04]  /*65f40*/  STL.64 [R1+0x3b90], R8 ;  /* 0x003b900801007387 */ /* 0x0003e80000100a00 */
[----:B-1----:R-:W3:Y:S04]  /*65f50*/  LDL.LU R8, [R1+0xa30] ;  /* 0x000a300001087983 */ /* 0x002ee80000300800 */
[----:B------:R-:W3:Y:S04]  /*65f60*/  LDL.LU R9, [R1+0xa34] ;  /* 0x000a340001097983 */ /* 0x000ee80000300800 */
[----:B------:R-:W3:Y:S04]  /*65f70*/  LDL.LU R10, [R1+0xa38] ;  /* 0x000a3800010a7983 */ /* 0x000ee80000300800 */
[----:B------:R-:W3:Y:S04]  /*65f80*/  LDL.LU R11, [R1+0xa3c] ;  /* 0x000a3c00010b7983 */ /* 0x000ee80000300800 */
[----:B0-----:R0:W-:Y:S04]  /*65f90*/  STL.64 [R1+0x3a40], R22 ;  /* 0x003a401601007387 */ /* 0x0011e80000100a00 */
[----:B------:R1:W-:Y:S01]  /*65fa0*/  STL.64 [R1+0x3a38], R20 ;  /* 0x003a381401007387 */ /* 0x0003e20000100a00 */
[----:B0-----:R-:W-:-:S02]  /*65fb0*/  IMAD.MOV.U32 R22, RZ, RZ, R2 ;  /* 0x000000ffff167224 */ /* 0x001fc400078e0002 */
[----:B------:R-:W-:-:S05]  /*65fc0*/  IMAD.MOV.U32 R23, RZ, RZ, R0 ;  /* 0x000000ffff177224 */ /* 0x000fca00078e0000 */
[----:B------:R0:W-:Y:S04]  /*65fd0*/  STL.64 [R1+0x3be0], R22 ;  /* 0x003be01601007387 */ /* 0x0001e80000100a00 */
[----:B-1----:R-:W4:Y:S04]  /*65fe0*/  LDL.LU R20, [R1+0x9f0] ;  /* 0x0009f00001147983 */ /* 0x002f280000300800 */
[----:B------:R-:W4:Y:S04]  /*65ff0*/  LDL.LU R21, [R1+0x9f4] ;  /* 0x0009f40001157983 */ /* 0x000f280000300800 */
[----:B0-----:R-:W4:Y:S04]  /*66000*/  LDL.LU R22, [R1+0x9f8] ;  /* 0x0009f80001167983 */ /* 0x001f280000300800 */
[----:B------:R-:W4:Y:S01]  /*66010*/  LDL.LU R23, [R1+0x9fc] ;  /* 0x0009fc0001177983 */ /* 0x000f220000300800 */
[----:B---3--:R-:W-:-:S15]  /*66020*/  HMMA.16816.F32 R8, R4, R26, R8 ;  /* 0x0000001a0408723c */ /* 0x008fde0000001808 */
[----:B------:R-:W-:-:S04]  /*66030*/  NOP ;  /* 0x0000000000007918 */ /* 0x000fc80000000000 */
[----:B------:R0:W-:Y:S04]  /*66040*/  STL.64 [R1+0x750], R8 ;  /* 0x0007500801007387 */ /* 0x0001e80000100a00 */
[----:B------:R1:W-:Y:S01]  /*66050*/  STL.64 [R1+0x758], R10 ;  /* 0x0007580a01007387 */ /* 0x0003e20000100a00 */
[----:B0-----:R-:W-:Y:S02]  /*66060*/  IMAD.MOV.U32 R9, RZ, RZ, R26 ;  /* 0x000000ffff097224 */ /* 0x001fe400078e001a */
[----:B------:R-:W-:Y:S02]  /*66070*/  IMAD.MOV.U32 R8, RZ, RZ, R27 ;  /* 0x000000ffff087224 */ /* 0x000fe400078e001b */
[----:B------:R-:W3:Y:S02]  /*66080*/  LDL.LU.64 R26, [R1+0x3c28] ;  /* 0x003c2800011a7983 */ /* 0x000ee40000300a00 */
[----:B---3--:R-:W-:Y:S01]  /*66090*/  HMMA.16816.F32 R16, R4, R26, R16 ;  /* 0x0000001a0410723c */ /* 0x008fe20000001810 */
[----:B-1----:R-:W-:-:S02]  /*660a0*/  IMAD.MOV.U32 R11, RZ, RZ, R26 ;  /* 0x000000ffff0b7224 */ /* 0x002fc400078e001a */
[----:B------:R-:W-:-:S15]  /*660b0*/  IMAD.MOV.U32 R10, RZ, RZ, R27 ;  /* 0x000000ffff0a7224 */ /* 0x000fde00078e001b */
[----:B------:R-:W-:Y:S01]  /*660c0*/  NOP ;  /* 0x0000000000007918 */ /* 0x000fe20000000000 */
[----:B------:R-:W-:Y:S04]  /*660d0*/  STL.64 [R1+0x740], R16 ;  /* 0x0007401001007387 */ /* 0x000fe80000100a00 */
[----:B------:R0:W-:Y:S04]  /*660e0*/  STL.64 [R1+0x748], R18 ;  /* 0x0007481201007387 */ /* 0x0001e80000100a00 */
[----:B0-----:R-:W3:Y:S04]  /*660f0*/  LDL.LU.64 R18, [R1+0x3c20] ;  /* 0x003c200001127983 */ /* 0x001ee80000300a00 */
[----:B------:R-:W3:Y:S04]  /*66100*/  LDL.LU.64 R26, [R1+0x3c18] ;  /* 0x003c1800011a7983 */ /* 0x000ee80000300a00 */
[----:B------:R-:W3:Y:S02]  /*66110*/  LDL.LU.64 R24, [R1+0x3c10] ;  /* 0x003c100001187983 */ /* 0x000ee40000300a00 */
[----:B---3--:R-:W-:-:S15]  /*66120*/  HMMA.16816.F32 R24, R4, R18, R24 ;  /* 0x000000120418723c */ /* 0x008fde0000001818 */
[----:B------:R-:W-:-:S04]  /*66130*/  NOP ;  /* 0x0000000000007918 */ /* 0x000fc80000000000 */
[----:B------:R0:W-:Y:S04]  /*66140*/  STL.64 [R1+0x730], R24 ;  /* 0x0007301801007387 */ /* 0x0001e80000100a00 */
[----:B------:R1:W-:Y:S01]  /*66150*/  STL.64 [R1+0x738], R26 ;  /* 0x0007381a01007387 */ /* 0x0003e20000100a00 */
[----:B0-----:R-:W-:-:S03]  /*66160*/  IMAD.MOV.U32 R25, RZ, RZ, R18 ;  /* 0x000000ffff197224 */ /* 0x001fc600078e0012 */
[----:B-1----:R-:W3:Y:S01]  /*66170*/  LDL.LU R26, [R1+0x3c08] ;  /* 0x003c0800011a7983 */ /* 0x002ee20000300800 */
[----:B------:R-:W-:-:S03]  /*66180*/  IMAD.MOV.U32 R24, RZ, RZ, R19 ;  /* 0x000000ffff187224 */ /* 0x000fc600078e0013 */
[----:B------:R-:W2:Y:S02]  /*66190*/  LDL.LU.64 R18, [R1+0x3c00] ;  /* 0x003c000001127983 */ /* 0x000ea40000300a00 */
        /* <DEDUP_REMOVED lines=8> */
[----:B------:R-:W4:Y:S02]  /*66220*/  LDL.LU.64 R18, [R1+0x3be8] ;  /* 0x003be80001127983 */ /* 0x000f240000300a00 */
[----:B----4-:R-:W-:Y:S02]  /*66230*/  HMMA.16816.F32 R16, R4, R18, R20 ;  /* 0x000000120410723c */ /* 0x010fe40000001814 */
[----:B------:R-:W4:-:S15]  /*66240*/  LDL.LU.64 R22, [R1+0x3be0] ;  /* 0x003be00001167983 */ /* 0x000f1e0000300a00 */
[----:B------:R-:W-:Y:S02]  /*66250*/  NOP ;  /* 0x0000000000007918 */ /* 0x000fe40000000000 */
[----:B------:R-:W-:Y:S04]  /*66260*/  STL.64 [R1+0x710], R16 ;  /* 0x0007101001007387 */ /* 0x000fe80000100a00 */
[----:B------:R0:W-:Y:S04]  /*66270*/  STL.64 [R1+0x718], R18 ;  /* 0x0007181201007387 */ /* 0x0001e80000100a00 */
[----:B0-----:R-:W4:Y:S04]  /*66280*/  LDL.LU.64 R18, [R1+0x3bd8] ;  /* 0x003bd80001127983 */ /* 0x001f280000300a00 */
[----:B------:R-:W4:Y:S02]  /*66290*/  LDL.LU.64 R16, [R1+0x3bd0] ;  /* 0x003bd00001107983 */ /* 0x000f240000300a00 */
[----:B----4-:R-:W-:Y:S02]  /*662a0*/  HMMA.16816.F32 R20, R4, R22, R16 ;  /* 0x000000160414723c */ /* 0x010fe40000001810 */
[----:B------:R-:W4:Y:S04]  /*662b0*/  LDL.LU.64 R18, [R1+0x3bc8] ;  /* 0x003bc80001127983 */ /* 0x000f280000300a00 */
[----:B------:R-:W4:-:S13]  /*662c0*/  LDL.LU.64 R16, [R1+0x3bc0] ;  /* 0x003bc00001107983 */ /* 0x000f1a0000300a00 */
[----:B------:R0:W-:Y:S04]  /*662d0*/  STL.64 [R1+0x670], R20 ;  /* 0x0006701401007387 */ /* 0x0001e80000100a00 */
[----:B------:R1:W-:Y:S04]  /*662e0*/  STL.64 [R1+0x678], R22 ;  /* 0x0006781601007387 */ /* 0x0003e80000100a00 */
[----:B0-----:R-:W2:Y:S04]  /*662f0*/  LDL.LU R20, [R1+0x930] ;  /* 0x0009300001147983 */ /* 0x001ea80000300800 */
[----:B------:R-:W2:Y:S04]  /*66300*/  LDL.LU R21, [R1+0x934] ;  /* 0x0009340001157983 */ /* 0x000ea80000300800 */
[----:B-1----:R-:W2:Y:S04]  /*66310*/  LDL.LU R22, [R1+0x938] ;  /* 0x0009380001167983 */ /* 0x002ea80000300800 */
[----:B------:R-:W2:Y:S04]  /*66320*/  LDL.LU R23, [R1+0x93c] ;  /* 0x00093c0001177983 */ /* 0x000ea80000300800 */
[----:B--2---:R0:W-:Y:S04]  /*66330*/  STL.64 [R1+0x3a60], R22 ;  /* 0x003a601601007387 */ /* 0x0041e80000100a00 */
[----:B------:R-:W-:Y:S04]  /*66340*/  STL.64 [R1+0x3a58], R20 ;  /* 0x003a581401007387 */ /* 0x000fe80000100a00 */
[----:B0-----:R-:W4:Y:S02]  /*66350*/  LDL.64 R22, [R1+0x8] ;  /* 0x0000080001167983 */ /* 0x001f240000100a00 */
[----:B----4-:R-:W-:Y:S01]  /*66360*/  HMMA.16816.F32 R16, R4, R22, R16 ;  /* 0x000000160410723c */ /* 0x010fe20000001810 */
[----:B------:R-:W-:-:S02]  /*66370*/  IMAD.MOV.U32 R2, RZ, RZ, R22 ;  /* 0x000000ffff027224 */ /* 0x000fc400078e0016 */
[----:B------:R-:W-:-:S15]  /*66380*/  IMAD.MOV.U32 R0, RZ, RZ, R23 ;  /* 0x000000ffff007224 */ /* 0x000fde00078e0017 */
[----:B------:R-:W-:Y:S01]  /*66390*/  NOP ;  /* 0x0000000000007918 */ /* 0x000fe20000000000 */
[----:B------:R-:W-:Y:S04]  /*663a0*/  STL.64 [R1+0x660], R16 ;  /* 0x0006601001007387 */ /* 0x000fe80000100a00 */
[----:B------:R0:W-:Y:S04]  /*663b0*/  STL.64 [R1+0x668], R18 ;  /* 0x0006681201007387 */ /* 0x0001e80000100a00 */
        /* <DEDUP_REMOVED lines=8> */
[----:B0-----:R-:W2:Y:S04]  /*66440*/  LDL.64 R22, [R1+0x18] ;  /* 0x0000180001167983 */ /* 0x001ea80000100a00 */
[----:B--2---:R0:W-:Y:S04]  /*66450*/  STL.64 [R1+0x3a80], R22 ;  /* 0x003a801601007387 */ /* 0x0041e80000100a00 */
[----:B0-----:R-:W2:Y:S04]  /*66460*/  LDL.64 R22, [R1+0x28] ;  /* 0x0000280001167983 */ /* 0x001ea80000100a00 */
[----:B--2---:R0:W-:Y:S02]  /*66470*/  STL.64 [R1+0x3a98], R22 ;  /* 0x003a981601007387 */ /* 0x0041e40000100a00 */
[----:B0-----:R-:W-:-:S02]  /*66480*/  IMAD.MOV.U32 R22, RZ, RZ, R27 ;  /* 0x000000ffff167224 */ /* 0x001fc400078e001b */
[----:B------:R-:W-:Y:S01]  /*66490*/  IMAD.MOV.U32 R23, RZ, RZ, R13 ;  /* 0x000000ffff177224 */ /* 0x000fe200078e000d */
[----:B------:R-:W3:Y:S04]  /*664a0*/  LDL.LU R27, [R1+0x3bac] ;  /* 0x003bac00011b7983 */ /* 0x000ee80000300800 */
[----:B------:R-:W2:Y:S04]  /*664b0*/  LDL.LU R13, [R1+0x3ba8] ;  /* 0x003ba800010d7983 */ /* 0x000ea80000300800 */
[----:B------:R0:W-:Y:S04]  /*664c0*/  STL.64 [R1+0x3ab0], R22 ;  /* 0x003ab01601007387 */ /* 0x0001e80000100a00 */
[----:B------:R-:W3:Y:S04]  /*664d0*/  LDL.LU R20, [R1+0x9c0] ;  /* 0x0009c00001147983 */ /* 0x000ee80000300800 */
[----:B------:R-:W3:Y:S04]  /*664e0*/  LDL.LU R21, [R1+0x9c4] ;  /* 0x0009c40001157983 */ /* 0x000ee80000300800 */
[----:B0-----:R-:W3:Y:S04]  /*664f0*/  LDL.LU R22, [R1+0x9c8] ;  /* 0x0009c80001167983 */ /* 0x001ee80000300800 */
[----:B------:R-:W3:Y:S02]  /*66500*/  LDL.LU R23, [R1+0x9cc] ;  /* 0x0009cc0001177983 */ /* 0x000ee40000300800 */
[----:B---3--:R-:W-:-:S15]  /*66510*/  HMMA.16816.F32 R20, R4, R26, R20 ;  /* 0x0000001a0414723c */ /* 0x008fde0000001814 */
[----:B------:R-:W-:-:S04]  /*66520*/  NOP ;  /* 0x0000000000007918 */ /* 0x000fc80000000000 */
[----:B------:R-:W-:Y:S04]  /*66530*/  STL.64 [R1+0x650], R20 ;  /* 0x0006501401007387 */ /* 0x000fe80000100a00 */
[----:B------:R0:W-:Y:S02]  /*66540*/  STL.64 [R1+0x658], R22 ;  /* 0x0006581601007387 */ /* 0x0001e40000100a00 */
[----:B0-----:R-:W-:Y:S02]  /*66550*/  IMAD.MOV.U32 R22, RZ, RZ, R25 ;  /* 0x000000ffff167224 */ /* 0x001fe400078e0019 */
[----:B------:R-:W-:-:S05]  /*66560*/  IMAD.MOV.U32 R23, RZ, RZ, R24 ;  /* 0x000000ffff177224 */ /* 0x000fca00078e0018 */
[----:B------:R-:W-:Y:S04]  /*66570*/  STL.64 [R1+0x3ac8], R22 ;  /* 0x003ac81601007387 */ /* 0x000fe80000100a00 */
[----:B------:R0:W-:Y:S04]  /*66580*/  STL.64 [R1+0x3a78], R26 ;  /* 0x003a781a01007387 */ /* 0x0001e80000100a00 */
[----:B------:R-:W3:Y:S04]  /*66590*/  LDL.LU R24, [R1+0x950] ;  /* 0x0009500001187983 */ /* 0x000ee80000300800 */
[----:B------:R-:W3:Y:S04]  /*665a0*/  LDL.LU R25, [R1+0x954] ;  /* 0x0009540001197983 */ /* 0x000ee80000300800 */
[----:B0-----:R-:W2:Y:S04]  /*665b0*/  LDL.LU R26, [R1+0x958] ;  /* 0x00095800011a7983 */ /* 0x001ea80000300800 */
[----:B------:R-:W2:Y:S01]  /*665c0*/  LDL.LU R27, [R1+0x95c] ;  /* 0x00095c00011b7983 */ /* 0x000ea20000300800 */
[----:B------:R-:W-:-:S02]  /*665d0*/  IMAD.MOV.U32 R22, RZ, RZ, R11 ;  /* 0x000000ffff167224 */ /* 0x000fc400078e000b */
[----:B------:R-:W-:-:S05]  /*665e0*/  IMAD.MOV.U32 R23, RZ, RZ, R10 ;  /* 0x000000ffff177224 */ /* 0x000fca00078e000a */
[----:B------:R0:W-:Y:S02]  /*665f0*/  STL.64 [R1+0x3ae0], R22 ;  /* 0x003ae01601007387 */ /* 0x0001e40000100a00 */
[----:B0-----:R-:W-:Y:S02]  /*66600*/  IMAD.MOV.U32 R22, RZ, RZ, R9 ;  /* 0x000000ffff167224 */ /* 0x001fe400078e0009 */
[----:B------:R-:W-:Y:S01]  /*66610*/  IMAD.MOV.U32 R23, RZ, RZ, R8 ;  /* 0x000000ffff177224 */ /* 0x000fe200078e0008 */
[----:B--2---:R-:W-:Y:S04]  /*66620*/  STL.64 [R1+0x3a90], R26 ;  /* 0x003a901a01007387 */ /* 0x004fe80000100a00 */
[----:B---3--:R0:W-:Y:S04]  /*66630*/  STL.64 [R1+0x3a88], R24 ;  /* 0x003a881801007387 */ /* 0x0081e80000100a00 */
        /* <DEDUP_REMOVED lines=10> */
[----:B------:R-:W-:Y:S01]  /*666e0*/  STL.64 [R1+0x3b00], R20 ;  /* 0x003b001401007387 */ /* 0x000fe20000100a00 */
[----:B0-----:R-:W-:-:S02]  /*666f0*/  IMAD.MOV.U32 R22, RZ, RZ, R14 ;  /* 0x000000ffff167224 */ /* 0x001fc400078e000e */
[----:B------:R-:W-:Y:S01]  /*66700*/  IMAD.MOV.U32 R23, RZ, RZ, R15 ;  /* 0x000000ffff177224 */ /* 0x000fe200078e000f */
        /* <DEDUP_REMOVED lines=10> */
[----:B------:R-:W-:-:S05]  /*667b0*/  IMAD.MOV.U32 R23, RZ, RZ, R28 ;  /* 0x000000ffff177224 */ /* 0x000fca00078e001c */
[----:B------:R-:W-:Y:S04]  /*667c0*/  STL.64 [R1+0x3b38], R22 ;  /* 0x003b381601007387 */ /* 0x000fe80000100a00 */
[----:B--2---:R-:W-:Y:S04]  /*667d0*/  STL.64 [R1+0x3ac0], R26 ;  /* 0x003ac01a01007387 */ /* 0x004fe80000100a00 */
[----:B---3--:R0:W-:Y:S04]  /*667e0*/  STL.64 [R1+0x3ab8], R24 ;  /* 0x003ab81801007387 */ /* 0x0081e80000100a00 */
[----:B0-----:R-:W2:Y:S04]  /*667f0*/  LDL.LU R24, [R1+0x980] ;  /* 0x0009800001187983 */ /* 0x001ea80000300800 */
[----:B------:R-:W2:Y:S04]  /*66800*/  LDL.LU R25, [R1+0x984] ;  /* 0x0009840001197983 */ /* 0x000ea80000300800 */
[----:B------:R-:W3:Y:S04]  /*66810*/  LDL.LU R26, [R1+0x988] ;  /* 0x00098800011a7983 */ /* 0x000ee80000300800 */
[----:B------:R-:W3:Y:S01]  /*66820*/  LDL.LU R27, [R1+0x98c] ;  /* 0x00098c00011b7983 */ /* 0x000ee20000300800 */
[----:B------:R-:W-:-:S02]  /*66830*/  IMAD.MOV.U32 R22, RZ, RZ, R19 ;  /* 0x000000ffff167224 */ /* 0x000fc400078e0013 */
[----:B------:R-:W-:-:S05]  /*66840*/  IMAD.MOV.U32 R23, RZ, RZ, R18 ;  /* 0x000000ffff177224 */ /* 0x000fca00078e0012 */
[----:B------:R4:W-:Y:S02]  /*66850*/  STL.64 [R1+0x3b50], R22 ;  /* 0x003b501601007387 */ /* 0x0009e40000100a00 */
[----:B----4-:R-:W-:Y:S02]  /*66860*/  IMAD.MOV.U32 R22, RZ, RZ, R17 ;  /* 0x000000ffff167224 */ /* 0x010fe400078e0011 */
        /* <DEDUP_REMOVED lines=59> */
[----:B---3--:R-:W-:Y:S01]  /*66c20*/  HMMA.16816.F32 R4, R4, R10, R16 ;  /* 0x0000000a0404723c */ /* 0x008fe20000001810 */
[----:B------:R-:W2:Y:S04]  /*66c30*/  LDL.LU.64 R18, [R1+0x3b88] ;  /* 0x003b880001127983 */ /* 0x000ea80000300a00 */
[----:B------:R-:W2:-:S14]  /*66c40*/  LDL.LU.64 R16, [R1+0x3b80] ;  /* 0x003b800001107983 */ /* 0x000e9c0000300a00 */
[----:B------:R-:W-:Y:S04]  /*66c50*/  STL.64 [R1+0x3c0], R4 ;  /* 0x0003c00401007387 */ /* 0x000fe80000100a00 */
        /* <DEDUP_REMOVED lines=31> */
[----:B------:R-:W3:Y:S01]  /*66e50*/  LDL.LU.64 R20, [R1+0x3b00] ;  /* 0x003b000001147983 */ /* 0x000ee20000300a00 */
[----:B----4-:R-:W-:-:S02]  /*66e60*/  IMAD.MOV.U32 R6, RZ, RZ, R9 ;  /* 0x000000ffff067224 */ /* 0x010fc400078e0009 */
[----:B------:R-:W-:-:S07]  /*66e70*/  IMAD.MOV.U32 R7, RZ, RZ, R8 ;  /* 0x000000ffff077224 */ /* 0x000fce00078e0008 */
[----:B---3--:R-:W-:Y:S01]  /*66e80*/  HMMA.16816.F32 R4, R16, R6, R20 ;  /* 0x000000061004723c */ /* 0x008fe20000001814 */
[----:B------:R-:W2:-:S15]  /*66e90*/  LDL.LU.64 R22, [R1+0x3af8] ;  /* 0x003af80001167983 */ /* 0x000e9e0000300a00 */
[----:B------:R-:W-:-:S03]  /*66ea0*/  NOP ;  /* 0x0000000000007918 */ /* 0x000fc60000000000 */
[----:B------:R-:W-:Y:S04]  /*66eb0*/  STL.64 [R1+0x15b0], R4 ;  /* 0x0015b00401007387 */ /* 0x000fe80000100a00 */
[----:B------:R-:W-:Y:S04]  /*66ec0*/  STL.64 [R1+0x15b8], R6 ;  /* 0x0015b80601007387 */ /* 0x000fe80000100a00 */
[----:B------:R-:W0:Y:S04]  /*66ed0*/  LDSM.16.MT88.4 R4, [R3+UR5+0xc080] ;  /* 0x00c080050304783b */ /* 0x000e280008004200 */
[----:B------:R-:W-:Y:S04]  /*66ee0*/  STL [R1+0x39d8], R3 ;  /* 0x0039d80301007387 */ /* 0x000fe80000100800 */
[----:B0-----:R-:W-:Y:S04]  /*66ef0*/  STL.64 [R1+0x3938], R6 ;  /* 0x0039380601007387 */ /* 0x001fe80000100a00 */
        /* <DEDUP_REMOVED lines=40> */
[----:B------:R-:W3:Y:S04]  /*67180*/  LDL.LU.64 R22, [R1+0x3a70] ;  /* 0x003a700001167983 */ /* 0x000ee80000300a00 */
[----:B------:R-:W3:Y:S01]  /*67190*/  LDL.LU.64 R20, [R1+0x3a68] ;  /* 0x003a680001147983 */ /* 0x000ee20000300a00 */
[----:B------:R-:W-:-:S02]  /*671a0*/  IMAD.MOV.U32 R6, RZ, RZ, R2 ;  /* 0x000000ffff067224 */ /* 0x000fc400078e0002 */
[----:B------:R-:W-:Y:S01]  /*671b0*/  IMAD.MOV.U32 R7, RZ, RZ, R0 ;  /* 0x000000ffff077224 */ /* 0x000fe200078e0000 */
[----:B------:R-:W-:Y:S04]  /*671c0*/  STL.64 [R1+0x3a50], R10 ;  /* 0x003a500a01007387 */ /* 0x000fe80000100a00 */
[----:B------:R0:W-:Y:S04]  /*671d0*/  STL.64 [R1+0x3a48], R8 ;  /* 0x003a480801007387 */ /* 0x0001e80000100a00 */
[----:B0-----:R-:W4:Y:S04]  /*671e0*/  LDL.LU R8, [R1+0x920] ;  /* 0x0009200001087983 */ /* 0x001f280000300800 */
[----:B------:R-:W4:Y:S04]  /*671f0*/  LDL.LU R9, [R1+0x924] ;  /* 0x0009240001097983 */ /* 0x000f280000300800 */
[----:B------:R-:W4:Y:S04]  /*67200*/  LDL.LU R10, [R1+0x928] ;  /* 0x00092800010a7983 */ /* 0x000f280000300800 */
[----:B------:R-:W4:Y:S01]  /*67210*/  LDL.LU R11, [R1+0x92c] ;  /* 0x00092c00010b7983 */ /* 0x000f220000300800 */
[----:B---3--:R-:W-:Y:S03]  /*67220*/  HMMA.16816.F32 R4, R16, R6, R20 ;  /* 0x000000061004723c */ /* 0x008fe60000001814 */
[----:B------:R-:W3:Y:S04]  /*67230*/  LDL.LU.64 R22, [R1+0x3a60] ;  /* 0x003a600001167983 */ /* 0x000ee80000300a00 */
[----:B------:R-:W3:-:S12]  /*67240*/  LDL.LU.64 R20, [R1+0x3a58] ;  /* 0x003a580001147983 */ /* 0x000ed80000300a00 */
[----:B------:R-:W-:Y:S04]  /*67250*/  STL.64 [R1+0x4c0], R4 ;  /* 0x0004c00401007387 */ /* 0x000fe80000100a00 */
[----:B------:R3:W-:Y:S04]  /*67260*/  STL.64 [R1+0x4c8], R6 ;  /* 0x0004c80601007387 */ /* 0x0007e80000100a00 */
[----:B--2---:R0:W-:Y:S01]  /*67270*/  STL.64 [R1+0x3950], R26 ;  /* 0x0039501a01007387 */ /* 0x0041e20000100a00 */
[----:B---3--:R-:W-:Y:S03]  /*67280*/  HMMA.16816.F32 R4, R16, R26, R20 ;  /* 0x0000001a1004723c */ /* 0x008fe60000001814 */
[----:B0-----:R-:W2:-:S15]  /*67290*/  LDL.64 R26, [R1+0x78] ;  /* 0x00007800011a7983 */ /* 0x001e9e0000100a00 */
[----:B------:R-:W-:Y:S01]  /*672a0*/  NOP ;  /* 0x0000000000007918 */ /* 0x000fe20000000000 */
[----:B------:R-:W-:Y:S04]  /*672b0*/  STL.64 [R1+0x420], R4 ;  /* 0x0004200401007387 */ /* 0x000fe80000100a00 */
[----:B------:R-:W-:Y:S04]  /*672c0*/  STL.64 [R1+0x428], R6 ;  /* 0x0004280601007387 */ /* 0x000fe80000100a00 */
[----:B--2---:R0:W-:Y:S04]  /*672d0*/  STL.64 [R1+0x39e0], R26 ;  /* 0x0039e01a01007387 */ /* 0x0041e80000100a00 */
[----:B------:R-:W2:Y:S04]  /*672e0*/  LDL.LU R24, [R1+0x860] ;  /* 0x0008600001187983 */ /* 0x000ea80000300800 */
[----:B------:R-:W2:Y:S04]  /*672f0*/  LDL.LU R25, [R1+0x864] ;  /* 0x0008640001197983 */ /* 0x000ea80000300800 */
[----:B0-----:R-:W3:Y:S04]  /*67300*/  LDL.LU R26, [R1+0x868] ;  /* 0x00086800011a7983 */ /* 0x001ee80000300800 */
[----:B------:R-:W3:Y:S04]  /*67310*/  LDL.LU R27, [R1+0x86c] ;  /* 0x00086c00011b7983 */ /* 0x000ee80000300800 */
[----:B------:R-:W2:Y:S04]  /*67320*/  LDL.LU R20, [R1+0x1e0] ;  /* 0x0001e00001147983 */ /* 0x000ea80000300800 */
[----:B------:R-:W4:Y:S04]  /*67330*/  LDL.LU R21, [R1+0x1e4] ;  /* 0x0001e40001157983 */ /* 0x000f280000300800 */
[----:B------:R-:W4:Y:S04]  /*67340*/  LDL.LU R22, [R1+0x1e8] ;  /* 0x0001e80001167983 */ /* 0x000f280000300800 */
[----:B------:R-:W4:Y:S04]  /*67350*/  LDL.LU R23, [R1+0x1ec] ;  /* 0x0001ec0001177983 */ /* 0x000f280000300800 */
[----:B------:R-:W4:Y:S04]  /*67360*/  LDL.LU R4, [R1+0x8a0] ;  /* 0x0008a00001047983 */ /* 0x000f280000300800 */
[----:B------:R-:W4:Y:S04]  /*67370*/  LDL.LU R5, [R1+0x8a4] ;  /* 0x0008a40001057983 */ /* 0x000f280000300800 */
[----:B------:R-:W4:Y:S04]  /*67380*/  LDL.LU R6, [R1+0x8a8] ;  /* 0x0008a80001067983 */ /* 0x000f280000300800 */
[----:B------:R-:W4:Y:S04]  /*67390*/  LDL.LU R7, [R1+0x8ac] ;  /* 0x0008ac0001077983 */ /* 0x000f280000300800 */
[----:B---3--:R0:W-:Y:S04]  /*673a0*/  STL.64 [R1+0x39f0], R26 ;  /* 0x0039f01a01007387 */ /* 0x0081e80000100a00 */
[----:B--2---:R-:W-:Y:S04]  /*673b0*/  STL.64 [R1+0x39e8], R24 ;  /* 0x0039e81801007387 */ /* 0x004fe80000100a00 */
[----:B0-----:R-:W2:Y:S04]  /*673c0*/  LDL.64 R26, [R1+0x98] ;  /* 0x00009800011a7983 */ /* 0x001ea80000100a00 */
[----:B--2---:R0:W-:Y:S04]  /*673d0*/  STL.64 [R1+0x3a00], R26 ;  /* 0x003a001a01007387 */ /* 0x0041e80000100a00 */
[----:B0-----:R-:W2:Y:S01]  /*673e0*/  LDL.64 R26, [R1+0xa8] ;  /* 0x0000a800011a7983 */ /* 0x001ea20000100a00 */
[C---:B----4-:R-:W-:Y:S03]  /*673f0*/  HMMA.16816.F32 R8, R16.reuse, R14, R8 ;  /* 0x0000000e1008723c */ /* 0x050fe60000001808 */
[----:B--2---:R0:W-:Y:S04]  /*67400*/  STL.64 [R1+0x3a18], R26 ;  /* 0x003a181a01007387 */ /* 0x0041e80000100a00 */
[----:B0-----:R-:W2:Y:S04]  /*67410*/  LDL.64 R26, [R1+0xb8] ;  /* 0x0000b800011a7983 */ /* 0x001ea80000100a00 */
[----:B--2---:R0:W-:Y:S04]  /*67420*/  STL.64 [R1+0x3a30], R26 ;  /* 0x003a301a01007387 */ /* 0x0041e80000100a00 */
[----:B0-----:R-:W2:Y:S04]  /*67430*/  LDL.64 R26, [R1+0xc8] ;  /* 0x0000c800011a7983 */ /* 0x001ea80000100a00 */
[----:B------:R-:W-:Y:S04]  /*67440*/  STL.64 [R1+0x400], R8 ;  /* 0x0004000801007387 */ /* 0x000fe80000100a00 */
[----:B------:R0:W-:Y:S04]  /*67450*/  STL.64 [R1+0x408], R10 ;  /* 0x0004080a01007387 */ /* 0x0001e80000100a00 */
[----:B0-----:R-:W3:Y:S04]  /*67460*/  LDL.LU.64 R10, [R1+0x3a50] ;  /* 0x003a5000010a7983 */ /* 0x001ee80000300a00 */
[----:B------:R-:W4:Y:S04]  /*67470*/  LDL.LU.64 R8, [R1+0x3a48] ;  /* 0x003a480001087983 */ /* 0x000f280000300a00 */
[----:B------:R0:W-:Y:S04]  /*67480*/  STL.64 [R1+0x39f8], R14 ;  /* 0x0039f80e01007387 */ /* 0x0001e80000100a00 */
[----:B------:R-:W2:Y:S04]  /*67490*/  LDL.LU R12, [R1+0x870] ;  /* 0x00087000010c7983 */ /* 0x000ea80000300800 */
[----:B------:R-:W2:Y:S04]  /*674a0*/  LDL.LU R13, [R1+0x874] ;  /* 0x00087400010d7983 */ /* 0x000ea80000300800 */
[----:B0-----:R-:W2:Y:S04]  /*674b0*/  LDL.LU R14, [R1+0x878] ;  /* 0x00087800010e7983 */ /* 0x001ea80000300800 */
[----:B------:R-:W2:Y:S04]  /*674c0*/  LDL.LU R15, [R1+0x87c] ;  /* 0x00087c00010f7983 */ /* 0x000ea80000300800 */
[----:B--2---:R-:W-:Y:S04]  /*674d0*/  STL.64 [R1+0x3a10], R14 ;  /* 0x003a100e01007387 */ /* 0x004fe80000100a00 */
[----:B------:R0:W-:Y:S04]  /*674e0*/  STL.64 [R1+0x3a08], R12 ;  /* 0x003a080c01007387 */ /* 0x0001e80000100a00 */
[----:B0-----:R-:W2:Y:S04]  /*674f0*/  LDL.LU R12, [R1+0x880] ;  /* 0x00088000010c7983 */ /* 0x001ea80000300800 */
[----:B------:R-:W2:Y:S04]  /*67500*/  LDL.LU R13, [R1+0x884] ;  /* 0x00088400010d7983 */ /* 0x000ea80000300800 */
[----:B------:R-:W2:Y:S04]  /*67510*/  LDL.LU R14, [R1+0x888] ;  /* 0x00088800010e7983 */ /* 0x000ea80000300800 */
[----:B------:R-:W2:Y:S01]  /*67520*/  LDL.LU R15, [R1+0x88c] ;  /* 0x00088c00010f7983 */ /* 0x000ea20000300800 */
[----:B---3--:R-:W-:Y:S03]  /*67530*/  HMMA.16816.F32 R16, R16, R10, R20 ;  /* 0x0000000a1010723c */ /* 0x008fe60000001814 */
        /* <DEDUP_REMOVED lines=10> */
[----:B0-----:R-:W2:Y:S04]  /*675e0*/  LDL.LU R16, [R1+0x850] ;  /* 0x0008500001107983 */ /* 0x001ea80000300800 */
[----:B------:R-:W2:Y:S04]  /*675f0*/  LDL.LU R17, [R1+0x854] ;  /* 0x0008540001117983 */ /* 0x000ea80000300800 */
[----:B-1----:R-:W2:Y:S04]  /*67600*/  LDL.LU R18, [R1+0x858] ;  /* 0x0008580001127983 */ /* 0x002ea80000300800 */
[----:B------:R-:W2:Y:S04]  /*67610*/  LDL.LU R19, [R1+0x85c] ;  /* 0x00085c0001137983 */ /* 0x000ea80000300800 */
[----:B------:R-:W-:Y:S01]  /*67620*/  STL.64 [R1+0x39d0], R10 ;  /* 0x0039d00a01007387 */ /* 0x000fe20000100a00 */
        /* <DEDUP_REMOVED lines=16> */
[----:B------:R0:W-:Y:S04]  /*67730*/  STL.64 [R1+0x3960], R6 ;  /* 0x0039600601007387 */ /* 0x0001e80000100a00 */
[----:B------:R-:W-:Y:S04]  /*67740*/  STL.64 [R1+0x3958], R4 ;  /* 0x0039580401007387 */ /* 0x000fe80000100a00 */
[----:B0-----:R-:W3:Y:S01]  /*67750*/  LDL.64 R6, [R1+0x88] ;  /* 0x0000880001067983 */ /* 0x001ee20000100a00 */
        /* <DEDUP_REMOVED lines=19> */
[----:B------:R-:W3:Y:S02]  /*67890*/  LDL.LU.64 R24, [R1+0x39e8] ;  /* 0x0039e80001187983 */ /* 0x000ee40000300a00 */
[----:B---3--:R-:W-:-:S15]  /*678a0*/  HMMA.16816.F32 R24, R20, R6, R24 ;  /* 0x000000061418723c */ /* 0x008fde0000001818 */
[----:B------:R-:W-:-:S04]  /*678b0*/  NOP ;  /* 0x0000000000007918 */ /* 0x000fc80000000000 */
[----:B------:R-:W-:Y:S04]  /*678c0*/  STL.64 [R1+0x1760], R24 ;  /* 0x0017601801007387 */ /* 0x000fe80000100a00 */
[----:B------:R0:W-:Y:S04]  /*678d0*/  STL.64 [R1+0x1768], R26 ;  /* 0x0017681a01007387 */ /* 0x0001e80000100a00 */
[----:B0-----:R-:W3:Y:S01]  /*678e0*/  LDL.LU.64 R26, [R1+0x39e0] ;  /* 0x0039e000011a7983 */ /* 0x001ee20000300a00 */
[----:B------:R-:W-:Y:S02]  /*678f0*/  IMAD.MOV.U32 R28, RZ, RZ, R6 ;  /* 0x000000ffff1c7224 */ /* 0x000fe400078e0006 */
[----:B------:R-:W-:-:S02]  /*67900*/  IMAD.MOV.U32 R29, RZ, RZ, R7 ;  /* 0x000000ffff1d7224 */ /* 0x000fc400078e0007 */
[----:B---3--:R-:W-:Y:S01]  /*67910*/  HMMA.16816.F32 R4, R20, R26, R16 ;  /* 0x0000001a1404723c */ /* 0x008fe20000001810 */
[----:B------:R-:W-:Y:S02]  /*67920*/  IMAD.MOV.U32 R13, RZ, RZ, R26 ;  /* 0x000000ffff0d7224 */ /* 0x000fe400078e001a */
[----:B------:R-:W-:-:S15]  /*67930*/  IMAD.MOV.U32 R12, RZ, RZ, R27 ;  /* 0x000000ffff0c7224 */ /* 0x000fde00078e001b */
[----:B------:R-:W-:Y:S01]  /*67940*/  NOP ;  /* 0x0000000000007918 */ /* 0x000fe20000000000 */
[----:B------:R-:W-:Y:S04]  /*67950*/  STL.64 [R1+0x1670], R4 ;  /* 0x0016700401007387 */ /* 0x000fe80000100a00 */
[----:B------:R4:W-:Y:S04]  /*67960*/  STL.64 [R1+0x1678], R6 ;  /* 0x0016780601007387 */ /* 0x0009e80000100a00 */
[----:B--2---:R-:W-:Y:S04]  /*67970*/  STL.64 [R1+0x3970], R14 ;  /* 0x0039700e01007387 */ /* 0x004fe80000100a00 */
[----:B------:R0:W-:Y:S04]  /*67980*/  STL.64 [R1+0x3968], R12 ;  /* 0x0039680c01007387 */ /* 0x0001e80000100a00 */
[----:B------:R-:W2:Y:S04]  /*67990*/  LDL.LU R24, [R1+0xfd0] ;  /* 0x000fd00001187983 */ /* 0x000ea80000300800 */
[----:B------:R-:W2:Y:S04]  /*679a0*/  LDL.LU R25, [R1+0xfd4] ;  /* 0x000fd40001197983 */ /* 0x000ea80000300800 */
[----:B------:R-:W3:Y:S04]  /*679b0*/  LDL.LU R26, [R1+0xfd8] ;  /* 0x000fd800011a7983 */ /* 0x000ee80000300800 */
[----:B------:R-:W3:Y:S01]  /*679c0*/  LDL.LU R27, [R1+0xfdc] ;  /* 0x000fdc00011b7983 */ /* 0x000ee20000300800 */
[----:B----4-:R-:W-:-:S02]  /*679d0*/  IMAD.MOV.U32 R6, RZ, RZ, R9 ;  /* 0x000000ffff067224 */ /* 0x010fc400078e0009 */
[----:B------:R-:W-:Y:S01]  /*679e0*/  IMAD.MOV.U32 R7, RZ, RZ, R8 ;  /* 0x000000ffff077224 */ /* 0x000fe200078e0008 */
[----:B---3--:R1:W-:Y:S04]  /*679f0*/  STL.64 [R1+0x3980], R26 ;  /* 0x0039801a01007387 */ /* 0x0083e80000100a00 */
[----:B--2---:R-:W-:Y:S04]  /*67a00*/  STL.64 [R1+0x3978], R24 ;  /* 0x0039781801007387 */ /* 0x004fe80000100a00 */
[----:B------:R-:W-:Y:S04]  /*67a10*/  STL.64 [R1+0x3988], R6 ;  /* 0x0039880601007387 */ /* 0x000fe80000100a00 */
        /* <DEDUP_REMOVED lines=9> */
[----:B--2---:R-:W-:Y:S04]  /*67ab0*/  STL.64 [R1+0x3990], R12 ;  /* 0x0039900c01007387 */ /* 0x004fe80000100a00 */
[----:B-1----:R-:W2:Y:S01]  /*67ac0*/  LDL R26, [R1+0x28] ;  /* 0x00002800011a7983 */ /* 0x002ea20000100800 */
[----:B------:R-:W-:-:S03]  /*67ad0*/  IMAD.MOV.U32 R27, RZ, RZ, R3 ;  /* 0x000000ffff1b7224 */ /* 0x000fc600078e0003 */
[----:B------:R-:W3:Y:S04]  /*67ae0*/  LDL.LU R3, [R1+0x39d8] ;  /* 0x0039d80001037983 */ /* 0x000ee80000300800 */
[----:B--2---:R0:W-:Y:S04]  /*67af0*/  STL.64 [R1+0x39a8], R26 ;  /* 0x0039a81a01007387 */ /* 0x0041e80000100a00 */
[----:B---3--:R-:W1:Y:S04]  /*67b00*/  LDSM.16.MT88.4 R16, [R3+UR5+0xc100] ;  /* 0x00c100050310783b */ /* 0x008e680008004200 */
[----:B0-----:R-:W2:Y:S04]  /*67b10*/  LDL.64 R26, [R1+0x48] ;  /* 0x00004800011a7983 */ /* 0x001ea80000100a00 */
[----:B--2---:R0:W-:Y:S04]  /*67b20*/  STL.64 [R1+0x39c0], R26 ;  /* 0x0039c01a01007387 */ /* 0x0041e80000100a00 */
[----:B0-----:R-:W2:Y:S04]  /*67b30*/  LDL.64 R26, [R1+0x58] ;  /* 0x00005800011a7983 */ /* 0x001ea80000100a00 */
[----:B--2---:R0:W-:Y:S04]  /*67b40*/  STL.64 [R1+0x39c8], R26 ;  /* 0x0039c81a01007387 */ /* 0x0041e80000100a00 */
[----:B0-----:R-:W4:Y:S04]  /*67b50*/  LDL.64 R26, [R1+0x68] ;  /* 0x00006800011a7983 */ /* 0x001f280000100a00 */
[----:B------:R-:W2:Y:S04]  /*67b60*/  LDL.LU R12, [R1+0x1000] ;  /* 0x00100000010c7983 */ /* 0x000ea80000300800 */
        /* <DEDUP_REMOVED lines=14> */
[----:B-1----:R-:W-:Y:S04]  /*67c50*/  STL.64 [R1+0x3800], R18 ;  /* 0x0038001201007387 */ /* 0x002fe80000100a00 */
[----:B------:R0:W-:Y:S04]  /*67c60*/  STL.64 [R1+0x37f8], R16 ;  /* 0x0037f81001007387 */ /* 0x0001e80000100a00 */
[----:B0-----:R-:W4:Y:S04]  /*67c70*/  LDL.LU R16, [R1+0x1020] ;  /* 0x0010200001107983 */ /* 0x001f280000300800 */
[----:B------:R-:W4:Y:S04]  /*67c80*/  LDL.LU R17, [R1+0x1024] ;  /* 0x0010240001117983 */ /* 0x000f280000300800 */
[----:B------:R-:W4:Y:S04]  /*67c90*/  LDL.LU R18, [R1+0x1028] ;  /* 0x0010280001127983 */ /* 0x000f280000300800 */
[----:B------:R-:W4:Y:S04]  /*67ca0*/  LDL.LU R19, [R1+0x102c] ;  /* 0x00102c0001137983 */ /* 0x000f280000300800 */
[----:B------:R0:W-:Y:S04]  /*67cb0*/  STL.64 [R1+0x1500], R8 ;  /* 0x0015000801007387 */ /* 0x0001e80000100a00 */
[----:B------:R1:W-:Y:S01]  /*67cc0*/  STL.64 [R1+0x1508], R10 ;  /* 0x0015080a01007387 */ /* 0x0003e20000100a00 */
[----:B0-----:R-:W-:-:S03]  /*67cd0*/  IMAD.MOV.U32 R9, RZ, RZ, R26 ;  /* 0x000000ffff097224 */ /* 0x001fc600078e001a */
[----:B-1----:R-:W2:Y:S01]  /*67ce0*/  LDL.LU.64 R10, [R1+0x39d0] ;  /* 0x0039d000010a7983 */ /* 0x002ea20000300a00 */
[----:B------:R-:W-:-:S03]  /*67cf0*/  IMAD.MOV.U32 R8, RZ, RZ, R27 ;  /* 0x000000ffff087224 */ /* 0x000fc600078e001b */
[----:B------:R-:W4:Y:S02]  /*67d00*/  LDL.LU.64 R26, [R1+0x39c8] ;  /* 0x0039c800011a7983 */ /* 0x000f240000300a00 */
[----:B----4-:R-:W-:Y:S02]  /*67d10*/  HMMA.16816.F32 R16, R20, R26, R16 ;  /* 0x0000001a1410723c */ /* 0x010fe40000001810 */
[----:B--2---:R-:W-:Y:S04]  /*67d20*/  STL.64 [R1+0x3948], R10 ;  /* 0x0039480a01007387 */ /* 0x004fe80000100a00 */
[----:B------:R0:W-:Y:S04]  /*67d30*/  STL.64 [R1+0x3940], R8 ;  /* 0x0039400801007387 */ /* 0x0001e80000100a00 */
[----:B0-----:R-:W2:Y:S04]  /*67d40*/  LDL.LU R8, [R1+0xfc0] ;  /* 0x000fc00001087983 */ /* 0x001ea80000300800 */
[----:B------:R-:W2:Y:S04]  /*67d50*/  LDL.LU R9, [R1+0xfc4] ;  /* 0x000fc40001097983 */ /* 0x000ea80000300800 */
[----:B------:R-:W2:Y:S04]  /*67d60*/  LDL.LU R10, [R1+0xfc8] ;  /* 0x000fc800010a7983 */ /* 0x000ea80000300800 */
[----:B------:R-:W2:Y:S04]  /*67d70*/  LDL.LU R11, [R1+0xfcc] ;  /* 0x000fcc00010b7983 */ /* 0x000ea80000300800 */
[----:B------:R0:W-:Y:S04]  /*67d80*/  STL.64 [R1+0x14f0], R16 ;  /* 0x0014f01001007387 */ /* 0x0001e80000100a00 */
[----:B------:R1:W-:Y:S01]  /*67d90*/  STL.64 [R1+0x14f8], R18 ;  /* 0x0014f81201007387 */ /* 0x0003e20000100a00 */
[----:B0-----:R-:W-:-:S02]  /*67da0*/  IMAD.MOV.U32 R17, RZ, RZ, R26 ;  /* 0x000000ffff117224 */ /* 0x001fc400078e001a */
[----:B------:R-:W-:Y:S02]  /*67db0*/  IMAD.MOV.U32 R16, RZ, RZ, R27 ;  /* 0x000000ffff107224 */ /* 0x000fe400078e001b */
[----:B------:R-:W4:Y:S02]  /*67dc0*/  LDL.LU.64 R26, [R1+0x39c0] ;  /* 0x0039c000011a7983 */ /* 0x000f240000300a00 */
[----:B----4-:R-:W-:Y:S01]  /*67dd0*/  HMMA.16816.F32 R12, R20, R26, R12 ;  /* 0x0000001a140c723c */ /* 0x010fe2000000180c */
[----:B-1----:R-:W-:Y:S02]  /*67de0*/  IMAD.MOV.U32 R19, RZ, RZ, R26 ;  /* 0x000000ffff137224 */ /* 0x002fe400078e001a */
[----:B------:R-:W-:-:S15]  /*67df0*/  IMAD.MOV.U32 R18, RZ, RZ, R27 ;  /* 0x000000ffff127224 */ /* 0x000fde00078e001b */
[----:B------:R-:W-:Y:S01]  /*67e00*/  NOP ;  /* 0x0000000000007918 */ /* 0x000fe20000000000 */
[----:B------:R-:W-:Y:S04]  /*67e10*/  STL.64 [R1+0x14e0], R12 ;  /* 0x0014e00c01007387 */ /* 0x000fe80000100a00 */
[----:B------:R0:W-:Y:S04]  /*67e20*/  STL.64 [R1+0x14e8], R14 ;  /* 0x0014e80e01007387 */ /* 0x0001e80000100a00 */
[----:B0-----:R-:W4:Y:S04]  /*67e30*/  LDL.LU.64 R14, [R1+0x39b8] ;  /* 0x0039b800010e7983 */ /* 0x001f280000300a00 */
[----:B------:R-:W4:Y:S04]  /*67e40*/  LDL.LU.64 R12, [R1+0x39b0] ;  /* 0x0039b000010c7983 */ /* 0x000f280000300a00 */
[----:B------:R-:W3:Y:S04]  /*67e50*/  LDL.LU.64 R26, [R1+0x39a8] ;  /* 0x0039a800011a7983 */ /* 0x000ee80000300a00 */
[----:B------:R0:W-:Y:S04]  /*67e60*/  STL.64 [R1+0x38c0], R18 ;  /* 0x0038c01201007387 */ /* 0x0001e80000100a00 */
[----:B------:R-:W-:Y:S01]  /*67e70*/  STL.64 [R1+0x38b8], R16 ;  /* 0x0038b81001007387 */ /* 0x000fe20000100a00 */
[----:B0-----:R-:W-:-:S02]  /*67e80*/  IMAD.MOV.U32 R18, RZ, RZ, R28 ;  /* 0x000000ffff127224 */ /* 0x001fc400078e001c */
[----:B------:R-:W-:Y:S01]  /*67e90*/  IMAD.MOV.U32 R19, RZ, RZ, R29 ;  /* 0x000000ffff137224 */ /* 0x000fe200078e001d */
[----:B------:R-:W2:Y:S04]  /*67ea0*/  LDL.LU R28, [R1+0x39a4] ;  /* 0x0039a400011c7983 */ /* 0x000ea80000300800 */
[----:B------:R-:W2:Y:S04]  /*67eb0*/  LDL.LU R29, [R1+0x39a0] ;  /* 0x0039a000011d7983 */ /* 0x000ea80000300800 */
[----:B------:R0:W-:Y:S02]  /*67ec0*/  STL.64 [R1+0x38d0], R18 ;  /* 0x0038d01201007387 */ /* 0x0001e40000100a00 */
[----:B0-----:R-:W-:-:S02]  /*67ed0*/  IMAD.MOV.U32 R18, RZ, RZ, R2 ;  /* 0x000000ffff127224 */ /* 0x001fc400078e0002 */
[----:B------:R-:W-:-:S05]  /*67ee0*/  IMAD.MOV.U32 R19, RZ, RZ, R0 ;  /* 0x000000ffff137224 */ /* 0x000fca00078e0000 */
[----:B------:R0:W-:Y:S04]  /*67ef0*/  STL.64 [R1+0x38e8], R18 ;  /* 0x0038e81201007387 */ /* 0x0001e80000100a00 */
[----:B0-----:R-:W4:Y:S01]  /*67f00*/  LDL.64 R18, [R1+0x38] ;  /* 0x0000380001127983 */ /* 0x001f220000100a00 */
[C---:B---3--:R-:W-:Y:S08]  /*67f10*/  HMMA.16816.F32 R24, R20.reuse, R26, R4 ;  /* 0x0000001a1418723c */ /* 0x048ff00000001804 */
[----:B----4-:R-:W-:Y:S01]  /*67f20*/  HMMA.16816.F32 R12, R20, R18, R12 ;  /* 0x00000012140c723c */ /* 0x010fe2000000180c */
[----:B------:R-:W-:-:S02]  /*67f30*/  IMAD.MOV.U32 R2, RZ, RZ, R18 ;  /* 0x000000ffff027224 */ /* 0x000fc400078e0012 */
[----:B------:R-:W-:Y:S02]  /*67f40*/  IMAD.MOV.U32 R0, RZ, RZ, R19 ;  /* 0x000000ffff007224 */ /* 0x000fe400078e0013 */
[----:B--2---:R-:W-:Y:S02]  /*67f50*/  IMAD.MOV.U32 R18, RZ, RZ, R29 ;  /* 0x000000ffff127224 */ /* 0x004fe400078e001d */
[----:B------:R-:W-:-:S12]  /*67f60*/  IMAD.MOV.U32 R19, RZ, RZ, R28 ;  /* 0x000000ffff137224 */ /* 0x000fd800078e001c */
[----:B------:R-:W-:Y:S04]  /*67f70*/  STL.64 [R1+0x14d0], R12 ;  /* 0x0014d00c01007387 */ /* 0x000fe80000100a00 */
[----:B------:R0:W-:Y:S04]  /*67f80*/  STL.64 [R1+0x14d8], R14 ;  /* 0x0014d80e01007387 */ /* 0x0001e80000100a00 */
[----:B0-----:R-:W2:Y:S04]  /*67f90*/  LDL.LU.64 R14, [R1+0x3998] ;  /* 0x00399800010e7983 */ /* 0x001ea80000300a00 */
[----:B------:R-:W2:Y:S04]  /*67fa0*/  LDL.LU.64 R12, [R1+0x3990] ;  /* 0x00399000010c7983 */ /* 0x000ea80000300a00 */
[----:B------:R0:W-:Y:S04]  /*67fb0*/  STL.64 [R1+0x3900], R18 ;  /* 0x0039001201007387 */ /* 0x0001e80000100a00 */
[----:B0-----:R-:W3:Y:S04]  /*67fc0*/  LDL.64 R18, [R1+0x8] ;  /* 0x0000080001127983 */ /* 0x001ee80000100a00 */
[----:B------:R-:W2:Y:S04]  /*67fd0*/  LDL.LU.64 R6, [R1+0x3988] ;  /* 0x0039880001067983 */ /* 0x000ea80000300a00 */
[----:B------:R-:W-:Y:S04]  /*67fe0*/  STL.64 [R1+0x14c0], R24 ;  /* 0x0014c01801007387 */ /* 0x000fe80000100a00 */
[----:B------:R0:W-:Y:S04]  /*67ff0*/  STL.64 [R1+0x14c8], R26 ;  /* 0x0014c81a01007387 */ /* 0x0001e80000100a00 */
[----:B0-----:R-:W3:Y:S04]  /*68000*/  LDL.LU.64 R26, [R1+0x3980] ;  /* 0x00398000011a7983 */ /* 0x001ee80000300a00 */
[----:B------:R-:W3:Y:S01]  /*68010*/  LDL.LU.64 R24, [R1+0x3978] ;  /* 0x0039780001187983 */ /* 0x000ee20000300a00 */
[C---:B--2---:R-:W-:Y:S03]  /*68020*/  HMMA.16816.F32 R4, R20.reuse, R6, R12 ;  /* 0x000000061404723c */ /* 0x044fe6000000180c */
[----:B------:R-:W2:Y:S04]  /*68030*/  LDL.LU.64 R14, [R1+0x3970] ;  /* 0x00397000010e7983 */ /* 0x000ea80000300a00 */
[----:B------:R-:W4:Y:S01]  /*68040*/  LDL.LU.64 R12, [R1+0x3968] ;  /* 0x00396800010c7983 */ /* 0x000f220000300a00 */
[----:B---3--:R-:W-:Y:S11]  /*68050*/  HMMA.16816.F32 R24, R20, R18, R24 ;  /* 0x000000121418723c */ /* 0x008ff60000001818 */
[----:B------:R-:W-:Y:S04]  /*68060*/  STL.64 [R1+0x14b0], R4 ;  /* 0x0014b00401007387 */ /* 0x000fe80000100a00 */
[----:B------:R0:W-:Y:S04]  /*68070*/  STL.64 [R1+0x14b8], R6 ;  /* 0x0014b80601007387 */ /* 0x0001e80000100a00 */
[----:B0-----:R-:W3:Y:S04]  /*68080*/  LDL.LU.64 R6, [R1+0x3960] ;  /* 0x0039600001067983 */ /* 0x001ee80000300a00 */
[----:B------:R-:W2:Y:S04]  /*68090*/  LDL.LU.64 R4, [R1+0x3958] ;  /* 0x0039580001047983 */ /* 0x000ea80000300a00 */
[----:B------:R-:W-:Y:S04]  /*680a0*/  STL.64 [R1+0x14a0], R24 ;  /* 0x0014a01801007387 */ /* 0x000fe80000100a00 */
[----:B------:R0:W-:Y:S04]  /*680b0*/  STL.64 [R1+0x14a8], R26 ;  /* 0x0014a81a01007387 */ /* 0x0001e80000100a00 */
[----:B0-----:R-:W2:Y:S01]  /*680c0*/  LDL.LU.64 R26, [R1+0x3950] ;  /* 0x00395000011a7983 */ /* 0x001ea20000300a00 */
[----:B------:R-:W-:-:S02]  /*680d0*/  IMAD.MOV.U32 R25, RZ, RZ, R18 ;  /* 0x000000ffff197224 */ /* 0x000fc400078e0012 */
[----:B------:R-:W-:Y:S02]  /*680e0*/  IMAD.MOV.U32 R24, RZ, RZ, R19 ;  /* 0x000000ffff187224 */ /* 0x000fe400078e0013 */
[----:B---3--:R-:W-:Y:S02]  /*680f0*/  IMAD.MOV.U32 R18, RZ, RZ, R7 ;  /* 0x000000ffff127224 */ /* 0x008fe400078e0007 */
[----:B------:R-:W-:Y:S01]  /*68100*/  IMAD.MOV.U32 R19, RZ, RZ, R6 ;  /* 0x000000ffff137224 */ /* 0x000fe200078e0006 */
[----:B--2---:R-:W-:Y:S04]  /*68110*/  HMMA.16816.F32 R8, R20, R26, R8 ;  /* 0x0000001a1408723c */ /* 0x004fe80000001808 */
[----:B------:R0:W-:Y:S02]  /*68120*/  STL.64 [R1+0x3918], R18 ;  /* 0x0039181201007387 */ /* 0x0001e40000100a00 */
[----:B0-----:R-:W-:-:S02]  /*68130*/  IMAD.MOV.U32 R19, RZ, RZ, R4 ;  /* 0x000000ffff137224 */ /* 0x001fc400078e0004 */
[----:B------:R-:W-:-:S11]  /*68140*/  IMAD.MOV.U32 R18, RZ, RZ, R5 ;  /* 0x000000ffff127224 */ /* 0x000fd600078e0005 */
[----:B------:R0:W-:Y:S04]  /*68150*/  STL.64 [R1+0x1490], R8 ;  /* 0x0014900801007387 */ /* 0x0001e80000100a00 */
[----:B------:R1:W-:Y:S04]  /*68160*/  STL.64 [R1+0x1498], R10 ;  /* 0x0014980a01007387 */ /* 0x0003e80000100a00 */
[----:B------:R-:W2:Y:S04]  /*68170*/  LDL.LU R4, [R1+0x840] ;  /* 0x0008400001047983 */ /* 0x000ea80000300800 */
        /* <DEDUP_REMOVED lines=41> */
[----:B------:R-:W2:Y:S04]  /*68410*/  LDL.LU.64 R8, [R1+0x3940] ;  /* 0x0039400001087983 */ /* 0x000ea80000300a00 */
        /* <DEDUP_REMOVED lines=35> */
[----:B----4-:R-:W-:Y:S02]  /*68650*/  IMAD.MOV.U32 R14, RZ, RZ, R13 ;  /* 0x000000ffff0e7224 */ /* 0x010fe400078e000d */
[----:B------:R-:W-:-:S07]  /*68660*/  IMAD.MOV.U32 R15, RZ, RZ, R12 ;  /* 0x000000ffff0f7224 */ /* 0x000fce00078e000c */
[C---:B---3--:R-:W-:Y:S08]  /*68670*/  HMMA.16816.F32 R20, R4.reuse, R14, R20 ;  /* 0x0000000e0414723c */ /* 0x048ff00000001814 */
[----:B--2---:R-:W-:Y:S01]  /*68680*/  HMMA.16816.F32 R16, R4, R18, R24 ;  /* 0x000000120410723c */ /* 0x004fe20000001818 */
[----:B------:R-:W2:-:S15]  /*68690*/  LDL.LU.64 R24, [R1+0x38c8] ;  /* 0x0038c80001187983 */ /* 0x000e9e0000300a00 */
[----:B------:R-:W-:-:S03]  /*686a0*/  NOP ;  /* 0x0000000000007918 */ /* 0x000fc60000000000 */
[----:B------:R-:W-:Y:S04]  /*686b0*/  STL.64 [R1+0x1750], R16 ;  /* 0x0017501001007387 */ /* 0x000fe80000100a00 */
[----:B------:R0:W-:Y:S04]  /*686c0*/  STL.64 [R1+0x1758], R18 ;  /* 0x0017581201007387 */ /* 0x0001e80000100a00 */
[----:B0-----:R-:W3:Y:S04]  /*686d0*/  LDL.LU.64 R18, [R1+0x38c0] ;  /* 0x0038c00001127983 */ /* 0x001ee80000300a00 */
[----:B------:R-:W4:Y:S04]  /*686e0*/  LDL.LU.64 R16, [R1+0x38b8] ;  /* 0x0038b80001107983 */ /* 0x000f280000300a00 */
[----:B------:R-:W2:Y:S04]  /*686f0*/  LDL.LU R12, [R1+0xea0] ;  /* 0x000ea000010c7983 */ /* 0x000ea80000300800 */
[----:B------:R-:W-:Y:S04]  /*68700*/  STL.64 [R1+0x1660], R20 ;  /* 0x0016601401007387 */ /* 0x000fe80000100a00 */
[----:B------:R-:W-:Y:S04]  /*68710*/  STL.64 [R1+0x1668], R22 ;  /* 0x0016681601007387 */ /* 0x000fe80000100a00 */
[----:B------:R-:W2:Y:S04]  /*68720*/  LDL.LU R13, [R1+0xea4] ;  /* 0x000ea400010d7983 */ /* 0x000ea80000300800 */
[----:B------:R-:W2:Y:S04]  /*68730*/  LDL.LU R14, [R1+0xea8] ;  /* 0x000ea800010e7983 */ /* 0x000ea80000300800 */
[----:B------:R-:W2:Y:S04]  /*68740*/  LDL.LU R15, [R1+0xeac] ;  /* 0x000eac00010f7983 */ /* 0x000ea80000300800 */
[----:B------:R-:W0:Y:S04]  /*68750*/  LDSM.16.MT88.4 R20, [R3+UR5+0xc180] ;  /* 0x00c180050314783b */ /* 0x000e280008004200 */
[----:B--2---:R1:W-:Y:S04]  /*68760*/  STL.64 [R1+0x3820], R14 ;  /* 0x0038200e01007387 */ /* 0x0043e80000100a00 */
[----:B------:R-:W-:Y:S01]  /*68770*/  STL.64 [R1+0x3818], R12 ;  /* 0x0038180c01007387 */ /* 0x000fe20000100a00 */
[----:B-1----:R-:W-:-:S02]  /*68780*/  IMAD.MOV.U32 R15, RZ, RZ, R24 ;  /* 0x000000ffff0f7224 */ /* 0x002fc400078e0018 */
[----:B------:R-:W-:Y:S01]  /*68790*/  IMAD.MOV.U32 R14, RZ, RZ, R25 ;  /* 0x000000ffff0e7224 */ /* 0x000fe200078e0019 */
[----:B------:R-:W2:Y:S04]  /*687a0*/  LDL.LU R24, [R1+0xec0] ;  /* 0x000ec00001187983 */ /* 0x000ea80000300800 */
[----:B------:R-:W2:Y:S04]  /*687b0*/  LDL.LU R25, [R1+0xec4] ;  /* 0x000ec40001197983 */ /* 0x000ea80000300800 */
[----:B------:R-:W2:Y:S04]  /*687c0*/  LDL.LU R26, [R1+0xec8] ;  /* 0x000ec800011a7983 */ /* 0x000ea80000300800 */
[----:B------:R-:W2:Y:S04]  /*687d0*/  LDL.LU R27, [R1+0xecc] ;  /* 0x000ecc00011b7983 */ /* 0x000ea80000300800 */
[----:B--2---:R1:W-:Y:S04]  /*687e0*/  STL.64 [R1+0x3850], R26 ;  /* 0x0038501a01007387 */ /* 0x0043e80000100a00 */
[----:B------:R2:W-:Y:S04]  /*687f0*/  STL.64 [R1+0x3848], R24 ;  /* 0x0038481801007387 */ /* 0x0005e80000100a00 */
[----:B-1----:R-:W2:Y:S04]  /*68800*/  LDL.64 R26, [R1+0x28] ;  /* 0x00002800011a7983 */ /* 0x002ea80000100a00 */
[----:B--2---:R1:W-:Y:S04]  /*68810*/  STL.64 [R1+0x3860], R26 ;  /* 0x0038601a01007387 */ /* 0x0043e80000100a00 */
[----:B------:R-:W2:Y:S04]  /*68820*/  LDL.LU R24, [R1+0xee0] ;  /* 0x000ee00001187983 */ /* 0x000ea80000300800 */
[----:B------:R-:W2:Y:S04]  /*68830*/  LDL.LU R25, [R1+0xee4] ;  /* 0x000ee40001197983 */ /* 0x000ea80000300800 */
[----:B-1----:R-:W2:Y:S04]  /*68840*/  LDL.LU R26, [R1+0xee8] ;  /* 0x000ee800011a7983 */ /* 0x002ea80000300800 */
[----:B------:R-:W2:Y:S04]  /*68850*/  LDL.LU R27, [R1+0xeec] ;  /* 0x000eec00011b7983 */ /* 0x000ea80000300800 */
[----:B--2---:R3:W-:Y:S04]  /*68860*/  STL.64 [R1+0x3870], R26 ;  /* 0x0038701a01007387 */ /* 0x0047e80000100a00 */
[----:B------:R-:W-:Y:S01]  /*68870*/  STL.64 [R1+0x3868], R24 ;  /* 0x0038681801007387 */ /* 0x000fe20000100a00 */
[----:B---3--:R-:W-:-:S02]  /*68880*/  IMAD.MOV.U32 R26, RZ, RZ, R19 ;  /* 0x000000ffff1a7224 */ /* 0x008fc400078e0013 */
[----:B------:R-:W-:-:S05]  /*68890*/  IMAD.MOV.U32 R27, RZ, RZ, R18 ;  /* 0x000000ffff1b7224 */ /* 0x000fca00078e0012 */
[----:B------:R4:W-:Y:S02]  /*688a0*/  STL.64 [R1+0x3888], R26 ;  /* 0x0038881a01007387 */ /* 0x0009e40000100a00 */
[----:B----4-:R-:W-:Y:S02]  /*688b0*/  IMAD.MOV.U32 R26, RZ, RZ, R17 ;  /* 0x000000ffff1a7224 */ /* 0x010fe400078e0011 */
[----:B------:R-:W-:-:S05]  /*688c0*/  IMAD.MOV.U32 R27, RZ, RZ, R16 ;  /* 0x000000ffff1b7224 */ /* 0x000fca00078e0010 */
[----:B------:R-:W-:Y:S04]  /*688d0*/  STL.64 [R1+0x38a0], R26 ;  /* 0x0038a01a01007387 */ /* 0x000fe80000100a00 */
[----:B------:R1:W-:Y:S04]  /*688e0*/  STL.64 [R1+0x3838], R14 ;  /* 0x0038380e01007387 */ /* 0x0003e80000100a00 */
[----:B-1----:R-:W2:Y:S04]  /*688f0*/  LDL.64 R14, [R1+0x18] ;  /* 0x00001800010e7983 */ /* 0x002ea80000100a00 */
[----:B--2---:R1:W-:Y:S04]  /*68900*/  STL.64 [R1+0x3858], R14 ;  /* 0x0038580e01007387 */ /* 0x0043e80000100a00 */
[----:B------:R-:W2:Y:S04]  /*68910*/  LDL.LU R12, [R1+0xed0] ;  /* 0x000ed000010c7983 */ /* 0x000ea80000300800 */
        /* <DEDUP_REMOVED lines=15> */
[----:B------:R-:W-:-:S02]  /*68a10*/  IMAD.MOV.U32 R26, RZ, RZ, R9 ;  /* 0x000000ffff1a7224 */ /* 0x000fc400078e0009 */
[----:B------:R-:W-:Y:S01]  /*68a20*/  IMAD.MOV.U32 R27, RZ, RZ, R8 ;  /* 0x000000ffff1b7224 */ /* 0x000fe200078e0008 */
        /* <DEDUP_REMOVED lines=21> */
[----:B0-----:R-:W-:Y:S04]  /*68b80*/  STL.64 [R1+0x36f8], R22 ;  /* 0x0036f81601007387 */ /* 0x001fe80000100a00 */
[----:B------:R-:W-:Y:S04]  /*68b90*/  STL.64 [R1+0x36f0], R20 ;  /* 0x0036f01401007387 */ /* 0x000fe80000100a00 */
        /* <DEDUP_REMOVED lines=17> */
[----:B------:R-:W2:Y:S01]  /*68cb0*/  LDL.LU.64 R24, [R1+0x3868] ;  /* 0x0038680001187983 */ /* 0x000ea20000300a00 */
[----:B------:R-:W-:-:S02]  /*68cc0*/  IMAD.MOV.U32 R22, RZ, RZ, R2 ;  /* 0x000000ffff167224 */ /* 0x000fc400078e0002 */
[----:B------:R-:W-:-:S07]  /*68cd0*/  IMAD.MOV.U32 R23, RZ, RZ, R0 ;  /* 0x000000ffff177224 */ /* 0x000fce00078e0000 */
[----:B--2---:R-:W-:Y:S01]  /*68ce0*/  HMMA.16816.F32 R20, R4, R22, R24 ;  /* 0x000000160414723c */ /* 0x004fe20000001818 */
[----:B------:R-:W4:-:S15]  /*68cf0*/  LDL.LU.64 R26, [R1+0x3860] ;  /* 0x00386000011a7983 */ /* 0x000f1e0000300a00 */
[----:B------:R-:W-:-:S03]  /*68d00*/  NOP ;  /* 0x0000000000007918 */ /* 0x000fc60000000000 */
        /* <DEDUP_REMOVED lines=8> */
[----:B0-----:R-:W2:Y:S01]  /*68d90*/  LDL.64 R22, [R1+0xb8] ;  /* 0x0000b80001167983 */ /* 0x001ea20000100a00 */
[----:B----4-:R-:W-:Y:S01]  /*68da0*/  HMMA.16816.F32 R12, R4, R26, R12 ;  /* 0x0000001a040c723c */ /* 0x010fe2000000180c */
[----:B------:R-:W-:-:S02]  /*68db0*/  IMAD.MOV.U32 R2, RZ, RZ, R26 ;  /* 0x000000ffff027224 */ /* 0x000fc400078e001a */
[----:B------:R-:W-:Y:S01]  /*68dc0*/  IMAD.MOV.U32 R0, RZ, RZ, R27 ;  /* 0x000000ffff007224 */ /* 0x000fe200078e001b */
[----:B--2---:R0:W-:Y:S04]  /*68dd0*/  STL.64 [R1+0x37f0], R22 ;  /* 0x0037f01601007387 */ /* 0x0041e80000100a00 */
[----:B0-----:R-:W2:Y:S11]  /*68de0*/  LDL.64 R22, [R1+0xc8] ;  /* 0x0000c80001167983 */ /* 0x001eb60000100a00 */
        /* <DEDUP_REMOVED lines=25> */
[----:B------:R-:W-:Y:S04]  /*68f80*/  STL.64 [R1+0x3728], R26 ;  /* 0x0037281a01007387 */ /* 0x000fe80000100a00 */
[----:B------:R0:W-:Y:S04]  /*68f90*/  STL.64 [R1+0x37e8], R24 ;  /* 0x0037e81801007387 */ /* 0x0001e80000100a00 */
[----:B0-----:R-:W4:Y:S04]  /*68fa0*/  LDL.LU R24, [R1+0x6d0] ;  /* 0x0006d00001187983 */ /* 0x001f280000300800 */
[----:B------:R-:W4:Y:S04]  /*68fb0*/  LDL.LU R25, [R1+0x6d4] ;  /* 0x0006d40001197983 */ /* 0x000f280000300800 */
[----:B------:R-:W4:Y:S04]  /*68fc0*/  LDL.LU R26, [R1+0x6d8] ;  /* 0x0006d800011a7983 */ /* 0x000f280000300800 */
[----:B------:R-:W4:Y:S01]  /*68fd0*/  LDL.LU R27, [R1+0x6dc] ;  /* 0x0006dc00011b7983 */ /* 0x000f220000300800 */
[----:B---3--:R-:W-:-:S15]  /*68fe0*/  HMMA.16816.F32 R8, R4, R14, R8 ;  /* 0x0000000e0408723c */ /* 0x008fde0000001808 */
[----:B------:R-:W-:-:S04]  /*68ff0*/  NOP ;  /* 0x0000000000007918 */ /* 0x000fc80000000000 */
        /* <DEDUP_REMOVED lines=8> */
[----:B0-----:R-:W3:Y:S04]  /*69080*/  LDL.64 R6, [R1+0x98] ;  /* 0x0000980001067983 */ /* 0x001ee80000100a00 */
[----:B------:R0:W-:Y:S04]  /*69090*/  STL [R1+0x3704], R10 ;  /* 0x0037040a01007387 */ /* 0x0001e80000100800 */
[----:B------:R1:W-:Y:S04]  /*690a0*/  STL [R1+0x3700], R11 ;  /* 0x0037000b01007387 */ /* 0x0003e80000100800 */
[----:B------:R-:W2:Y:S04]  /*690b0*/  LDL.LU R8, [R1+0x6e0] ;  /* 0x0006e00001087983 */ /* 0x000ea80000300800 */
[----:B------:R-:W2:Y:S04]  /*690c0*/  LDL.LU R9, [R1+0x6e4] ;  /* 0x0006e40001097983 */ /* 0x000ea80000300800 */
[----:B0-----:R-:W2:Y:S04]  /*690d0*/  LDL.LU R10, [R1+0x6e8] ;  /* 0x0006e800010a7983 */ /* 0x001ea80000300800 */
[----:B-1----:R-:W2:Y:S02]  /*690e0*/  LDL.LU R11, [R1+0x6ec] ;  /* 0x0006ec00010b7983 */ /* 0x002ea40000300800 */
[----:B--2---:R-:W-:-:S15]  /*690f0*/  HMMA.16816.F32 R8, R16, R22, R8 ;  /* 0x000000161008723c */ /* 0x004fde0000001808 */
        /* <DEDUP_REMOVED lines=8> */
[----:B0-----:R-:W3:Y:S04]  /*69180*/  LDL.LU R8, [R1+0x6b0] ;  /* 0x0006b00001087983 */ /* 0x001ee80000300800 */
[----:B-1----:R-:W3:Y:S04]  /*69190*/  LDL.LU R9, [R1+0x6b4] ;  /* 0x0006b40001097983 */ /* 0x002ee80000300800 */
[----:B------:R-:W3:Y:S04]  /*691a0*/  LDL.LU R10, [R1+0x6b8] ;  /* 0x0006b800010a7983 */ /* 0x000ee80000300800 */
[----:B------:R-:W3:Y:S01]  /*691b0*/  LDL.LU R11, [R1+0x6bc] ;  /* 0x0006bc00010b7983 */ /* 0x000ee20000300800 */
[----:B----4-:R-:W-:Y:S01]  /*691c0*/  HMMA.16816.F32 R24, R16, R22, R24 ;  /* 0x000000161018723c */ /* 0x010fe20000001818 */
[----:B------:R-:W-:-:S02]  /*691d0*/  IMAD.MOV.U32 R12, RZ, RZ, R23 ;  /* 0x000000ffff0c7224 */ /* 0x000fc400078e0017 */
[----:B------:R-:W-:-:S15]  /*691e0*/  IMAD.MOV.U32 R13, RZ, RZ, R22 ;  /* 0x000000ffff0d7224 */ /* 0x000fde00078e0016 */
[----:B------:R-:W-:Y:S01]  /*691f0*/  NOP ;  /* 0x0000000000007918 */ /* 0x000fe20000000000 */
[----:B------:R0:W-:Y:S04]  /*69200*/  STL.64 [R1+0x1a20], R24 ;  /* 0x001a201801007387 */ /* 0x0001e80000100a00 */
[----:B------:R-:W-:Y:S04]  /*69210*/  STL.64 [R1+0x1a28], R26 ;  /* 0x001a281a01007387 */ /* 0x000fe80000100a00 */
[----:B0-----:R-:W2:Y:S04]  /*69220*/  LDL.LU.64 R24, [R1+0x37e8] ;  /* 0x0037e80001187983 */ /* 0x001ea80000300a00 */
[----:B------:R-:W4:Y:S04]  /*69230*/  LDL.LU.64 R22, [R1+0x37e0] ;  /* 0x0037e00001167983 */ /* 0x000f280000300a00 */
[----:B------:R-:W4:Y:S04]  /*69240*/  LDL.LU.64 R20, [R1+0x37d8] ;  /* 0x0037d80001147983 */ /* 0x000f280000300a00 */
[----:B------:R-:W-:Y:S04]  /*69250*/  STL [R1+0x3714], R12 ;  /* 0x0037140c01007387 */ /* 0x000fe80000100800 */
[----:B------:R-:W-:Y:S04]  /*69260*/  STL [R1+0x3710], R13 ;  /* 0x0037100d01007387 */ /* 0x000fe80000100800 */
[----:B------:R0:W-:Y:S04]  /*69270*/  STL.64 [R1+0x37a0], R14 ;  /* 0x0037a00e01007387 */ /* 0x0001e80000100a00 */
[----:B0-----:R-:W4:Y:S01]  /*69280*/  LDL.64 R14, [R1+0xa8] ;  /* 0x0000a800010e7983 */ /* 0x001f220000100a00 */
[C---:B---3--:R-:W-:Y:S08]  /*69290*/  HMMA.16816.F32 R8, R16.reuse, R6, R8 ;  /* 0x000000061008723c */ /* 0x048ff00000001808 */
[----:B----4-:R-:W-:-:S15]  /*692a0*/  HMMA.16816.F32 R20, R16, R14, R20 ;  /* 0x0000000e1014723c */ /* 0x010fde0000001814 */
[----:B------:R-:W-:-:S04]  /*692b0*/  NOP ;  /* 0x0000000000007918 */ /* 0x000fc80000000000 */
[----:B------:R0:W-:Y:S04]  /*692c0*/  STL.64 [R1+0x1920], R20 ;  /* 0x0019201401007387 */ /* 0x0001e80000100a00 */
[----:B------:R1:W-:Y:S04]  /*692d0*/  STL.64 [R1+0x1928], R22 ;  /* 0x0019281601007387 */ /* 0x0003e80000100a00 */
[----:B------:R-:W-:Y:S04]  /*692e0*/  STL.64 [R1+0x1820], R8 ;  /* 0x0018200801007387 */ /* 0x000fe80000100a00 */
[----:B------:R-:W-:Y:S04]  /*692f0*/  STL.64 [R1+0x1828], R10 ;  /* 0x0018280a01007387 */ /* 0x000fe80000100a00 */
[----:B------:R-:W3:Y:S01]  /*69300*/  LDL.64 R26, [R1+0x8] ;  /* 0x00000800011a7983 */ /* 0x000ee20000100a00 */
[----:B0-----:R-:W-:-:S02]  /*69310*/  IMAD.MOV.U32 R21, RZ, RZ, R14 ;  /* 0x000000ffff157224 */ /* 0x001fc400078e000e */
[----:B-1----:R-:W-:Y:S02]  /*69320*/  IMAD.MOV.U32 R23, RZ, RZ, R6 ;  /* 0x000000ffff177224 */ /* 0x002fe400078e0006 */
[----:B------:R-:W-:Y:S02]  /*69330*/  IMAD.MOV.U32 R22, RZ, RZ, R7 ;  /* 0x000000ffff167224 */ /* 0x000fe400078e0007 */
[----:B------:R-:W-:Y:S01]  /*69340*/  IMAD.MOV.U32 R20, RZ, RZ, R15 ;  /* 0x000000ffff147224 */ /* 0x000fe200078e000f */
[----:B---3--:R2:W-:Y:S04]  /*69350*/  STL.64 [R1+0x3740], R26 ;  /* 0x0037401a01007387 */ /* 0x0085e80000100a00 */
[----:B------:R-:W-:Y:S04]  /*69360*/  STL.64 [R1+0x3720], R22 ;  /* 0x0037201601007387 */ /* 0x000fe80000100a00 */
[----:B------:R0:W-:Y:S01]  /*69370*/  STL.64 [R1+0x3718], R20 ;  /* 0x0037181401007387 */ /* 0x0001e20000100a00 */
[----:B--2---:R-:W-:-:S02]  /*69380*/  IMAD.MOV.U32 R26, RZ, RZ, R25 ;  /* 0x000000ffff1a7224 */ /* 0x004fc400078e0019 */
[----:B------:R-:W-:Y:S01]  /*69390*/  IMAD.MOV.U32 R27, RZ, RZ, R24 ;  /* 0x000000ffff1b7224 */ /* 0x000fe200078e0018 */
[----:B0-----:R-:W2:Y:S04]  /*693a0*/  LDL.LU R20, [R1+0xd80] ;  /* 0x000d800001147983 */ /* 0x001ea80000300800 */
[----:B------:R-:W2:Y:S04]  /*693b0*/  LDL.LU R21, [R1+0xd84] ;  /* 0x000d840001157983 */ /* 0x000ea80000300800 */
[----:B------:R-:W3:Y:S04]  /*693c0*/  LDL.LU R22, [R1+0xd88] ;  /* 0x000d880001167983 */ /* 0x000ee80000300800 */
[----:B------:R-:W3:Y:S04]  /*693d0*/  LDL.LU R23, [R1+0xd8c] ;  /* 0x000d8c0001177983 */ /* 0x000ee80000300800 */
[----:B------:R0:W-:Y:S04]  /*693e0*/  STL.64 [R1+0x3758], R26 ;  /* 0x0037581a01007387 */ /* 0x0001e80000100a00 */
[----:B------:R-:W4:Y:S04]  /*693f0*/  LDL.LU R24, [R1+0xdb0] ;  /* 0x000db00001187983 */ /* 0x000f280000300800 */
[----:B------:R-:W4:Y:S04]  /*69400*/  LDL.LU R25, [R1+0xdb4] ;  /* 0x000db40001197983 */ /* 0x000f280000300800 */
[----:B0-----:R-:W2:Y:S04]  /*69410*/  LDL.LU R26, [R1+0xdb8] ;  /* 0x000db800011a7983 */ /* 0x001ea80000300800 */
[----:B------:R-:W2:Y:S04]  /*69420*/  LDL.LU R27, [R1+0xdbc] ;  /* 0x000dbc00011b7983 */ /* 0x000ea80000300800 */
[----:B--2---:R0:W-:Y:S04]  /*69430*/  STL.64 [R1+0x3768], R26 ;  /* 0x0037681a01007387 */ /* 0x0041e80000100a00 */
[----:B----4-:R-:W-:Y:S04]  /*69440*/  STL.64 [R1+0x3760], R24 ;  /* 0x0037601801007387 */ /* 0x010fe80000100a00 */
[----:B0-----:R-:W2:Y:S04]  /*69450*/  LDL.64 R26, [R1+0x38] ;  /* 0x00003800011a7983 */ /* 0x001ea80000100a00 */
[----:B--2---:R0:W-:Y:S04]  /*69460*/  STL.64 [R1+0x3780], R26 ;  /* 0x0037801a01007387 */ /* 0x0041e80000100a00 */
[----:B0-----:R-:W2:Y:S04]  /*69470*/  LDL.64 R26, [R1+0x48] ;  /* 0x00004800011a7983 */ /* 0x001ea80000100a00 */
[----:B--2---:R-:W-:Y:S04]  /*69480*/  STL.64 [R1+0x3798], R26 ;  /* 0x0037981a01007387 */ /* 0x004fe80000100a00 */
[----:B---3--:R-:W-:Y:S04]  /*69490*/  STL.64 [R1+0x3738], R22 ;  /* 0x0037381601007387 */ /* 0x008fe80000100a00 */
        /* <DEDUP_REMOVED lines=13> */
[----:B--2---:R0:W-:Y:S04]  /*69570*/  STL.64 [R1+0x37c8], R10 ;  /* 0x0037c80a01007387 */ /* 0x0041e80000100a00 */
[----:B------:R-:W-:Y:S04]  /*69580*/  STL.64 [R1+0x37c0], R8 ;  /* 0x0037c00801007387 */ /* 0x000fe80000100a00 */
[----:B------:R-:W2:Y:S04]  /*69590*/  LDL.64 R6, [R1+0x78] ;  /* 0x0000780001067983 */ /* 0x000ea80000100a00 */
[----:B0-----:R-:W3:Y:S04]  /*695a0*/  LDL.64 R10, [R1+0x88] ;  /* 0x00008800010a7983 */ /* 0x001ee80000100a00 */
[----:B--2---:R0:W-:Y:S04]  /*695b0*/  STL.64 [R1+0x37d0], R6 ;  /* 0x0037d00601007387 */ /* 0x0041e80000100a00 */
[----:B------:R-:W2:Y:S04]  /*695c0*/  LDL.LU R4, [R1+0x6a0] ;  /* 0x0006a00001047983 */ /* 0x000ea80000300800 */
[----:B------:R-:W2:Y:S04]  /*695d0*/  LDL.LU R5, [R1+0x6a4] ;  /* 0x0006a40001057983 */ /* 0x000ea80000300800 */
[----:B0-----:R-:W2:Y:S04]  /*695e0*/  LDL.LU R6, [R1+0x6a8] ;  /* 0x0006a80001067983 */ /* 0x001ea80000300800 */
[----:B------:R-:W2:Y:S04]  /*695f0*/  LDL.LU R7, [R1+0x6ac] ;  /* 0x0006ac0001077983 */ /* 0x000ea80000300800 */
[----:B------:R0:W-:Y:S04]  /*69600*/  STL.64 [R1+0x37b0], R14 ;  /* 0x0037b00e01007387 */ /* 0x0001e80000100a00 */
[----:B----4-:R-:W-:Y:S04]  /*69610*/  STL.64 [R1+0x37a8], R12 ;  /* 0x0037a80c01007387 */ /* 0x010fe80000100a00 */
[----:B------:R-:W4:Y:S04]  /*69620*/  LDL.64 R26, [R1+0x58] ;  /* 0x00005800011a7983 */ /* 0x000f280000100a00 */
[----:B0-----:R-:W2:Y:S04]  /*69630*/  LDL.64 R14, [R1+0x68] ;  /* 0x00006800010e7983 */ /* 0x001ea80000100a00 */
[----:B----4-:R0:W-:Y:S04]  /*69640*/  STL.64 [R1+0x37b8], R26 ;  /* 0x0037b81a01007387 */ /* 0x0101e80000100a00 */
[----:B------:R-:W4:Y:S04]  /*69650*/  LDL.LU R24, [R1+0xdf0] ;  /* 0x000df00001187983 */ /* 0x000f280000300800 */
[----:B------:R-:W4:Y:S04]  /*69660*/  LDL.LU R25, [R1+0xdf4] ;  /* 0x000df40001197983 */ /* 0x000f280000300800 */
[----:B0-----:R-:W4:Y:S04]  /*69670*/  LDL.LU R26, [R1+0xdf8] ;  /* 0x000df800011a7983 */ /* 0x001f280000300800 */
[----:B------:R-:W4:Y:S04]  /*69680*/  LDL.LU R27, [R1+0xdfc] ;  /* 0x000dfc00011b7983 */ /* 0x000f280000300800 */
        /* <DEDUP_REMOVED lines=14> */
[----:B------:R-:W-:Y:S01]  /*69770*/  IMAD.MOV.U32 R28, RZ, RZ, R11 ;  /* 0x000000ffff1c7224 */ /* 0x000fe200078e000b */
        /* <DEDUP_REMOVED lines=11> */
[C---:B----4-:R-:W-:Y:S08]  /*69830*/  HMMA.16816.F32 R24, R16.reuse, R14, R24 ;  /* 0x0000000e1018723c */ /* 0x050ff00000001818 */
[----:B---3--:R-:W-:-:S15]  /*69840*/  HMMA.16816.F32 R8, R16, R6, R8 ;  /* 0x000000061008723c */ /* 0x008fde0000001808 */
[----:B------:R-:W-:-:S04]  /*69850*/  NOP ;  /* 0x0000000000007918 */ /* 0x000fc80000000000 */
[----:B------:R-:W-:Y:S04]  /*69860*/  STL.64 [R1+0x1620], R8 ;  /* 0x0016200801007387 */ /* 0x000fe80000100a00 */
[----:B------:R0:W-:Y:S02]  /*69870*/  STL.64 [R1+0x1628], R10 ;  /* 0x0016280a01007387 */ /* 0x0001e40000100a00 */
[----:B0-----:R-:W-:Y:S02]  /*69880*/  IMAD.MOV.U32 R10, RZ, RZ, R6 ;  /* 0x000000ffff0a7224 */ /* 0x001fe400078e0006 */
[----:B------:R-:W-:Y:S02]  /*69890*/  IMAD.MOV.U32 R11, RZ, RZ, R7 ;  /* 0x000000ffff0b7224 */ /* 0x000fe400078e0007 */
[----:B------:R-:W0:Y:S01]  /*698a0*/  LDSM.16.MT88.4 R4, [R3+UR5+0xc200] ;  /* 0x00c200050304783b */ /* 0x000e220008004200 */
[----:B------:R-:W-:-:S02]  /*698b0*/  IMAD.MOV.U32 R8, RZ, RZ, R14 ;  /* 0x000000ffff087224 */ /* 0x000fc400078e000e */
[----:B------:R-:W-:Y:S01]  /*698c0*/  IMAD.MOV.U32 R9, RZ, RZ, R15 ;  /* 0x000000ffff097224 */ /* 0x000fe200078e000f */
[----:B0-----:R-:W-:Y:S04]  /*698d0*/  STL.64 [R1+0x35c8], R6 ;  /* 0x0035c80601007387 */ /* 0x001fe80000100a00 */
[----:B------:R-:W-:Y:S04]  /*698e0*/  STL.64 [R1+0x35c0], R4 ;  /* 0x0035c00401007387 */ /* 0x000fe80000100a00 */
        /* <DEDUP_REMOVED lines=12> */
[----:B------:R-:W2:Y:S01]  /*699b0*/  LDL.LU.64 R26, [R1+0x3798] ;  /* 0x00379800011a7983 */ /* 0x000ea20000300a00 */
[----:B------:R-:W-:Y:S02]  /*699c0*/  IMAD.MOV.U32 R6, RZ, RZ, R2 ;  /* 0x000000ffff067224 */ /* 0x000fe400078e0002 */
[----:B------:R-:W-:Y:S01]  /*699d0*/  IMAD.MOV.U32 R7, RZ, RZ, R0 ;  /* 0x000000ffff077224 */ /* 0x000fe200078e0000 */
        /* <DEDUP_REMOVED lines=23> */
[----:B0-----:R-:W2:Y:S04]  /*69b50*/  LDL.LU.64 R26, [R1+0x3758] ;  /* 0x00375800011a7983 */ /* 0x001ea80000300a00 */
[----:B------:R-:W-:Y:S01]  /*69b60*/  STL.64 [R1+0x3608], R6 ;  /* 0x0036080601007387 */ /* 0x000fe20000100a00 */
        /* <DEDUP_REMOVED lines=20> */
[----:B------:R-:W4:Y:S04]  /*69cb0*/  LDL.LU.64 R20, [R1+0x3718] ;  /* 0x0037180001147983 */ /* 0x000f280000300a00 */
[----:B------:R0:W-:Y:S02]  /*69cc0*/  STL.64 [R1+0x35d8], R26 ;  /* 0x0035d81a01007387 */ /* 0x0001e40000100a00 */
[----:B0-----:R-:W-:-:S02]  /*69cd0*/  IMAD.MOV.U32 R26, RZ, RZ, R7 ;  /* 0x000000ffff1a7224 */ /* 0x001fc400078e0007 */
[----:B------:R-:W-:-:S05]  /*69ce0*/  IMAD.MOV.U32 R27, RZ, RZ, R6 ;  /* 0x000000ffff1b7224 */ /* 0x000fca00078e0006 */
        /* <DEDUP_REMOVED lines=8> */
[----:B------:R0:W-:Y:S04]  /*69d70*/  STL.64 [R1+0x1268], R26 ;  /* 0x0012681a01007387 */ /* 0x0001e80000100a00 */
[----:B0-----:R-:W3:Y:S04]  /*69d80*/  LDL.64 R26, [R1+0x18] ;  /* 0x00001800011a7983 */ /* 0x001ee80000100a00 */
[----:B---3--:R0:W-:Y:S04]  /*69d90*/  STL.64 [R1+0x3600], R26 ;  /* 0x0036001a01007387 */ /* 0x0081e80000100a00 */
[----:B------:R-:W3:Y:S04]  /*69da0*/  LDL.LU R24, [R1+0x560] ;  /* 0x0005600001187983 */ /* 0x000ee80000300800 */
[----:B------:R-:W3:Y:S04]  /*69db0*/  LDL.LU R25, [R1+0x564] ;  /* 0x0005640001197983 */ /* 0x000ee80000300800 */
[----:B0-----:R-:W2:Y:S04]  /*69dc0*/  LDL.LU R26, [R1+0x568] ;  /* 0x00056800011a7983 */ /* 0x001ea80000300800 */
[----:B------:R-:W2:Y:S01]  /*69dd0*/  LDL.LU R27, [R1+0x56c] ;  /* 0x00056c00011b7983 */ /* 0x000ea20000300800 */
[----:B------:R-:W-:-:S02]  /*69de0*/  IMAD.MOV.U32 R6, RZ, RZ, R5 ;  /* 0x000000ffff067224 */ /* 0x000fc400078e0005 */
[----:B------:R-:W-:Y:S01]  /*69df0*/  IMAD.MOV.U32 R7, RZ, RZ, R4 ;  /* 0x000000ffff077224 */ /* 0x000fe200078e0004 */
[----:B--2---:R-:W-:Y:S04]  /*69e00*/  STL.64 [R1+0x3618], R26 ;  /* 0x0036181a01007387 */ /* 0x004fe80000100a00 */
[----:B---3--:R-:W-:Y:S04]  /*69e10*/  STL.64 [R1+0x3610], R24 ;  /* 0x0036101801007387 */ /* 0x008fe80000100a00 */
[----:B------:R0:W-:Y:S04]  /*69e20*/  STL.64 [R1+0x3620], R6 ;  /* 0x0036200601007387 */ /* 0x0001e80000100a00 */
[----:B------:R-:W2:Y:S04]  /*69e30*/  LDL.LU R4, [R1+0x580] ;  /* 0x0005800001047983 */ /* 0x000ea80000300800 */
[----:B------:R-:W2:Y:S04]  /*69e40*/  LDL.LU R5, [R1+0x584] ;  /* 0x0005840001057983 */ /* 0x000ea80000300800 */
[----:B0-----:R-:W3:Y:S04]  /*69e50*/  LDL.LU R6, [R1+0x588] ;  /* 0x0005880001067983 */ /* 0x001ee80000300800 */
[----:B------:R-:W3:Y:S04]  /*69e60*/  LDL.LU R7, [R1+0x58c] ;  /* 0x00058c0001077983 */ /* 0x000ee80000300800 */
[----:B---3--:R0:W-:Y:S04]  /*69e70*/  STL.64 [R1+0x3630], R6 ;  /* 0x0036300601007387 */ /* 0x0081e80000100a00 */
[----:B--2---:R-:W-:Y:S01]  /*69e80*/  STL.64 [R1+0x3628], R4 ;  /* 0x0036280401007387 */ /* 0x004fe20000100a00 */
[----:B0-----:R-:W-:-:S02]  /*69e90*/  IMAD.MOV.U32 R6, RZ, RZ, R12 ;  /* 0x000000ffff067224 */ /* 0x001fc400078e000c */
[----:B------:R-:W-:Y:S01]  /*69ea0*/  IMAD.MOV.U32 R7, RZ, RZ, R13 ;  /* 0x000000ffff077224 */ /* 0x000fe200078e000d */
[----:B------:R-:W2:Y:S04]  /*69eb0*/  LDL.LU R12, [R1+0x3714] ;  /* 0x00371400010c7983 */ /* 0x000ea80000300800 */
[----:B------:R-:W3:Y:S04]  /*69ec0*/  LDL.LU R13, [R1+0x3710] ;  /* 0x00371000010d7983 */ /* 0x000ee80000300800 */
[----:B------:R0:W-:Y:S04]  /*69ed0*/  STL.64 [R1+0x3648], R6 ;  /* 0x0036480601007387 */ /* 0x0001e80000100a00 */
[----:B------:R-:W2:Y:S04]  /*69ee0*/  LDL.LU R24, [R1+0x570] ;  /* 0x0005700001187983 */ /* 0x000ea80000300800 */
[----:B------:R-:W2:Y:S04]  /*69ef0*/  LDL.LU R25, [R1+0x574] ;  /* 0x0005740001197983 */ /* 0x000ea80000300800 */
[----:B------:R-:W2:Y:S04]  /*69f00*/  LDL.LU R26, [R1+0x578] ;  /* 0x00057800011a7983 */ /* 0x000ea80000300800 */
[----:B------:R-:W2:Y:S01]  /*69f10*/  LDL.LU R27, [R1+0x57c] ;  /* 0x00057c00011b7983 */ /* 0x000ea20000300800 */
[----:B0-----:R-:W-:-:S02]  /*69f20*/  IMAD.MOV.U32 R6, RZ, RZ, R8 ;  /* 0x000000ffff067224 */ /* 0x001fc400078e0008 */
        /* <DEDUP_REMOVED lines=16> */
[----:B------:R-:W-:-:S05]  /*6a030*/  IMAD.MOV.U32 R7, RZ, RZ, R28 ;  /* 0x000000ffff077224 */ /* 0x000fca00078e001c */
        /* <DEDUP_REMOVED lines=16> */
[----:B----4-:R-:W-:-:S02]  /*6a140*/  IMAD.MOV.U32 R6, RZ, RZ, R21 ;  /* 0x000000ffff067224 */ /* 0x010fc400078e0015 */
[----:B------:R-:W-:-:S05]  /*6a150*/  IMAD.MOV.U32 R7, RZ, RZ, R20 ;  /* 0x000000ffff077224 */ /* 0x000fca00078e0014 */
[----:B------:R-:W-:Y:S04]  /*6a160*/  STL.64 [R1+0x36c0], R6 ;  /* 0x0036c00601007387 */ /* 0x000fe80000100a00 */
[----:B--2---:R-:W-:Y:S04]  /*6a170*/  STL.64 [R1+0x3688], R26 ;  /* 0x0036881a01007387 */ /* 0x004fe80000100a00 */
[----:B------:R0:W-:Y:S04]  /*6a180*/  STL.64 [R1+0x3680], R24 ;  /* 0x0036801801007387 */ /* 0x0001e80000100a00 */
[----:B0-----:R-:W2:Y:S04]  /*6a190*/  LDL.LU R24, [R1+0x5c0] ;  /* 0x0005c00001187983 */ /* 0x001ea80000300800 */
[----:B------:R-:W2:Y:S04]  /*6a1a0*/  LDL.LU R25, [R1+0x5c4] ;  /* 0x0005c40001197983 */ /* 0x000ea80000300800 */
[----:B------:R-:W4:Y:S04]  /*6a1b0*/  LDL.LU R26, [R1+0x5c8] ;  /* 0x0005c800011a7983 */ /* 0x000f280000300800 */
[----:B------:R-:W4:Y:S01]  /*6a1c0*/  LDL.LU R27, [R1+0x5cc] ;  /* 0x0005cc00011b7983 */ /* 0x000f220000300800 */
[----:B---3--:R-:W-:-:S02]  /*6a1d0*/  IMAD.MOV.U32 R6, RZ, RZ, R13 ;  /* 0x000000ffff067224 */ /* 0x008fc400078e000d */
        /* <DEDUP_REMOVED lines=31> */
[----:B------:R-:W3:Y:S04]  /*6a3d0*/  LDL.LU R12, [R1+0x540] ;  /* 0x00054000010c7983 */ /* 0x000ee80000300800 */
[----:B------:R-:W3:Y:S04]  /*6a3e0*/  LDL.LU R13, [R1+0x544] ;  /* 0x00054400010d7983 */ /* 0x000ee80000300800 */
[----:B0-----:R-:W2:Y:S04]  /*6a3f0*/  LDL.LU R14, [R1+0x548] ;  /* 0x00054800010e7983 */ /* 0x001ea80000300800 */
        /* <DEDUP_REMOVED lines=8> */
[----:B------:R-:W3:Y:S04]  /*6a480*/  LDL.LU.64 R22, [R1+0x36f8] ;  /* 0x0036f80001167983 */ /* 0x000ee80000300a00 */
[----:B------:R-:W3:Y:S01]  /*6a490*/  LDL.LU.64 R20, [R1+0x36f0] ;  /* 0x0036f00001147983 */ /* 0x000ee20000300a00 */
[----:B------:R-:W-:-:S02]  /*6a4a0*/  IMAD.MOV.U32 R6, RZ, RZ, R9 ;  /* 0x000000ffff067224 */ /* 0x000fc400078e0009 */
[----:B------:R-:W-:Y:S01]  /*6a4b0*/  IMAD.MOV.U32 R7, RZ, RZ, R8 ;  /* 0x000000ffff077224 */ /* 0x000fe200078e0008 */
[----:B------:R0:W-:Y:S04]  /*6a4c0*/  STL.64 [R1+0x240], R16 ;  /* 0x0002401001007387 */ /* 0x0001e80000100a00 */
[----:B------:R1:W-:Y:S04]  /*6a4d0*/  STL.64 [R1+0x248], R18 ;  /* 0x0002481201007387 */ /* 0x0003e80000100a00 */
[----:B0-----:R-:W4:Y:S04]  /*6a4e0*/  LDL.LU R16, [R1+0x530] ;  /* 0x0005300001107983 */ /* 0x001f280000300800 */
[----:B------:R-:W4:Y:S04]  /*6a4f0*/  LDL.LU R17, [R1+0x534] ;  /* 0x0005340001117983 */ /* 0x000f280000300800 */
[----:B-1----:R-:W4:Y:S04]  /*6a500*/  LDL.LU R18, [R1+0x538] ;  /* 0x0005380001127983 */ /* 0x002f280000300800 */
[----:B------:R-:W4:Y:S04]  /*6a510*/  LDL.LU R19, [R1+0x53c] ;  /* 0x00053c0001137983 */ /* 0x000f280000300800 */
        /* <DEDUP_REMOVED lines=49> */
[----:B------:R-:W2:Y:S01]  /*6a830*/  LDL.LU.64 R4, [R1+0x3628] ;  /* 0x0036280001047983 */ /* 0x000ea20000300a00 */
[----:B------:R-:W-:-:S02]  /*6a840*/  IMAD.MOV.U32 R10, RZ, RZ, R2 ;  /* 0x000000ffff0a7224 */ /* 0x000fc400078e0002 */
[----:B------:R-:W-:-:S07]  /*6a850*/  IMAD.MOV.U32 R11, RZ, RZ, R0 ;  /* 0x000000ffff0b7224 */ /* 0x000fce00078e0000 */
[----:B--2---:R-:W-:Y:S01]  /*6a860*/  HMMA.16816.F32 R8, R20, R10, R4 ;  /* 0x0000000a1408723c */ /* 0x004fe20000001804 */
[----:B------:R-:W3:-:S15]  /*6a870*/  LDL.LU.64 R6, [R1+0x3620] ;  /* 0x0036200001067983 */ /* 0x000ede0000300a00 */
[----:B------:R-:W-:-:S03]  /*6a880*/  NOP ;  /* 0x0000000000007918 */ /* 0x000fc60000000000 */
[----:B------:R0:W-:Y:S04]  /*6a890*/  STL.64 [R1+0x1230], R8 ;  /* 0x0012300801007387 */ /* 0x0001e80000100a00 */
[----:B------:R1:W-:Y:S04]  /*6a8a0*/  STL.64 [R1+0x1238], R10 ;  /* 0x0012380a01007387 */ /* 0x0003e80000100a00 */
[----:B0-----:R-:W2:Y:S04]  /*6a8b0*/  LDL.LU R8, [R1+0xcd0] ;  /* 0x000cd00001087983 */ /* 0x001ea80000300800 */
[----:B------:R-:W2:Y:S04]  /*6a8c0*/  LDL.LU R9, [R1+0xcd4] ;  /* 0x000cd40001097983 */ /* 0x000ea80000300800 */
[----:B-1----:R-:W2:Y:S04]  /*6a8d0*/  LDL.LU R10, [R1+0xcd8] ;  /* 0x000cd800010a7983 */ /* 0x002ea80000300800 */
[----:B------:R-:W2:Y:S01]  /*6a8e0*/  LDL.LU R11, [R1+0xcdc] ;  /* 0x000cdc00010b7983 */ /* 0x000ea20000300800 */
[----:B---3--:R-:W-:Y:S03]  /*6a8f0*/  HMMA.16816.F32 R4, R20, R6, R24 ;  /* 0x000000061404723c */ /* 0x008fe60000001818 */
[----:B------:R-:W3:Y:S04]  /*6a900*/  LDL.LU.64 R26, [R1+0x3618] ;  /* 0x00361800011a7983 */ /* 0x000ee80000300a00 */
[----:B------:R-:W3:-:S12]  /*6a910*/  LDL.LU.64 R24, [R1+0x3610] ;  /* 0x0036100001187983 */ /* 0x000ed80000300a00 */
[----:B------:R-:W-:Y:S04]  /*6a920*/  STL.64 [R1+0x1220], R4 ;  /* 0x0012200401007387 */ /* 0x000fe80000100a00 */
[----:B------:R0:W-:Y:S04]  /*6a930*/  STL.64 [R1+0x1228], R6 ;  /* 0x0012280601007387 */ /* 0x0001e80000100a00 */
[----:B0-----:R-:W3:Y:S02]  /*6a940*/  LDL.LU.64 R6, [R1+0x3608] ;  /* 0x0036080001067983 */ /* 0x001ee40000300a00 */
[----:B---3--:R-:W-:Y:S02]  /*6a950*/  HMMA.16816.F32 R4, R20, R6, R24 ;  /* 0x000000061404723c */ /* 0x008fe40000001818 */
[----:B------:R-:W3:-:S15]  /*6a960*/  LDL.LU.64 R26, [R1+0x3600] ;  /* 0x00360000011a7983 */ /* 0x000ede0000300a00 */
[----:B------:R-:W-:Y:S02]  /*6a970*/  NOP ;  /* 0x0000000000007918 */ /* 0x000fe40000000000 */
[----:B------:R0:W-:Y:S04]  /*6a980*/  STL.64 [R1+0x1210], R4 ;  /* 0x0012100401007387 */ /* 0x0001e80000100a00 */
[----:B------:R1:W-:Y:S04]  /*6a990*/  STL.64 [R1+0x1218], R6 ;  /* 0x0012180601007387 */ /* 0x0003e80000100a00 */
[----:B0-----:R-:W2:Y:S04]  /*6a9a0*/  LDL.LU R4, [R1+0x520] ;  /* 0x0005200001047983 */ /* 0x001ea80000300800 */
[----:B------:R-:W2:Y:S04]  /*6a9b0*/  LDL.LU R5, [R1+0x524] ;  /* 0x0005240001057983 */ /* 0x000ea80000300800 */
[----:B-1----:R-:W2:Y:S04]  /*6a9c0*/  LDL.LU R6, [R1+0x528] ;  /* 0x0005280001067983 */ /* 0x002ea80000300800 */
[----:B------:R-:W2:Y:S01]  /*6a9d0*/  LDL.LU R7, [R1+0x52c] ;  /* 0x00052c0001077983 */ /* 0x000ea20000300800 */
        /* <DEDUP_REMOVED lines=10> */
[----:B------:R-:W2:-:S15]  /*6aa80*/  LDL.LU.64 R14, [R1+0x35e0] ;  /* 0x0035e000010e7983 */ /* 0x000e9e0000300a00 */
[----:B------:R-:W-:Y:S02]  /*6aa90*/  NOP ;  /* 0x0000000000007918 */ /* 0x000fe40000000000 */
[----:B------:R-:W-:Y:S04]  /*6aaa0*/  STL.64 [R1+0x11f0], R24 ;  /* 0x0011f01801007387 */ /* 0x000fe80000100a00 */
[----:B------:R0:W-:Y:S04]  /*6aab0*/  STL.64 [R1+0x11f8], R26 ;  /* 0x0011f81a01007387 */ /* 0x0001e80000100a00 */
[----:B0-----:R-:W4:Y:S02]  /*6aac0*/  LDL.LU.64 R26, [R1+0x35d8] ;  /* 0x0035d800011a7983 */ /* 0x001f240000300a00 */
[----:B----4-:R-:W-:Y:S02]  /*6aad0*/  HMMA.16816.F32 R16, R20, R26, R16 ;  /* 0x0000001a1410723c */ /* 0x010fe40000001810 */
[----:B------:R0:W-:Y:S04]  /*6aae0*/  STL.64 [R1+0x3548], R26 ;  /* 0x0035481a01007387 */ /* 0x0001e80000100a00 */
[----:B0-----:R-:W3:-:S13]  /*6aaf0*/  LDL.64 R26, [R1+0x68] ;  /* 0x00006800011a7983 */ /* 0x001eda0000100a00 */
[----:B------:R-:W-:Y:S04]  /*6ab00*/  STL.64 [R1+0x11e0], R16 ;  /* 0x0011e01001007387 */ /* 0x000fe80000100a00 */
[----:B------:R-:W-:Y:S04]  /*6ab10*/  STL.64 [R1+0x11e8], R18 ;  /* 0x0011e81201007387 */ /* 0x000fe80000100a00 */
[----:B------:R-:W0:Y:S04]  /*6ab20*/  LDSM.16.MT88.4 R16, [R3+UR5+0xc280] ;  /* 0x00c280050310783b */ /* 0x000e280008004200 */
[----:B---3--:R1:W-:Y:S04]  /*6ab30*/  STL.64 [R1+0x3570], R26 ;  /* 0x0035701a01007387 */ /* 0x0083e80000100a00 */
[----:B-1----:R-:W3:Y:S04]  /*6ab40*/  LDL.64 R26, [R1+0x88] ;  /* 0x00008800011a7983 */ /* 0x002ee80000100a00 */
[----:B---3--:R1:W-:Y:S04]  /*6ab50*/  STL.64 [R1+0x3580], R26 ;  /* 0x0035801a01007387 */ /* 0x0083e80000100a00 */
[----:B-1----:R-:W3:Y:S04]  /*6ab60*/  LDL.64 R26, [R1+0x98] ;  /* 0x00009800011a7983 */ /* 0x002ee80000100a00 */
[----:B---3--:R1:W-:Y:S04]  /*6ab70*/  STL.64 [R1+0x3598], R26 ;  /* 0x0035981a01007387 */ /* 0x0083e80000100a00 */
[----:B-1----:R-:W3:Y:S01]  /*6ab80*/  LDL.64 R26, [R1+0xa8] ;  /* 0x0000a800011a7983 */ /* 0x002ee20000100a00 */
[C---:B--2---:R-:W-:Y:S03]  /*6ab90*/  HMMA.16816.F32 R8, R20.reuse, R14, R8 ;  /* 0x0000000e1408723c */ /* 0x044fe60000001808 */
[----:B---3--:R1:W-:Y:S04]  /*6aba0*/  STL.64 [R1+0x35b0], R26 ;  /* 0x0035b01a01007387 */ /* 0x0083e80000100a00 */
[----:B-1----:R-:W2:Y:S04]  /*6abb0*/  LDL.64 R26, [R1+0xb8] ;  /* 0x0000b800011a7983 */ /* 0x002ea80000100a00 */
[----:B--2---:R1:W-:Y:S04]  /*6abc0*/  STL.64 [R1+0x35b8], R26 ;  /* 0x0035b81a01007387 */ /* 0x0043e80000100a00 */
[----:B-1----:R-:W2:Y:S04]  /*6abd0*/  LDL.64 R26, [R1+0xc8] ;  /* 0x0000c800011a7983 */ /* 0x002ea80000100a00 */
[----:B0-----:R-:W-:Y:S04]  /*6abe0*/  STL.64 [R1+0x34c8], R18 ;  /* 0x0034c81201007387 */ /* 0x001fe80000100a00 */
[----:B------:R0:W-:Y:S04]  /*6abf0*/  STL.64 [R1+0x34c0], R16 ;  /* 0x0034c01001007387 */ /* 0x0001e80000100a00 */
[----:B0-----:R-:W3:Y:S04]  /*6ac00*/  LDL.LU R16, [R1+0x490] ;  /* 0x0004900001107983 */ /* 0x001ee80000300800 */
[----:B------:R-:W3:Y:S04]  /*6ac10*/  LDL.LU R17, [R1+0x494] ;  /* 0x0004940001117983 */ /* 0x000ee80000300800 */
[----:B------:R-:W3:Y:S04]  /*6ac20*/  LDL.LU R18, [R1+0x498] ;  /* 0x0004980001127983 */ /* 0x000ee80000300800 */
[----:B------:R-:W3:Y:S04]  /*6ac30*/  LDL.LU R19, [R1+0x49c] ;  /* 0x00049c0001137983 */ /* 0x000ee80000300800 */
[----:B------:R-:W-:Y:S04]  /*6ac40*/  STL.64 [R1+0x11d0], R8 ;  /* 0x0011d00801007387 */ /* 0x000fe80000100a00 */
[----:B------:R0:W-:Y:S04]  /*6ac50*/  STL.64 [R1+0x11d8], R10 ;  /* 0x0011d80a01007387 */ /* 0x0001e80000100a00 */
[----:B0-----:R-:W4:Y:S04]  /*6ac60*/  LDL.LU.64 R10, [R1+0x35d0] ;  /* 0x0035d000010a7983 */ /* 0x001f280000300a00 */
[----:B------:R0:W-:Y:S04]  /*6ac70*/  STL [R1+0x34e4], R14 ;  /* 0x0034e40e01007387 */ /* 0x0001e80000100800 */
[----:B------:R1:W-:Y:S04]  /*6ac80*/  STL [R1+0x34e0], R15 ;  /* 0x0034e00f01007387 */ /* 0x0003e80000100800 */
[----:B------:R-:W2:Y:S04]  /*6ac90*/  LDL.LU R12, [R1+0x4a0] ;  /* 0x0004a000010c7983 */ /* 0x000ea80000300800 */
[----:B------:R-:W2:Y:S04]  /*6aca0*/  LDL.LU R13, [R1+0x4a4] ;  /* 0x0004a400010d7983 */ /* 0x000ea80000300800 */
[----:B0-----:R-:W2:Y:S04]  /*6acb0*/  LDL.LU R14, [R1+0x4a8] ;  /* 0x0004a800010e7983 */ /* 0x001ea80000300800 */
[----:B-1----:R-:W2:Y:S01]  /*6acc0*/  LDL.LU R15, [R1+0x4ac] ;  /* 0x0004ac00010f7983 */ /* 0x002ea20000300800 */
[----:B----4-:R-:W-:Y:S03]  /*6acd0*/  HMMA.16816.F32 R20, R20, R10, R4 ;  /* 0x0000000a1414723c */ /* 0x010fe60000001804 */
[----:B------:R-:W2:Y:S04]  /*6ace0*/  LDL.LU.64 R6, [R1+0x35c8] ;  /* 0x0035c80001067983 */ /* 0x000ea80000300a00 */
[----:B------:R-:W2:Y:S04]  /*6acf0*/  LDL.LU.64 R4, [R1+0x35c0] ;  /* 0x0035c00001047983 */ /* 0x000ea80000300a00 */
[----:B------:R0:W-:Y:S04]  /*6ad00*/  STL.64 [R1+0x3578], R10 ;  /* 0x0035780a01007387 */ /* 0x0001e80000100a00 */
[----:B------:R-:W4:Y:S04]  /*6ad10*/  LDL.LU R8, [R1+0x460] ;  /* 0x0004600001087983 */ /* 0x000f280000300800 */
[----:B------:R-:W-:Y:S04]  /*6ad20*/  STL.64 [R1+0x230], R20 ;  /* 0x0002301401007387 */ /* 0x000fe80000100a00 */
[----:B------:R-:W-:Y:S04]  /*6ad30*/  STL.64 [R1+0x238], R22 ;  /* 0x0002381601007387 */ /* 0x000fe80000100a00 */
[----:B------:R-:W4:Y:S04]  /*6ad40*/  LDL.LU R9, [R1+0x464] ;  /* 0x0004640001097983 */ /* 0x000f280000300800 */
[----:B0-----:R-:W2:Y:S04]  /*6ad50*/  LDL.LU R10, [R1+0x468] ;  /* 0x00046800010a7983 */ /* 0x001ea80000300800 */
[----:B------:R-:W2:Y:S04]  /*6ad60*/  LDL.LU R11, [R1+0x46c] ;  /* 0x00046c00010b7983 */ /* 0x000ea80000300800 */
        /* <DEDUP_REMOVED lines=17> */
[----:B------:R0:W-:Y:S04]  /*6ae80*/  STL.64 [R1+0x1ae0], R12 ;  /* 0x001ae00c01007387 */ /* 0x0001e80000100a00 */
[----:B------:R-:W-:Y:S01]  /*6ae90*/  STL.64 [R1+0x1ae8], R14 ;  /* 0x001ae80e01007387 */ /* 0x000fe20000100a00 */
[----:B0-----:R-:W-:-:S02]  /*6aea0*/  IMAD.MOV.U32 R13, RZ, RZ, R26 ;  /* 0x000000ffff0d7224 */ /* 0x001fc400078e001a */
[----:B------:R-:W-:Y:S02]  /*6aeb0*/  IMAD.MOV.U32 R12, RZ, RZ, R27 ;  /* 0x000000ffff0c7224 */ /* 0x000fe400078e001b */
[----:B------:R-:W3:Y:S02]  /*6aec0*/  LDL.LU.64 R26, [R1+0x35b8] ;  /* 0x0035b800011a7983 */ /* 0x000ee40000300a00 */
        /* <DEDUP_REMOVED lines=42> */
[----:B---3--:R-:W-:-:S02]  /*6b170*/  IMAD.MOV.U32 R9, RZ, RZ, R18 ;  /* 0x000000ffff097224 */ /* 0x008fc400078e0012 */
[----:B------:R-:W-:Y:S01]  /*6b180*/  IMAD.MOV.U32 R8, RZ, RZ, R19 ;  /* 0x000000ffff087224 */ /* 0x000fe200078e0013 */
[----:B--2---:R-:W-:-:S15]  /*6b190*/  HMMA.16816.F32 R12, R4, R18, R12 ;  /* 0x00000012040c723c */ /* 0x004fde000000180c */
[----:B------:R-:W-:-:S04]  /*6b1a0*/  NOP ;  /* 0x0000000000007918 */ /* 0x000fc80000000000 */
[----:B------:R-:W-:Y:S04]  /*6b1b0*/  STL.64 [R1+0x15e0], R12 ;  /* 0x0015e00c01007387 */ /* 0x000fe80000100a00 */
[----:B------:R4:W-:Y:S02]  /*6b1c0*/  STL.64 [R1+0x15e8], R14 ;  /* 0x0015e80e01007387 */ /* 0x0009e40000100a00 */
[----:B----4-:R-:W-:Y:S02]  /*6b1d0*/  HMMA.16816.F32 R12, R4, R26, R20 ;  /* 0x0000001a040c723c */ /* 0x010fe40000001814 */
[----:B------:R-:W-:Y:S04]  /*6b1e0*/  STL.64 [R1+0x34d8], R10 ;  /* 0x0034d80a01007387 */ /* 0x000fe80000100a00 */
[----:B------:R0:W-:Y:S04]  /*6b1f0*/  STL.64 [R1+0x34d0], R8 ;  /* 0x0034d00801007387 */ /* 0x0001e80000100a00 */
[----:B------:R-:W1:Y:S01]  /*6b200*/  LDSM.16.MT88.4 R20, [R3+UR5+0xc300] ;  /* 0x00c300050314783b */ /* 0x000e620008004200 */
[----:B0-----:R-:W-:-:S02]  /*6b210*/  IMAD.MOV.U32 R9, RZ, RZ, R26 ;  /* 0x000000ffff097224 */ /* 0x001fc400078e001a */
[----:B------:R-:W-:-:S06]  /*6b220*/  IMAD.MOV.U32 R8, RZ, RZ, R27 ;  /* 0x000000ffff087224 */ /* 0x000fcc00078e001b */
[----:B------:R-:W-:Y:S04]  /*6b230*/  STL.64 [R1+0x11c0], R12 ;  /* 0x0011c00c01007387 */ /* 0x000fe80000100a00 */
[----:B------:R-:W-:Y:S04]  /*6b240*/  STL.64 [R1+0x11c8], R14 ;  /* 0x0011c80e01007387 */ /* 0x000fe80000100a00 */
[----:B------:R-:W-:Y:S04]  /*6b250*/  STL.64 [R1+0x3568], R8 ;  /* 0x0035680801007387 */ /* 0x000fe80000100a00 */
[----:B------:R-:W2:Y:S04]  /*6b260*/  LDL.LU R16, [R1+0xbd0] ;  /* 0x000bd00001107983 */ /* 0x000ea80000300800 */
        /* <DEDUP_REMOVED lines=19> */
[----:B------:R-:W2:Y:S04]  /*6b3a0*/  LDL.LU R24, [R1+0xc10] ;  /* 0x000c100001187983 */ /* 0x000ea80000300800 */
[----:B------:R-:W2:Y:S04]  /*6b3b0*/  LDL.LU R25, [R1+0xc14] ;  /* 0x000c140001197983 */ /* 0x000ea80000300800 */
[----:B------:R-:W2:Y:S04]  /*6b3c0*/  LDL.LU R26, [R1+0xc18] ;  /* 0x000c1800011a7983 */ /* 0x000ea80000300800 */
[----:B------:R-:W2:Y:S04]  /*6b3d0*/  LDL.LU R27, [R1+0xc1c] ;  /* 0x000c1c00011b7983 */ /* 0x000ea80000300800 */
[----:B--2---:R0:W-:Y:S04]  /*6b3e0*/  STL.64 [R1+0x3558], R26 ;  /* 0x0035581a01007387 */ /* 0x0041e80000100a00 */
[----:B------:R-:W-:Y:S04]  /*6b3f0*/  STL.64 [R1+0x3550], R24 ;  /* 0x0035501801007387 */ /* 0x000fe80000100a00 */
[----:B0-----:R-:W2:Y:S04]  /*6b400*/  LDL.64 R26, [R1+0x48] ;  /* 0x00004800011a7983 */ /* 0x001ea80000100a00 */
[----:B---3--:R0:W-:Y:S04]  /*6b410*/  STL.64 [R1+0x3530], R18 ;  /* 0x0035301201007387 */ /* 0x0081e80000100a00 */
[----:B------:R-:W-:Y:S04]  /*6b420*/  STL.64 [R1+0x3528], R16 ;  /* 0x0035281001007387 */ /* 0x000fe80000100a00 */
[----:B0-----:R-:W3:Y:S04]  /*6b430*/  LDL.64 R18, [R1+0x28] ;  /* 0x0000280001127983 */ /* 0x001ee80000100a00 */
[----:B---3--:R0:W-:Y:S04]  /*6b440*/  STL.64 [R1+0x3540], R18 ;  /* 0x0035401201007387 */ /* 0x0081e80000100a00 */
[----:B0-----:R-:W3:Y:S04]  /*6b450*/  LDL.64 R18, [R1+0x38] ;  /* 0x0000380001127983 */ /* 0x001ee80000100a00 */
[----:B---3--:R0:W-:Y:S04]  /*6b460*/  STL.64 [R1+0x3560], R18 ;  /* 0x0035601201007387 */ /* 0x0081e80000100a00 */
[----:B------:R-:W2:Y:S04]  /*6b470*/  LDL.LU R16, [R1+0xc20] ;  /* 0x000c200001107983 */ /* 0x000ea80000300800 */
[----:B------:R-:W2:Y:S04]  /*6b480*/  LDL.LU R17, [R1+0xc24] ;  /* 0x000c240001117983 */ /* 0x000ea80000300800 */
[----:B0-----:R-:W2:Y:S04]  /*6b490*/  LDL.LU R18, [R1+0xc28] ;  /* 0x000c280001127983 */ /* 0x001ea80000300800 */
[----:B------:R-:W2:Y:S04]  /*6b4a0*/  LDL.LU R19, [R1+0xc2c] ;  /* 0x000c2c0001137983 */ /* 0x000ea80000300800 */
[----:B------:R-:W3:Y:S04]  /*6b4b0*/  LDL.64 R14, [R1+0x8] ;  /* 0x00000800010e7983 */ /* 0x000ee80000100a00 */
[----:B---3--:R0:W-:Y:S04]  /*6b4c0*/  STL.64 [R1+0x3538], R14 ;  /* 0x0035380e01007387 */ /* 0x0081e80000100a00 */
[----:B------:R-:W3:Y:S04]  /*6b4d0*/  LDL.LU R12, [R1+0xc00] ;  /* 0x000c0000010c7983 */ /* 0x000ee80000300800 */
[----:B------:R-:W3:Y:S04]  /*6b4e0*/  LDL.LU R13, [R1+0xc04] ;  /* 0x000c0400010d7983 */ /* 0x000ee80000300800 */
[----:B0-----:R-:W3:Y:S04]  /*6b4f0*/  LDL.LU R14, [R1+0xc08] ;  /* 0x000c0800010e7983 */ /* 0x001ee80000300800 */
[----:B------:R-:W3:Y:S04]  /*6b500*/  LDL.LU R15, [R1+0xc0c] ;  /* 0x000c0c00010f7983 */ /* 0x000ee80000300800 */
[----:B-1----:R-:W-:Y:S04]  /*6b510*/  STL.64 [R1+0x3388], R22 ;  /* 0x0033881601007387 */ /* 0x002fe80000100a00 */
[----:B------:R0:W-:Y:S04]  /*6b520*/  STL.64 [R1+0x3380], R20 ;  /* 0x0033801401007387 */ /* 0x0001e80000100a00 */
[----:B0-----:R-:W2:Y:S04]  /*6b530*/  LDL.LU R20, [R1+0xa50] ;  /* 0x000a500001147983 */ /* 0x001ea80000300800 */
[----:B------:R-:W2:Y:S04]  /*6b540*/  LDL.LU R21, [R1+0xa54] ;  /* 0x000a540001157983 */ /* 0x000ea80000300800 */
[----:B------:R-:W2:Y:S04]  /*6b550*/  LDL.LU R22, [R1+0xa58] ;  /* 0x000a580001167983 */ /* 0x000ea80000300800 */
[----:B------:R-:W2:Y:S04]  /*6b560*/  LDL.LU R23, [R1+0xa5c] ;  /* 0x000a5c0001177983 */ /* 0x000ea80000300800 */
[----:B--2---:R0:W-:Y:S04]  /*6b570*/  STL.64 [R1+0x33a0], R22 ;  /* 0x0033a01601007387 */ /* 0x0041e80000100a00 */
[----:B------:R-:W-:Y:S04]  /*6b580*/  STL.64 [R1+0x3398], R20 ;  /* 0x0033981401007387 */ /* 0x000fe80000100a00 */
[----:B0-----:R-:W4:Y:S02]  /*6b590*/  LDL.64 R22, [R1+0x58] ;  /* 0x0000580001167983 */ /* 0x001f240000100a00 */
[----:B----4-:R-:W-:-:S15]  /*6b5a0*/  HMMA.16816.F32 R8, R4, R22, R8 ;  /* 0x000000160408723c */ /* 0x010fde0000001808 */
[----:B------:R-:W-:-:S04]  /*6b5b0*/  NOP ;  /* 0x0000000000007918 */ /* 0x000fc80000000000 */
[----:B------:R0:W-:Y:S04]  /*6b5c0*/  STL.64 [R1+0x11b0], R8 ;  /* 0x0011b00801007387 */ /* 0x0001e80000100a00 */
[----:B------:R1:W-:Y:S04]  /*6b5d0*/  STL.64 [R1+0x11b8], R10 ;  /* 0x0011b80a01007387 */ /* 0x0003e80000100a00 */
[----:B0-----:R-:W2:Y:S04]  /*6b5e0*/  LDL.LU.64 R8, [R1+0x3568] ;  /* 0x0035680001087983 */ /* 0x001ea80000300a00 */
[----:B------:R-:W4:Y:S01]  /*6b5f0*/  LDL.LU R20, [R1+0xa60] ;  /* 0x000a600001147983 */ /* 0x000f220000300800 */
[----:B-1----:R-:W-:-:S03]  /*6b600*/  IMAD.MOV.U32 R11, RZ, RZ, R22 ;  /* 0x000000ffff0b7224 */ /* 0x002fc600078e0016 */
[----:B------:R-:W4:Y:S01]  /*6b610*/  LDL.LU R21, [R1+0xa64] ;  /* 0x000a640001157983 */ /* 0x000f220000300800 */
[----:B------:R-:W-:-:S03]  /*6b620*/  IMAD.MOV.U32 R10, RZ, RZ, R23 ;  /* 0x000000ffff0a7224 */ /* 0x000fc600078e0017 */
[----:B------:R-:W2:Y:S04]  /*6b630*/  LDL.LU R22, [R1+0xa68] ;  /* 0x000a680001167983 */ /* 0x000ea80000300800 */
[----:B------:R-:W2:Y:S01]  /*6b640*/  LDL.LU R23, [R1+0xa6c] ;  /* 0x000a6c0001177983 */ /* 0x000ea20000300800 */
[----:B------:R-:W-:Y:S03]  /*6b650*/  HMMA.16816.F32 R16, R4, R26, R16 ;  /* 0x0000001a0410723c */ /* 0x000fe60000001810 */
[----:B--2---:R-:W-:Y:S04]  /*6b660*/  STL.64 [R1+0x33b0], R22 ;  /* 0x0033b01601007387 */ /* 0x004fe80000100a00 */
[----:B----4-:R0:W-:-:S12]  /*6b670*/  STL.64 [R1+0x33a8], R20 ;  /* 0x0033a81401007387 */ /* 0x0101d80000100a00 */
[----:B------:R-:W-:Y:S04]  /*6b680*/  STL.64 [R1+0x11a0], R16 ;  /* 0x0011a01001007387 */ /* 0x000fe80000100a00 */
[----:B------:R1:W-:Y:S01]  /*6b690*/  STL.64 [R1+0x11a8], R18 ;  /* 0x0011a81201007387 */ /* 0x0003e20000100a00 */
[----:B0-----:R-:W-:Y:S02]  /*6b6a0*/  IMAD.MOV.U32 R21, RZ, RZ, R26 ;  /* 0x000000ffff157224 */ /* 0x001fe400078e001a */
[----:B------:R-:W-:Y:S01]  /*6b6b0*/  IMAD.MOV.U32 R20, RZ, RZ, R27 ;  /* 0x000000ffff147224 */ /* 0x000fe200078e001b */
[----:B-1----:R-:W2:Y:S04]  /*6b6c0*/  LDL.LU.64 R18, [R1+0x3560] ;  /* 0x0035600001127983 */ /* 0x002ea80000300a00 */
        /* <DEDUP_REMOVED lines=9> */
[----:B------:R-:W3:Y:S01]  /*6b760*/  LDL.LU.64 R18, [R1+0x3540] ;  /* 0x0035400001127983 */ /* 0x000ee20000300a00 */
[----:B------:R-:W-:Y:S02]  /*6b770*/  IMAD.MOV.U32 R22, RZ, RZ, R2 ;  /* 0x000000ffff167224 */ /* 0x000fe400078e0002 */
[----:B------:R-:W-:Y:S01]  /*6b780*/  IMAD.MOV.U32 R23, RZ, RZ, R0 ;  /* 0x000000ffff177224 */ /* 0x000fe200078e0000 */
[----:B---3--:R-:W-:Y:S01]  /*6b790*/  HMMA.16816.F32 R12, R4, R18, R12 ;  /* 0x00000012040c723c */ /* 0x008fe2000000180c */
[----:B------:R-:W-:Y:S02]  /*6b7a0*/  IMAD.MOV.U32 R2, RZ, RZ, R18 ;  /* 0x000000ffff027224 */ /* 0x000fe400078e0012 */
[----:B------:R-:W-:-:S15]  /*6b7b0*/  IMAD.MOV.U32 R0, RZ, RZ, R19 ;  /* 0x000000ffff007224 */ /* 0x000fde00078e0013 */
[----:B------:R-:W-:Y:S01]  /*6b7c0*/  NOP ;  /* 0x0000000000007918 */ /* 0x000fe20000000000 */
[----:B------:R-:W-:Y:S04]  /*6b7d0*/  STL.64 [R1+0xba0], R12 ;  /* 0x000ba00c01007387 */ /* 0x000fe80000100a00 */
[----:B------:R0:W-:Y:S04]  /*6b7e0*/  STL.64 [R1+0xba8], R14 ;  /* 0x000ba80e01007387 */ /* 0x0001e80000100a00 */
[----:B0-----:R-:W3:Y:S04]  /*6b7f0*/  LDL.LU.64 R14, [R1+0x3538] ;  /* 0x00353800010e7983 */ /* 0x001ee80000300a00 */
[----:B------:R-:W4:Y:S04]  /*6b800*/  LDL.LU.64 R18, [R1+0x3530] ;  /* 0x0035300001127983 */ /* 0x000f280000300a00 */
[----:B------:R-:W4:Y:S02]  /*6b810*/  LDL.LU.64 R16, [R1+0x3528] ;  /* 0x0035280001107983 */ /* 0x000f240000300a00 */
[----:B----4-:R-:W-:-:S15]  /*6b820*/  HMMA.16816.F32 R16, R4, R22, R16 ;  /* 0x000000160410723c */ /* 0x010fde0000001810 */
[----:B------:R-:W-:-:S04]  /*6b830*/  NOP ;  /* 0x0000000000007918 */ /* 0x000fc80000000000 */
[----:B------:R-:W-:Y:S04]  /*6b840*/  STL.64 [R1+0xb90], R16 ;  /* 0x000b901001007387 */ /* 0x000fe80000100a00 */
[----:B------:R0:W-:Y:S04]  /*6b850*/  STL.64 [R1+0xb98], R18 ;  /* 0x000b981201007387 */ /* 0x0001e80000100a00 */
[----:B0-----:R-:W3:Y:S04]  /*6b860*/  LDL.LU.64 R18, [R1+0x3520] ;  /* 0x0035200001127983 */ /* 0x001ee80000300a00 */
[----:B------:R-:W3:Y:S04]  /*6b870*/  LDL.LU.64 R16, [R1+0x3518] ;  /* 0x0035180001107983 */ /* 0x000ee80000300a00 */
[----:B------:R0:W-:Y:S02]  /*6b880*/  STL.64 [R1+0x33c0], R22 ;  /* 0x0033c01601007387 */ /* 0x0001e40000100a00 */
[----:B0-----:R-:W-:-:S02]  /*6b890*/  IMAD.MOV.U32 R22, RZ, RZ, R2 ;  /* 0x000000ffff167224 */ /* 0x001fc400078e0002 */
[----:B------:R-:W-:-:S05]  /*6b8a0*/  IMAD.MOV.U32 R23, RZ, RZ, R0 ;  /* 0x000000ffff177224 */ /* 0x000fca00078e0000 */
[----:B------:R-:W-:Y:S01]  /*6b8b0*/  STL.64 [R1+0x33d8], R22 ;  /* 0x0033d81601007387 */ /* 0x000fe20000100a00 */
[----:B---3--:R-:W-:-:S15]  /*6b8c0*/  HMMA.16816.F32 R16, R4, R14, R16 ;  /* 0x0000000e0410723c */ /* 0x008fde0000001810 */
[----:B------:R-:W-:-:S04]  /*6b8d0*/  NOP ;  /* 0x0000000000007918 */ /* 0x000fc80000000000 */
[----:B------:R-:W-:Y:S04]  /*6b8e0*/  STL.64 [R1+0xb80], R16 ;  /* 0x000b801001007387 */ /* 0x000fe80000100a00 */
[----:B------:R0:W-:Y:S04]  /*6b8f0*/  STL.64 [R1+0xb88], R18 ;  /* 0x000b881201007387 */ /* 0x0001e80000100a00 */
[----:B0-----:R-:W2:Y:S04]  /*6b900*/  LDL.LU.64 R18, [R1+0x3510] ;  /* 0x0035100001127983 */ /* 0x001ea80000300a00 */
[----:B------:R-:W2:Y:S01]  /*6b910*/  LDL.LU.64 R16, [R1+0x3508] ;  /* 0x0035080001107983 */ /* 0x000ea20000300a00 */
[----:B------:R-:W-:-:S02]  /*6b920*/  IMAD.MOV.U32 R2, RZ, RZ, R14 ;  /* 0x000000ffff027224 */ /* 0x000fc400078e000e */
[----:B------:R-:W-:Y:S02]  /*6b930*/  IMAD.MOV.U32 R0, RZ, RZ, R15 ;  /* 0x000000ffff007224 */ /* 0x000fe400078e000f */
[----:B------:R-:W-:Y:S01]  /*6b940*/  IMAD.MOV.U32 R22, RZ, RZ, R25 ;  /* 0x000000ffff167224 */ /* 0x000fe200078e0019 */
[----:B------:R-:W3:Y:S04]  /*6b950*/  LDL.LU.64 R14, [R1+0x3500] ;  /* 0x00350000010e7983 */ /* 0x000ee80000300a00 */
[----:B------:R-:W4:Y:S01]  /*6b960*/  LDL.LU.64 R12, [R1+0x34f8] ;  /* 0x0034f800010c7983 */ /* 0x000f220000300a00 */
[----:B------:R-:W-:Y:S01]  /*6b970*/  IMAD.MOV.U32 R23, RZ, RZ, R24 ;  /* 0x000000ffff177224 */ /* 0x000fe200078e0018 */
        /* <DEDUP_REMOVED lines=8> */
[----:B------:R-:W2:Y:S04]  /*6ba00*/  LDL.LU R24, [R1+0xa70] ;  /* 0x000a700001187983 */ /* 0x000ea80000300800 */
[----:B------:R-:W2:Y:S04]  /*6ba10*/  LDL.LU R25, [R1+0xa74] ;  /* 0x000a740001197983 */ /* 0x000ea80000300800 */
[----:B0-----:R-:W2:Y:S04]  /*6ba20*/  LDL.LU R26, [R1+0xa78] ;  /* 0x000a7800011a7983 */ /* 0x001ea80000300800 */
        /* <DEDUP_REMOVED lines=12> */
[----:B------:R0:W-:Y:S02]  /*6baf0*/  STL.64 [R1+0x3420], R22 ;  /* 0x0034201601007387 */ /* 0x0001e40000100a00 */
[----:B0-----:R-:W-:Y:S02]  /*6bb00*/  IMAD.MOV.U32 R22, RZ, RZ, R9 ;  /* 0x000000ffff167224 */ /* 0x001fe400078e0009 */
        /* <DEDUP_REMOVED lines=11> */
[----:B------:R-:W2:Y:S04]  /*6bbc0*/  LDL.LU R23, [R1+0xadc] ;  /* 0x000adc0001177983 */ /* 0x000ea80000300800 */
[----:B--2---:R3:W-:Y:S04]  /*6bbd0*/  STL.64 [R1+0x3448], R22 ;  /* 0x0034481601007387 */ /* 0x0047e80000100a00 */
[----:B------:R-:W-:Y:S01]  /*6bbe0*/  STL.64 [R1+0x3440], R20 ;  /* 0x0034401401007387 */ /* 0x000fe20000100a00 */
[----:B---3--:R-:W-:-:S02]  /*6bbf0*/  IMAD.MOV.U32 R22, RZ, RZ, R14 ;  /* 0x000000ffff167224 */ /* 0x008fc400078e000e */
[----:B------:R-:W-:Y:S01]  /*6bc00*/  IMAD.MOV.U32 R23, RZ, RZ, R15 ;  /* 0x000000ffff177224 */ /* 0x000fe200078e000f */
[----:B------:R-:W2:Y:S04]  /*6bc10*/  LDL.LU R14, [R1+0x34e4] ;  /* 0x0034e400010e7983 */ /* 0x000ea80000300800 */
[----:B------:R-:W2:Y:S04]  /*6bc20*/  LDL.LU R15, [R1+0x34e0] ;  /* 0x0034e000010f7983 */ /* 0x000ea80000300800 */
[----:B------:R-:W-:Y:S04]  /*6bc30*/  STL.64 [R1+0x3460], R22 ;  /* 0x0034601601007387 */ /* 0x000fe80000100a00 */
[----:B------:R-:W-:Y:S04]  /*6bc40*/  STL.64 [R1+0x3400], R26 ;  /* 0x0034001a01007387 */ /* 0x000fe80000100a00 */
        /* <DEDUP_REMOVED lines=73> */
[----:B------:R-:W2:Y:S04]  /*6c0e0*/  LDL.LU.64 R16, [R1+0x34c0] ;  /* 0x0034c00001107983 */ /* 0x000ea80000300a00 */
[----:B------:R-:W-:Y:S10]  /*6c0f0*/  STL.64 [R1+0x3390], R10 ;  /* 0x0033900a01007387 */ /* 0x000ff40000100a00 */
[----:B------:R-:W-:Y:S04]  /*6c100*/  STL.64 [R1+0x220], R4 ;  /* 0x0002200401007387 */ /* 0x000fe80000100a00 */
[----:B------:R-:W-:Y:S04]  /*6c110*/  STL.64 [R1+0x228], R6 ;  /* 0x0002280601007387 */ /* 0x000fe80000100a00 */
[----:B------:R-:W0:Y:S04]  /*6c120*/  LDSM.16.MT88.4 R4, [R3+UR5+0xc380] ;  /* 0x00c380050304783b */ /* 0x000e280008004200 */
        /* <DEDUP_REMOVED lines=81> */
[----:B------:R-:W-:-:S02]  /*6c640*/  IMAD.MOV.U32 R6, RZ, RZ, R2 ;  /* 0x000000ffff067224 */ /* 0x000fc400078e0002 */
[----:B------:R-:W-:-:S07]  /*6c650*/  IMAD.MOV.U32 R7, RZ, RZ, R0 ;  /* 0x000000ffff077224 */ /* 0x000fce00078e0000 */
[----:B----4-:R-:W-:Y:S01]  /*6c660*/  HMMA.16816.F32 R4, R16, R6, R20 ;  /* 0x000000061004723c */ /* 0x010fe20000001814 */
[----:B------:R-:W2:Y:S04]  /*6c670*/  LDL.LU.64 R22, [R1+0x33a0] ;  /* 0x0033a00001167983 */ /* 0x000ea80000300a00 */
[----:B------:R-:W2:-:S14]  /*6c680*/  LDL.LU.64 R20, [R1+0x3398] ;  /* 0x0033980001147983 */ /* 0x000e9c0000300a00 */
[----:B------:R-:W-:Y:S04]  /*6c690*/  STL.64 [R1+0xa00], R4 ;  /* 0x000a000401007387 */ /* 0x000fe80000100a00 */
[----:B------:R2:W-:Y:S02]  /*6c6a0*/  STL.64 [R1+0xa08], R6 ;  /* 0x000a080601007387 */ /* 0x0005e40000100a00 */
        /* <DEDUP_REMOVED lines=8> */
[----:B0-----:R-:W4:Y:S04]  /*6c730*/  LDL.LU R4, [R1+0x320] ;  /* 0x0003200001047983 */ /* 0x001f280000300800 */
[----:B------:R-:W4:Y:S04]  /*6c740*/  LDL.LU R5, [R1+0x324] ;  /* 0x0003240001057983 */ /* 0x000f280000300800 */
[----:B-1----:R-:W2:Y:S04]  /*6c750*/  LDL.LU R6, [R1+0x328] ;  /* 0x0003280001067983 */ /* 0x002ea80000300800 */
[----:B------:R-:W2:Y:S04]  /*6c760*/  LDL.LU R7, [R1+0x32c] ;  /* 0x00032c0001077983 */ /* 0x000ea80000300800 */
[----:B--2---:R0:W-:Y:S04]  /*6c770*/  STL.64 [R1+0x3370], R6 ;  /* 0x0033700601007387 */ /* 0x0041e80000100a00 */
[----:B----4-:R-:W-:Y:S04]  /*6c780*/  STL.64 [R1+0x3368], R4 ;  /* 0x0033680401007387 */ /* 0x010fe80000100a00 */
[----:B0-----:R-:W2:Y:S04]  /*6c790*/  LDL.LU.64 R6, [R1+0xc8] ;  /* 0x0000c80001067983 */ /* 0x001ea80000300a00 */
[----:B------:R0:W-:Y:S04]  /*6c7a0*/  STL.64 [R1+0x32d8], R26 ;  /* 0x0032d81a01007387 */ /* 0x0001e80000100a00 */
[----:B0-----:R-:W4:Y:S04]  /*6c7b0*/  LDL.LU.64 R26, [R1+0x88] ;  /* 0x00008800011a7983 */ /* 0x001f280000300a00 */
[----:B----4-:R0:W-:Y:S04]  /*6c7c0*/  STL.64 [R1+0x3348], R26 ;  /* 0x0033481a01007387 */ /* 0x0101e80000100a00 */
[----:B0-----:R-:W4:Y:S01]  /*6c7d0*/  LDL.LU.64 R26, [R1+0xa8] ;  /* 0x0000a800011a7983 */ /* 0x001f220000300a00 */
[C---:B---3--:R-:W-:Y:S03]  /*6c7e0*/  HMMA.16816.F32 R8, R16.reuse, R14, R8 ;  /* 0x0000000e1008723c */ /* 0x048fe60000001808 */
[----:B----4-:R0:W-:Y:S04]  /*6c7f0*/  STL.64 [R1+0x3360], R26 ;  /* 0x0033601a01007387 */ /* 0x0101e80000100a00 */
[----:B0-----:R-:W3:Y:S04]  /*6c800*/  LDL.LU.64 R26, [R1+0xb8] ;  /* 0x0000b800011a7983 */ /* 0x001ee80000300a00 */
[----:B---3--:R0:W-:Y:S04]  /*6c810*/  STL.64 [R1+0x3378], R26 ;  /* 0x0033781a01007387 */ /* 0x0081e80000100a00 */
[----:B------:R-:W3:Y:S04]  /*6c820*/  LDL.LU R24, [R1+0x330] ;  /* 0x0003300001187983 */ /* 0x000ee80000300800 */
[----:B------:R-:W3:Y:S04]  /*6c830*/  LDL.LU R25, [R1+0x334] ;  /* 0x0003340001197983 */ /* 0x000ee80000300800 */
[----:B0-----:R-:W3:Y:S04]  /*6c840*/  LDL.LU R26, [R1+0x338] ;  /* 0x00033800011a7983 */ /* 0x001ee80000300800 */
        /* <DEDUP_REMOVED lines=20> */
[----:B------:R0:W-:Y:S01]  /*6c990*/  STL.64 [R1+0x208], R18 ;  /* 0x0002081201007387 */ /* 0x0001e20000100a00 */
[----:B------:R-:W-:-:S02]  /*6c9a0*/  IMAD.MOV.U32 R9, RZ, RZ, R6 ;  /* 0x000000ffff097224 */ /* 0x000fc400078e0006 */
[----:B------:R-:W-:Y:S01]  /*6c9b0*/  IMAD.MOV.U32 R8, RZ, RZ, R7 ;  /* 0x000000ffff087224 */ /* 0x000fe200078e0007 */
[----:B0-----:R-:W4:Y:S01]  /*6c9c0*/  LDL.LU.64 R18, [R1+0x98] ;  /* 0x0000980001127983 */ /* 0x001f220000300a00 */
[----:B---3--:R-:W-:-:S15]  /*6c9d0*/  HMMA.16816.F32 R24, R20, R6, R24 ;  /* 0x000000061418723c */ /* 0x008fde0000001818 */
[----:B------:R-:W-:-:S04]  /*6c9e0*/  NOP ;  /* 0x0000000000007918 */ /* 0x000fc80000000000 */
[----:B------:R-:W-:Y:S04]  /*6c9f0*/  STL.64 [R1+0x1aa0], R24 ;  /* 0x001aa01801007387 */ /* 0x000fe80000100a00 */
[----:B------:R0:W-:Y:S04]  /*6ca00*/  STL.64 [R1+0x1aa8], R26 ;  /* 0x001aa81a01007387 */ /* 0x0001e80000100a00 */
[----:B0-----:R-:W3:Y:S04]  /*6ca10*/  LDL.LU.64 R26, [R1+0x3378] ;  /* 0x00337800011a7983 */ /* 0x001ee80000300a00 */
[----:B------:R-:W3:Y:S04]  /*6ca20*/  LDL.LU.64 R6, [R1+0x3370] ;  /* 0x0033700001067983 */ /* 0x000ee80000300a00 */
[----:B------:R-:W3:Y:S04]  /*6ca30*/  LDL.LU.64 R4, [R1+0x3368] ;  /* 0x0033680001047983 */ /* 0x000ee80000300a00 */
        /* <DEDUP_REMOVED lines=23> */
[----:B------:R4:W-:Y:S02]  /*6cbb0*/  STL.64 [R1+0x3290], R4 ;  /* 0x0032900401007387 */ /* 0x0009e40000100a00 */
[----:B----4-:R-:W-:Y:S01]  /*6cbc0*/  HMMA.16816.F32 R4, R20, R18, R8 ;  /* 0x000000121404723c */ /* 0x010fe20000001808 */
[----:B------:R-:W-:-:S15]  /*6cbd0*/  IMAD.MOV.U32 R9, RZ, RZ, R18 ;  /* 0x000000ffff097224 */ /* 0x000fde00078e0012 */
[----:B------:R-:W-:-:S03]  /*6cbe0*/  NOP ;  /* 0x0000000000007918 */ /* 0x000fc60000000000 */
[----:B------:R-:W-:Y:S04]  /*6cbf0*/  STL.64 [R1+0x17a0], R4 ;  /* 0x0017a00401007387 */ /* 0x000fe80000100a00 */
[----:B------:R2:W-:Y:S01]  /*6cc00*/  STL.64 [R1+0x17a8], R6 ;  /* 0x0017a80601007387 */ /* 0x0005e20000100a00 */
[----:B------:R-:W-:-:S03]  /*6cc10*/  IMAD.MOV.U32 R8, RZ, RZ, R19 ;  /* 0x000000ffff087224 */ /* 0x000fc600078e0013 */
[----:B------:R-:W-:Y:S01]  /*6cc20*/  STL [R1+0x32a4], R9 ;  /* 0x0032a40901007387 */ /* 0x000fe20000100800 */
[----:B--2---:R-:W-:Y:S01]  /*6cc30*/  HMMA.16816.F32 R4, R20, R26, R12 ;  /* 0x0000001a1404723c */ /* 0x004fe2000000180c */
[----:B------:R-:W-:Y:S02]  /*6cc40*/  IMAD.MOV.U32 R11, RZ, RZ, R26 ;  /* 0x000000ffff0b7224 */ /* 0x000fe400078e001a */
[----:B------:R-:W-:-:S15]  /*6cc50*/  IMAD.MOV.U32 R10, RZ, RZ, R27 ;  /* 0x000000ffff0a7224 */ /* 0x000fde00078e001b */
[----:B------:R-:W-:Y:S01]  /*6cc60*/  NOP ;  /* 0x0000000000007918 */ /* 0x000fe20000000000 */
[----:B------:R0:W-:Y:S04]  /*6cc70*/  STL.64 [R1+0x16a0], R4 ;  /* 0x0016a00401007387 */ /* 0x0001e80000100a00 */
[----:B------:R1:W-:Y:S04]  /*6cc80*/  STL.64 [R1+0x16a8], R6 ;  /* 0x0016a80601007387 */ /* 0x0003e80000100a00 */
[----:B------:R-:W-:Y:S04]  /*6cc90*/  STL.64 [R1+0x32d0], R10 ;  /* 0x0032d00a01007387 */ /* 0x000fe80000100a00 */
[----:B------:R2:W-:Y:S04]  /*6cca0*/  STL [R1+0x32c8], R8 ;  /* 0x0032c80801007387 */ /* 0x0005e80000100800 */
[----:B0-----:R-:W3:Y:S04]  /*6ccb0*/  LDL.LU R4, [R1+0x260] ;  /* 0x0002600001047983 */ /* 0x001ee80000300800 */
[----:B------:R-:W3:Y:S04]  /*6ccc0*/  LDL.LU R5, [R1+0x264] ;  /* 0x0002640001057983 */ /* 0x000ee80000300800 */
[----:B-1----:R-:W4:Y:S04]  /*6ccd0*/  LDL.LU R6, [R1+0x268] ;  /* 0x0002680001067983 */ /* 0x002f280000300800 */
[----:B------:R-:W4:Y:S04]  /*6cce0*/  LDL.LU R7, [R1+0x26c] ;  /* 0x00026c0001077983 */ /* 0x000f280000300800 */
[----:B--2---:R-:W2:Y:S04]  /*6ccf0*/  LDL.LU R8, [R1+0x280] ;  /* 0x0002800001087983 */ /* 0x004ea80000300800 */
        /* <DEDUP_REMOVED lines=13> */
[----:B------:R-:W3:Y:S04]  /*6cdd0*/  LDL.LU.64 R18, [R1+0x78] ;  /* 0x0000780001127983 */ /* 0x000ee80000300a00 */
[----:B--2---:R0:W-:Y:S04]  /*6cde0*/  STL.64 [R1+0x3330], R14 ;  /* 0x0033300e01007387 */ /* 0x0041e80000100a00 */
[----:B------:R1:W-:Y:S04]  /*6cdf0*/  STL.64 [R1+0x3328], R12 ;  /* 0x0033280c01007387 */ /* 0x0003e80000100a00 */
[----:B0-----:R-:W2:Y:S04]  /*6ce00*/  LDL.LU.64 R14, [R1+0x68] ;  /* 0x00006800010e7983 */ /* 0x001ea80000300a00 */
[----:B--2---:R0:W-:Y:S04]  /*6ce10*/  STL.64 [R1+0x3340], R14 ;  /* 0x0033400e01007387 */ /* 0x0041e80000100a00 */
[----:B-1----:R-:W3:Y:S04]  /*6ce20*/  LDL.LU R12, [R1+0x2e0] ;  /* 0x0002e000010c7983 */ /* 0x002ee80000300800 */
[----:B------:R-:W3:Y:S04]  /*6ce30*/  LDL.LU R13, [R1+0x2e4] ;  /* 0x0002e400010d7983 */ /* 0x000ee80000300800 */
[----:B0-----:R-:W3:Y:S04]  /*6ce40*/  LDL.LU R14, [R1+0x2e8] ;  /* 0x0002e800010e7983 */ /* 0x001ee80000300800 */
[----:B------:R-:W3:Y:S04]  /*6ce50*/  LDL.LU R15, [R1+0x2ec] ;  /* 0x0002ec00010f7983 */ /* 0x000ee80000300800 */
[----:B------:R0:W-:Y:S04]  /*6ce60*/  STL.64 [R1+0x32f8], R10 ;  /* 0x0032f80a01007387 */ /* 0x0001e80000100a00 */
[----:B------:R-:W-:Y:S04]  /*6ce70*/  STL.64 [R1+0x32f0], R8 ;  /* 0x0032f00801007387 */ /* 0x000fe80000100a00 */
[----:B0-----:R-:W2:Y:S04]  /*6ce80*/  LDL.LU.64 R10, [R1+0x38] ;  /* 0x00003800010a7983 */ /* 0x001ea80000300a00 */
[----:B--2---:R0:W-:Y:S04]  /*6ce90*/  STL.64 [R1+0x3308], R10 ;  /* 0x0033080a01007387 */ /* 0x0041e80000100a00 */
[----:B0-----:R-:W2:Y:S04]  /*6cea0*/  LDL.LU.64 R10, [R1+0x48] ;  /* 0x00004800010a7983 */ /* 0x001ea80000300a00 */
[----:B--2---:R0:W-:Y:S04]  /*6ceb0*/  STL.64 [R1+0x3320], R10 ;  /* 0x0033200a01007387 */ /* 0x0041e80000100a00 */
[----:B0-----:R-:W2:Y:S04]  /*6cec0*/  LDL.LU.64 R10, [R1+0x58] ;  /* 0x00005800010a7983 */ /* 0x001ea80000300a00 */
[----:B--2---:R0:W-:Y:S04]  /*6ced0*/  STL.64 [R1+0x3338], R10 ;  /* 0x0033380a01007387 */ /* 0x0041e80000100a00 */
[----:B------:R-:W2:Y:S04]  /*6cee0*/  LDL.LU R8, [R1+0x2d0] ;  /* 0x0002d00001087983 */ /* 0x000ea80000300800 */
[----:B------:R-:W2:Y:S04]  /*6cef0*/  LDL.LU R9, [R1+0x2d4] ;  /* 0x0002d40001097983 */ /* 0x000ea80000300800 */
[----:B0-----:R-:W2:Y:S04]  /*6cf00*/  LDL.LU R10, [R1+0x2d8] ;  /* 0x0002d800010a7983 */ /* 0x001ea80000300800 */
[----:B------:R-:W2:Y:S04]  /*6cf10*/  LDL.LU R11, [R1+0x2dc] ;  /* 0x0002dc00010b7983 */ /* 0x000ea80000300800 */
[----:B------:R-:W2:Y:S04]  /*6cf20*/  LDL.LU.64 R26, [R1+0x28] ;  /* 0x00002800011a7983 */ /* 0x000ea80000300a00 */
[----:B--2---:R0:W-:Y:S04]  /*6cf30*/  STL.64 [R1+0x3300], R26 ;  /* 0x0033001a01007387 */ /* 0x0041e80000100a00 */
[----:B------:R-:W2:Y:S04]  /*6cf40*/  LDL.LU R24, [R1+0x2a0] ;  /* 0x0002a00001187983 */ /* 0x000ea80000300800 */
[----:B------:R-:W2:Y:S04]  /*6cf50*/  LDL.LU R25, [R1+0x2a4] ;  /* 0x0002a40001197983 */ /* 0x000ea80000300800 */
[----:B0-----:R-:W2:Y:S04]  /*6cf60*/  LDL.LU R26, [R1+0x2a8] ;  /* 0x0002a800011a7983 */ /* 0x001ea80000300800 */
[----:B------:R-:W2:Y:S01]  /*6cf70*/  LDL.LU R27, [R1+0x2ac] ;  /* 0x0002ac00011b7983 */ /* 0x000ea20000300800 */
[C---:B---3--:R-:W-:Y:S03]  /*6cf80*/  HMMA.16816.F32 R12, R20.reuse, R18, R12 ;  /* 0x00000012140c723c */ /* 0x048fe6000000180c */
        /* <DEDUP_REMOVED lines=12> */
[----:B----4-:R0:W-:Y:S04]  /*6d050*/  STL.64 [R1+0x32c0], R6 ;  /* 0x0032c00601007387 */ /* 0x0101e80000100a00 */
[----:B---3--:R-:W-:Y:S04]  /*6d060*/  STL.64 [R1+0x32b8], R4 ;  /* 0x0032b80401007387 */ /* 0x008fe80000100a00 */
[----:B0-----:R-:W3:Y:S04]  /*6d070*/  LDL.LU.64 R6, [R1+0x18] ;  /* 0x0000180001067983 */ /* 0x001ee80000300a00 */
[----:B------:R-:W-:Y:S04]  /*6d080*/  STL.64 [R1+0x15a0], R12 ;  /* 0x0015a00c01007387 */ /* 0x000fe80000100a00 */
[----:B------:R0:W-:Y:S04]  /*6d090*/  STL.64 [R1+0x15a8], R14 ;  /* 0x0015a80e01007387 */ /* 0x0001e80000100a00 */
[----:B0-----:R-:W4:Y:S04]  /*6d0a0*/  LDL.LU.64 R14, [R1+0x3340] ;  /* 0x00334000010e7983 */ /* 0x001f280000300a00 */
[----:B------:R-:W2:Y:S01]  /*6d0b0*/  LDL.LU.64 R16, [R1+0x1bd0] ;  /* 0x001bd00001107983 */ /* 0x000ea20000300a00 */
        /* <DEDUP_REMOVED lines=15> */
[----:B------:R-:W2:Y:S01]  /*6d1b0*/  LDL.LU.64 R10, [R1+0x3320] ;  /* 0x00332000010a7983 */ /* 0x000ea20000300a00 */
[----:B------:R-:W-:-:S02]  /*6d1c0*/  IMAD.MOV.U32 R29, RZ, RZ, R18 ;  /* 0x000000ffff1d7224 */ /* 0x000fc400078e0012 */
[----:B------:R-:W-:Y:S01]  /*6d1d0*/  IMAD.MOV.U32 R28, RZ, RZ, R19 ;  /* 0x000000ffff1c7224 */ /* 0x000fe200078e0013 */
        /* <DEDUP_REMOVED lines=8> */
[----:B------:R-:W2:Y:S04]  /*6d260*/  LDL.LU.64 R10, [R1+0x3308] ;  /* 0x00330800010a7983 */ /* 0x000ea80000300a00 */
[----:B------:R-:W4:Y:S01]  /*6d270*/  LDL.LU.64 R18, [R1+0x1bc8] ;  /* 0x001bc80001127983 */ /* 0x000f220000300a00 */
[----:B--2---:R-:W-:Y:S03]  /*6d280*/  HMMA.16816.F32 R24, R20, R10, R24 ;  /* 0x0000000a1418723c */ /* 0x004fe60000001818 */
[----:B----4-:R0:W-:Y:S04]  /*6d290*/  STL.64 [R1+0x3120], R18 ;  /* 0x0031201201007387 */ /* 0x0101e80000100a00 */
[----:B------:R1:W-:Y:S04]  /*6d2a0*/  STL.64 [R1+0x3118], R16 ;  /* 0x0031181001007387 */ /* 0x0003e80000100a00 */
[----:B0-----:R-:W2:Y:S04]  /*6d2b0*/  LDL.LU R18, [R1+0x8] ;  /* 0x0000080001127983 */ /* 0x001ea80000300800 */
[----:B------:R-:W2:Y:S01]  /*6d2c0*/  LDL.LU R19, [R1+0xc] ;  /* 0x00000c0001137983 */ /* 0x000ea20000300800 */
[----:B-1----:R-:W-:-:S02]  /*6d2d0*/  IMAD.MOV.U32 R17, RZ, RZ, R10 ;  /* 0x000000ffff117224 */ /* 0x002fc400078e000a */
[----:B------:R-:W-:Y:S01]  /*6d2e0*/  IMAD.MOV.U32 R16, RZ, RZ, R11 ;  /* 0x000000ffff107224 */ /* 0x000fe200078e000b */
        /* <DEDUP_REMOVED lines=9> */
[----:B0-----:R-:W4:Y:S04]  /*6d380*/  LDL.LU.64 R10, [R1+0x32e8] ;  /* 0x0032e800010a7983 */ /* 0x001f280000300a00 */
[----:B------:R-:W4:Y:S01]  /*6d390*/  LDL.LU.64 R8, [R1+0x32e0] ;  /* 0x0032e00001087983 */ /* 0x000f220000300a00 */
[----:B------:R-:W-:-:S02]  /*6d3a0*/  IMAD.MOV.U32 R14, RZ, RZ, R26 ;  /* 0x000000ffff0e7224 */ /* 0x000fc400078e001a */
[----:B------:R-:W-:Y:S02]  /*6d3b0*/  IMAD.MOV.U32 R25, RZ, RZ, R27 ;  /* 0x000000ffff197224 */ /* 0x000fe400078e001b */
[----:B------:R-:W2:Y:S01]  /*6d3c0*/  LDL.LU.64 R26, [R1+0x32d8] ;  /* 0x0032d800011a7983 */ /* 0x000ea20000300a00 */
        /* <DEDUP_REMOVED lines=18> */
[----:B------:R-:W-:Y:S01]  /*6d4f0*/  IMAD.MOV.U32 R19, RZ, RZ, R24 ;  /* 0x000000ffff137224 */ /* 0x000fe200078e0018 */
[----:B------:R-:W3:Y:S04]  /*6d500*/  LDL.LU R9, [R1+0x32a4] ;  /* 0x0032a40001097983 */ /* 0x000ee80000300800 */
[----:B------:R-:W3:Y:S04]  /*6d510*/  LDL.LU R24, [R1+0x32a0] ;  /* 0x0032a00001187983 */ /* 0x000ee80000300800 */
[----:B------:R0:W-:Y:S02]  /*6d520*/  STL.64 [R1+0x3150], R18 ;  /* 0x0031501201007387 */ /* 0x0001e40000100a00 */
        /* <DEDUP_REMOVED lines=8> */
[----:B------:R-:W2:Y:S04]  /*6d5b0*/  LDL.LU R14, [R1+0x3288] ;  /* 0x00328800010e7983 */ /* 0x000ea80000300800 */
[----:B------:R-:W-:Y:S04]  /*6d5c0*/  STL.64 [R1+0x3168], R18 ;  /* 0x0031681201007387 */ /* 0x000fe80000100a00 */
[----:B------:R-:W-:Y:S04]  /*6d5d0*/  STL.64 [R1+0x3130], R26 ;  /* 0x0031301a01007387 */ /* 0x000fe80000100a00 */
[----:B---3--:R0:W-:Y:S04]  /*6d5e0*/  STL [R1+0x3128], R24 ;  /* 0x0031281801007387 */ /* 0x0081e80000100800 */
        /* <DEDUP_REMOVED lines=41> */
[----:B------:R-:W-:-:S05]  /*6d880*/  IMAD.MOV.U32 R19, RZ, RZ, R28 ;  /* 0x000000ffff137224 */ /* 0x000fca00078e001c */
        /* <DEDUP_REMOVED lines=11> */
[----:B----4-:R-:W-:-:S05]  /*6d940*/  IMAD.MOV.U32 R19, RZ, RZ, R8 ;  /* 0x000000ffff137224 */ /* 0x010fca00078e0008 */
        /* <DEDUP_REMOVED lines=66> */
[----:B---3--:R-:W-:Y:S03]  /*6dd70*/  HMMA.16816.F32 R20, R20, R10, R4 ;  /* 0x0000000a1414723c */ /* 0x008fe60000001804 */
[----:B------:R-:W3:Y:S04]  /*6dd80*/  LDL.LU.64 R6, [R1+0x3258] ;  /* 0x0032580001067983 */ /* 0x000ee80000300a00 */
[----:B------:R-:W3:-:S12]  /*6dd90*/  LDL.LU.64 R4, [R1+0x3250] ;  /* 0x0032500001047983 */ /* 0x000ed80000300a00 */
[----:B------:R0:W-:Y:S04]  /*6dda0*/  STL.64 [R1+0x10e0], R20 ;  /* 0x0010e01401007387 */ /* 0x0001e80000100a00 */
[----:B------:R1:W-:Y:S04]  /*6ddb0*/  STL.64 [R1+0x10e8], R22 ;  /* 0x0010e81601007387 */ /* 0x0003e80000100a00 */
[----:B0-----:R-:W2:Y:S04]  /*6ddc0*/  LDL.LU R20, [R1+0xf0] ;  /* 0x0000f00001147983 */ /* 0x001ea80000300800 */
[----:B------:R-:W2:Y:S01]  /*6ddd0*/  LDL.LU R21, [R1+0xf4] ;  /* 0x0000f40001157983 */ /* 0x000ea20000300800 */
[----:B-1----:R-:W-:-:S03]  /*6dde0*/  IMAD.MOV.U32 R22, RZ, RZ, R0 ;  /* 0x000000ffff167224 */ /* 0x002fc600078e0000 */
[----:B------:R-:W2:Y:S04]  /*6ddf0*/  LDL.LU R0, [R1+0x3248] ;  /* 0x0032480001007983 */ /* 0x000ea80000300800 */
[----:B------:R4:W-:Y:S02]  /*6de00*/  STL.64 [R1+0x3100], R10 ;  /* 0x0031000a01007387 */ /* 0x0009e40000100a00 */
[----:B----4-:R-:W-:Y:S02]  /*6de10*/  IMAD.MOV.U32 R10, RZ, RZ, R9 ;  /* 0x000000ffff0a7224 */ /* 0x010fe400078e0009 */
[----:B------:R-:W-:-:S07]  /*6de20*/  IMAD.MOV.U32 R11, RZ, RZ, R8 ;  /* 0x000000ffff0b7224 */ /* 0x000fce00078e0008 */
[----:B---3--:R-:W-:Y:S01]  /*6de30*/  HMMA.16816.F32 R8, R4, R10, R16 ;  /* 0x0000000a0408723c */ /* 0x008fe20000001810 */
[----:B------:R-:W2:-:S15]  /*6de40*/  LDL.LU.64 R18, [R1+0x3240] ;  /* 0x0032400001127983 */ /* 0x000e9e0000300a00 */
[----:B------:R-:W-:-:S03]  /*6de50*/  NOP ;  /* 0x0000000000007918 */ /* 0x000fc60000000000 */
[----:B------:R0:W-:Y:S04]  /*6de60*/  STL.64 [R1+0x1a90], R8 ;  /* 0x001a900801007387 */ /* 0x0001e80000100a00 */
[----:B------:R-:W-:Y:S04]  /*6de70*/  STL.64 [R1+0x1a98], R10 ;  /* 0x001a980a01007387 */ /* 0x000fe80000100a00 */
[----:B0-----:R-:W3:Y:S01]  /*6de80*/  LDL.LU.64 R8, [R1+0x1bb0] ;  /* 0x001bb00001087983 */ /* 0x001ee20000300a00 */
        /* <DEDUP_REMOVED lines=25> */
[C---:B--2---:R-:W-:Y:S03]  /*6e020*/  HMMA.16816.F32 R16, R4.reuse, R18, R24 ;  /* 0x000000120410723c */ /* 0x044fe60000001818 */
[----:B----4-:R0:W-:Y:S04]  /*6e030*/  STL.64 [R1+0x3110], R28 ;  /* 0x0031101c01007387 */ /* 0x0101e80000100a00 */
[----:B0-----:R-:W2:Y:S04]  /*6e040*/  LDL.LU.64 R28, [R1+0x1bc0] ;  /* 0x001bc000011c7983 */ /* 0x001ea80000300a00 */
        /* <DEDUP_REMOVED lines=10> */
[----:B0-----:R-:W4:Y:S04]  /*6e0f0*/  LDL.LU.64 R18, [R1+0x31b0] ;  /* 0x0031b00001127983 */ /* 0x001f280000300a00 */
[----:B------:R-:W2:Y:S01]  /*6e100*/  LDL.LU.64 R10, [R1+0x1b48] ;  /* 0x001b4800010a7983 */ /* 0x000ea20000300a00 */
        /* <DEDUP_REMOVED lines=31> */
[----:B------:R-:W0:Y:S01]  /*6e300*/  LDC R3, c[0x0][0x3a8] ;  /* 0x0000ea00ff037b82 */ /* 0x000e220000000800 */
[----:B----4-:R-:W-:Y:S01]  /*6e310*/  HMMA.16816.F32 R16, R4, R18, R24 ;  /* 0x000000120410723c */ /* 0x010fe20000001818 */
[----:B------:R-:W4:Y:S04]  /*6e320*/  LDL.LU.64 R26, [R1+0x3130] ;  /* 0x00313000011a7983 */ /* 0x000f280000300a00 */
[----:B------:R-:W2:-:S14]  /*6e330*/  LDL.LU R24, [R1+0x3128] ;  /* 0x0031280001187983 */ /* 0x000e9c0000300800 */
[----:B------:R-:W-:Y:S04]  /*6e340*/  STL.64 [R1+0x610], R16 ;  /* 0x0006101001007387 */ /* 0x000fe80000100a00 */
[----:B------:R1:W-:Y:S04]  /*6e350*/  STL.64 [R1+0x618], R18 ;  /* 0x0006181201007387 */ /* 0x0003e80000100a00 */
[----:B-1----:R-:W2:Y:S04]  /*6e360*/  LDL.LU.64 R18, [R1+0x3120] ;  /* 0x0031200001127983 */ /* 0x002ea80000300a00 */
[----:B------:R-:W2:Y:S01]  /*6e370*/  LDL.LU.64 R16, [R1+0x3118] ;  /* 0x0031180001107983 */ /* 0x000ea20000300a00 */
[----:B0-----:R-:W-:-:S04]  /*6e380*/  IMAD.SHL.U32 R3, R3, 0x40, RZ ;  /* 0x0000004003037824 */ /* 0x001fc800078e00ff */
[----:B------:R-:W-:Y:S01]  /*6e390*/  IMAD.SHL.U32 R3, R3, 0x2, RZ ;  /* 0x0000000203037824 */ /* 0x000fe200078e00ff */
[----:B----4-:R-:W-:Y:S04]  /*6e3a0*/  HMMA.16816.F32 R20, R4, R26, R20 ;  /* 0x0000001a0414723c */ /* 0x010fe80000001814 */
[----:B--2---:R-:W-:-:S05]  /*6e3b0*/  IADD3 R25, P0, PT, R16, R3, RZ ;  /* 0x0000000310197210 */ /* 0x004fca0007f1e0ff */
[----:B------:R-:W-:Y:S04]  /*6e3c0*/  STL [R1+0x30d4], R25 ;  /* 0x0030d41901007387 */ /* 0x000fe80000100800 */
[----:B------:R-:W2:Y:S06]  /*6e3d0*/  LDL.LU R27, [R1+0x1bf8] ;  /* 0x001bf800011b7983 */ /* 0x000eac0000300800 */
[----:B------:R0:W-:Y:S04]  /*6e3e0*/  STL.64 [R1+0x410], R20 ;  /* 0x0004101401007387 */ /* 0x0001e80000100a00 */
[----:B------:R-:W-:Y:S01]  /*6e3f0*/  STL.64 [R1+0x418], R22 ;  /* 0x0004181601007387 */ /* 0x000fe20000100a00 */
[----:B0-----:R-:W-:-:S05]  /*6e400*/  IADD3 R21, P1, PT, R18, R3, RZ ;  /* 0x0000000312157210 */ /* 0x001fca0007f3e0ff */
[----:B------:R0:W-:Y:S04]  /*6e410*/  STL [R1+0x30d8], R21 ;  /* 0x0030d81501007387 */ /* 0x0001e80000100800 */
[----:B0-----:R-:W4:Y:S01]  /*6e420*/  LDL.LU.64 R20, [R1+0x1bb8] ;  /* 0x001bb80001147983 */ /* 0x001f220000300a00 */
[-C--:B------:R-:W-:Y:S01]  /*6e430*/  IADD3 R22, P2, PT, R28, R3.reuse, RZ ;  /* 0x000000031c167210 */ /* 0x080fe20007f5e0ff */
[--C-:B------:R-:W-:Y:S02]  /*6e440*/  IMAD.X R17, R17, 0x1, R0.reuse, P0 ;  /* 0x0000000111117824 */ /* 0x100fe400000e0600 */
[--C-:B------:R-:W-:Y:S02]  /*6e450*/  IMAD.X R18, R19, 0x1, R0.reuse, P1 ;  /* 0x0000000113127824 */ /* 0x100fe400008e0600 */
[----:B------:R-:W-:Y:S04]  /*6e460*/  STL [R1+0x30dc], R22 ;  /* 0x0030dc1601007387 */ /* 0x000fe80000100800 */
[----:B------:R-:W-:Y:S01]  /*6e470*/  STL [R1+0x30e0], R17 ;  /* 0x0030e01101007387 */ /* 0x000fe20000100800 */
[----:B------:R-:W-:Y:S01]  /*6e480*/  IMAD.X R19, R29, 0x1, R0, P2 ;  /* 0x000000011d137824 */ /* 0x000fe200010e0600 */
[----:B----4-:R-:W-:-:S05]  /*6e490*/  IADD3 R23, P0, PT, R20, R3, RZ ;  /* 0x0000000314177210 */ /* 0x010fca0007f1e0ff */
[----:B------:R0:W-:Y:S04]  /*6e4a0*/  STL [R1+0x30e4], R23 ;  /* 0x0030e41701007387 */ /* 0x0001e80000100800 */
[----:B0-----:R-:W4:Y:S04]  /*6e4b0*/  LDL.LU.64 R22, [R1+0x1ba8] ;  /* 0x001ba80001167983 */ /* 0x001f280000300a00 */
[----:B------:R0:W-:Y:S04]  /*6e4c0*/  STL [R1+0x30e8], R18 ;  /* 0x0030e81201007387 */ /* 0x0001e80000100800 */
[----:B------:R-:W2:Y:S04]  /*6e4d0*/  LDL.LU.64 R28, [R1+0x3110] ;  /* 0x00311000011c7983 */ /* 0x000ea80000300a00 */
[----:B------:R1:W-:Y:S04]  /*6e4e0*/  STL [R1+0x3108], R19 ;  /* 0x0031081301007387 */ /* 0x0003e80000100800 */
[----:B------:R-:W2:Y:S04]  /*6e4f0*/  LDL.LU R16, [R1+0xe0] ;  /* 0x0000e00001107983 */ /* 0x000ea80000300800 */
[----:B------:R-:W2:Y:S01]  /*6e500*/  LDL.LU R17, [R1+0xe4] ;  /* 0x0000e40001117983 */ /* 0x000ea20000300800 */
[----:B0-----:R-:W-:-:S02]  /*6e510*/  IMAD.MOV.U32 R18, RZ, RZ, R24 ;  /* 0x000000ffff127224 */ /* 0x001fc400078e0018 */
[----:B-1----:R-:W-:-:S07]  /*6e520*/  IMAD.MOV.U32 R19, RZ, RZ, R12 ;  /* 0x000000ffff137224 */ /* 0x002fce00078e000c */
[----:B--2---:R-:W-:-:S15]  /*6e530*/  HMMA.16816.F32 R16, R4, R14, R16 ;  /* 0x0000000e0410723c */ /* 0x004fde0000001810 */
[----:B------:R-:W-:-:S04]  /*6e540*/  NOP ;  /* 0x0000000000007918 */ /* 0x000fc80000000000 */
[----:B------:R-:W-:Y:S04]  /*6e550*/  STL.64 [R1+0x210], R16 ;  /* 0x0002101001007387 */ /* 0x000fe80000100a00 */
[----:B------:R0:W-:Y:S04]  /*6e560*/  STL.64 [R1+0x218], R18 ;  /* 0x0002181201007387 */ /* 0x0001e80000100a00 */
[----:B0-----:R-:W2:Y:S04]  /*6e570*/  LDL.LU R19, [R1+0x3108] ;  /* 0x0031080001137983 */ /* 0x001ea80000300800 */
[----:B------:R-:W2:Y:S01]  /*6e580*/  LDL.LU R25, [R1+0x2858] ;  /* 0x0028580001197983 */ /* 0x000ea20000300800 */
[----:B---3--:R-:W-:-:S02]  /*6e590*/  IADD3 R24, P1, PT, R8, R3, RZ ;  /* 0x0000000308187210 */ /* 0x008fc40007f3e0ff */
[----:B------:R-:W-:-:S03]  /*6e5a0*/  IADD3 R16, P2, PT, R10, R3, RZ ;  /* 0x000000030a107210 */ /* 0x000fc60007f5e0ff */
[--C-:B------:R-:W-:Y:S01]  /*6e5b0*/  IMAD.X R8, R9, 0x1, R0.reuse, P1 ;  /* 0x0000000109087824 */ /* 0x100fe200008e0600 */
[-C--:B------:R-:W-:Y:S01]  /*6e5c0*/  IADD3 R15, P1, PT, R28, R3.reuse, RZ ;  /* 0x000000031c0f7210 */ /* 0x080fe20007f3e0ff */
[--C-:B------:R-:W-:Y:S01]  /*6e5d0*/  IMAD.X R20, R21, 0x1, R0.reuse, P0 ;  /* 0x0000000115147824 */ /* 0x100fe200000e0600 */
[----:B----4-:R-:W-:Y:S01]  /*6e5e0*/  IADD3 R14, P0, PT, R22, R3, RZ ;  /* 0x00000003160e7210 */ /* 0x010fe20007f1e0ff */
[----:B------:R-:W-:Y:S02]  /*6e5f0*/  VIADD R27, R27, 0x1 ;  /* 0x000000011b1b7836 */ /* 0x000fe40000000000 */
[----:B------:R0:W-:Y:S02]  /*6e600*/  STL [R1+0x2ff0], R15 ;  /* 0x002ff00f01007387 */ /* 0x0001e40000100800 */
[--C-:B------:R-:W-:Y:S02]  /*6e610*/  IMAD.X R9, R23, 0x1, R0.reuse, P0 ;  /* 0x0000000117097824 */ /* 0x100fe400000e0600 */
[----:B0-----:R-:W3:Y:S04]  /*6e620*/  LDL.LU R15, [R1+0x2834] ;  /* 0x00283400010f7983 */ /* 0x001ee80000300800 */
[----:B------:R0:W-:Y:S01]  /*6e630*/  STL [R1+0x2ff4], R16 ;  /* 0x002ff41001007387 */ /* 0x0001e20000100800 */
[----:B------:R-:W-:-:S03]  /*6e640*/  IMAD.X R12, R29, 0x1, R0, P1 ;  /* 0x000000011d0c7824 */ /* 0x000fc600008e0600 */
[----:B0-----:R-:W4:Y:S04]  /*6e650*/  LDL.LU R16, [R1+0x2860] ;  /* 0x0028600001107983 */ /* 0x001f280000300800 */
[----:B------:R-:W3:Y:S04]  /*6e660*/  LDL.LU R18, [R1+0x2824] ;  /* 0x0028240001127983 */ /* 0x000ee80000300800 */
[----:B------:R-:W3:Y:S04]  /*6e670*/  LDL.LU R23, [R1+0x2848] ;  /* 0x0028480001177983 */ /* 0x000ee80000300800 */
[----:B------:R-:W-:Y:S04]  /*6e680*/  STL [R1+0x1bf8], R27 ;  /* 0x001bf81b01007387 */ /* 0x000fe80000100800 */
[----:B------:R-:W-:Y:S01]  /*6e690*/  STL [R1+0x30f8], R27 ;  /* 0x0030f81b01007387 */ /* 0x000fe20000100800 */
[----:B------:R-:W-:-:S02]  /*6e6a0*/  IMAD.MOV.U32 R26, RZ, RZ, R13 ;  /* 0x000000ffff1a7224 */ /* 0x000fc400078e000d */
[----:B------:R-:W-:Y:S01]  /*6e6b0*/  IMAD.X R13, R11, 0x1, R0, P2 ;  /* 0x000000010b0d7824 */ /* 0x000fe200010e0600 */
[----:B--2---:R0:W-:Y:S04]  /*6e6c0*/  STL.64 [R1+0x30f0], R24 ;  /* 0x0030f01801007387 */ /* 0x0041e80000100a00 */
[----:B0-----:R-:W2:Y:S04]  /*6e6d0*/  LDL.LU R24, [R1+0xd0] ;  /* 0x0000d00001187983 */ /* 0x001ea80000300800 */
[----:B------:R-:W2:Y:S04]  /*6e6e0*/  LDL.LU R25, [R1+0xd4] ;  /* 0x0000d40001197983 */ /* 0x000ea80000300800 */
[----:B------:R-:W2:Y:S04]  /*6e6f0*/  LDL.LU R17, [R1+0x281c] ;  /* 0x00281c0001117983 */ /* 0x000ea80000300800 */
[----:B------:R-:W2:Y:S04]  /*6e700*/  LDL.LU R22, [R1+0x2840] ;  /* 0x0028400001167983 */ /* 0x000ea80000300800 */
[----:B------:R-:W2:Y:S04]  /*6e710*/  LDL.LU R21, [R1+0x2814] ;  /* 0x0028140001157983 */ /* 0x000ea80000300800 */
[----:B------:R-:W2:Y:S04]  /*6e720*/  LDL.LU R28, [R1+0x2838] ;  /* 0x00283800011c7983 */ /* 0x000ea80000300800 */
[----:B------:R0:W-:Y:S04]  /*6e730*/  STL [R1+0x2ff8], R12 ;  /* 0x002ff80c01007387 */ /* 0x0001e80000100800 */
[----:B0-----:R-:W2:Y:S04]  /*6e740*/  LDL.LU R12, [R1+0x283c] ;  /* 0x00283c00010c7983 */ /* 0x001ea80000300800 */
[----:B------:R-:W2:Y:S01]  /*6e750*/  LDL.LU.64 R10, [R1+0x3100] ;  /* 0x00310000010a7983 */ /* 0x000ea20000300a00 */
[----:B------:R-:W-:-:S03]  /*6e760*/  IMAD.MOV.U32 R27, RZ, RZ, R2 ;  /* 0x000000ffff1b7224 */ /* 0x000fc600078e0002 */
[----:B------:R-:W3:Y:S04]  /*6e770*/  LDL.LU R29, [R1+0x280c] ;  /* 0x00280c00011d7983 */ /* 0x000ee80000300800 */
[----:B------:R-:W3:Y:S04]  /*6e780*/  LDL.LU R2, [R1+0x2830] ;  /* 0x0028300001027983 */ /* 0x000ee80000300800 */
[----:B------:R0:W-:Y:S04]  /*6e790*/  STL [R1+0x2ffc], R13 ;  /* 0x002ffc0d01007387 */ /* 0x0001e80000100800 */
[----:B0-----:R-:W3:Y:S01]  /*6e7a0*/  LDL.LU R13, [R1+0x2844] ;  /* 0x00284400010d7983 */ /* 0x001ee20000300800 */
[----:B--2---:R-:W-:Y:S03]  /*6e7b0*/  HMMA.16816.F32 R4, R4, R10, R24 ;  /* 0x0000000a0404723c */ /* 0x004fe60000001818 */
[----:B------:R-:W2:Y:S04]  /*6e7c0*/  LDL.LU R27, [R1+0x30f8] ;  /* 0x0030f800011b7983 */ /* 0x000ea80000300800 */
[----:B------:R-:W4:-:S12]  /*6e7d0*/  LDL.LU.64 R24, [R1+0x30f0] ;  /* 0x0030f00001187983 */ /* 0x000f180000300a00 */
[----:B------:R0:W-:Y:S04]  /*6e7e0*/  STL.64 [R1+0x40], R4 ;  /* 0x0000400401007387 */ /* 0x0001e80000100a00 */
[----:B------:R1:W-:Y:S04]  /*6e7f0*/  STL.64 [R1+0x48], R6 ;  /* 0x0000480601007387 */ /* 0x0003e80000100a00 */
[----:B0-----:R-:W4:Y:S04]  /*6e800*/  LDL.LU R4, [R1+0x2864] ;  /* 0x0028640001047983 */ /* 0x001f280000300800 */
[----:B------:R-:W4:Y:S04]  /*6e810*/  LDL.LU R5, [R1+0x285c] ;  /* 0x00285c0001057983 */ /* 0x000f280000300800 */
[----:B-1----:R-:W4:Y:S04]  /*6e820*/  LDL.LU R6, [R1+0x2854] ;  /* 0x0028540001067983 */ /* 0x002f280000300800 */
[----:B------:R-:W4:Y:S04]  /*6e830*/  LDL.LU R11, [R1+0x284c] ;  /* 0x00284c00010b7983 */ /* 0x000f280000300800 */
[----:B------:R-:W4:Y:S04]  /*6e840*/  LDL.LU R7, [R1+0x282c] ;  /* 0x00282c0001077983 */ /* 0x000f280000300800 */
[----:B------:R-:W4:Y:S04]  /*6e850*/  LDL.LU R10, [R1+0x2850] ;  /* 0x00285000010a7983 */ /* 0x000f280000300800 */
[----:B------:R-:W4:Y:S01]  /*6e860*/  LDL.LU R26, [R1+0x2804] ;  /* 0x00280400011a7983 */ /* 0x000f220000300800 */
[----:B---3--:R-:W-:-:S02]  /*6e870*/  IADD3 R13, P4, PT, R13, R3, RZ ;  /* 0x000000030d0d7210 */ /* 0x008fc40007f9e0ff */
[----:B------:R-:W-:-:S03]  /*6e880*/  IADD3 R12, P5, PT, R12, R3, RZ ;  /* 0x000000030c0c7210 */ /* 0x000fc60007fbe0ff */
[--C-:B------:R-:W-:Y:S02]  /*6e890*/  IMAD.X R22, R22, 0x1, R0.reuse, P4 ;  /* 0x0000000116167824 */ /* 0x100fe400020e0600 */
[----:B------:R-:W-:Y:S01]  /*6e8a0*/  IMAD.X R28, R28, 0x1, R0, P5 ;  /* 0x000000011c1c7824 */ /* 0x000fe200028e0600 */
[-C--:B------:R-:W-:Y:S02]  /*6e8b0*/  IADD3 R21, P4, PT, R21, R3.reuse, RZ ;  /* 0x0000000315157210 */ /* 0x080fe40007f9e0ff */
[-C--:B------:R-:W-:Y:S02]  /*6e8c0*/  IADD3 R29, P5, PT, R29, R3.reuse, RZ ;  /* 0x000000031d1d7210 */ /* 0x080fe40007fbe0ff */
[----:B--2---:R-:W-:Y:S02]  /*6e8d0*/  ISETP.NE.U32.AND P0, PT, R27, UR7, PT ;  /* 0x000000071b007c0c */ /* 0x004fe4000bf05070 */
[----:B------:R-:W2:Y:S01]  /*6e8e0*/  LDL.LU R27, [R1+0x2828] ;  /* 0x00282800011b7983 */ /* 0x000ea20000300800 */
[----:B----4-:R-:W-:-:S02]  /*6e8f0*/  IADD3 R4, P6, PT, R4, R3, RZ ;  /* 0x0000000304047210 */ /* 0x010fc40007fde0ff */
[-C--:B------:R-:W-:Y:S02]  /*6e900*/  IADD3 R5, P1, PT, R5, R3.reuse, RZ ;  /* 0x0000000305057210 */ /* 0x080fe40007f3e0ff */
[-C--:B------:R-:W-:Y:S02]  /*6e910*/  IADD3 R6, P2, PT, R6, R3.reuse, RZ ;  /* 0x0000000306067210 */ /* 0x080fe40007f5e0ff */
[----:B------:R-:W-:Y:S01]  /*6e920*/  IADD3 R11, P3, PT, R11, R3, RZ ;  /* 0x000000030b0b7210 */ /* 0x000fe20007f7e0ff */
[----:B------:R-:W-:Y:S04]  /*6e930*/  STL [R1+0x2864], R4 ;  /* 0x0028640401007387 */ /* 0x000fe80000100800 */
[----:B------:R-:W-:Y:S04]  /*6e940*/  STL [R1+0x285c], R5 ;  /* 0x00285c0501007387 */ /* 0x000fe80000100800 */
[----:B------:R-:W-:Y:S01]  /*6e950*/  STL [R1+0x2854], R6 ;  /* 0x0028540601007387 */ /* 0x000fe20000100800 */
[----:B------:R-:W-:-:S03]  /*6e960*/  IMAD.X R16, R16, 0x1, R0, P6 ;  /* 0x0000000110107824 */ /* 0x000fc600030e0600 */
[----:B------:R0:W-:Y:S01]  /*6e970*/  STL [R1+0x284c], R11 ;  /* 0x00284c0b01007387 */ /* 0x0001e20000100800 */
[----:B------:R-:W-:-:S03]  /*6e980*/  IADD3 R15, P6, PT, R15, R3, RZ ;  /* 0x000000030f0f7210 */ /* 0x000fc60007fde0ff */
[----:B------:R1:W-:Y:S04]  /*6e990*/  STL [R1+0x2844], R13 ;  /* 0x0028440d01007387 */ /* 0x0003e80000100800 */
[----:B------:R3:W-:Y:S01]  /*6e9a0*/  STL [R1+0x283c], R12 ;  /* 0x00283c0c01007387 */ /* 0x0007e20000100800 */
[----:B------:R-:W-:-:S03]  /*6e9b0*/  IMAD.X R25, R25, 0x1, R0, P1 ;  /* 0x0000000119197824 */ /* 0x000fc600008e0600 */
[----:B0-----:R-:W4:Y:S04]  /*6e9c0*/  LDL.LU R11, [R1+0x27fc] ;  /* 0x0027fc00010b7983 */ /* 0x001f280000300800 */
[----:B------:R0:W-:Y:S04]  /*6e9d0*/  STL [R1+0x2860], R16 ;  /* 0x0028601001007387 */ /* 0x0001e80000100800 */
[----:B-1----:R-:W4:Y:S04]  /*6e9e0*/  LDL.LU R13, [R1+0x2820] ;  /* 0x00282000010d7983 */ /* 0x002f280000300800 */
[----:B------:R1:W-:Y:S04]  /*6e9f0*/  STL [R1+0x2834], R15 ;  /* 0x0028340f01007387 */ /* 0x0003e80000100800 */
[----:B---3--:R-:W3:Y:S04]  /*6ea00*/  LDL.LU R12, [R1+0x27f4] ;  /* 0x0027f400010c7983 */ /* 0x008ee80000300800 */
[----:B------:R1:W-:Y:S01]  /*6ea10*/  STL [R1+0x2858], R25 ;  /* 0x0028581901007387 */ /* 0x0003e20000100800 */
[-C--:B------:R-:W-:Y:S01]  /*6ea20*/  IADD3 R7, P1, PT, R7, R3.reuse, RZ ;  /* 0x0000000307077210 */ /* 0x080fe20007f3e0ff */
[--C-:B------:R-:W-:Y:S01]  /*6ea30*/  IMAD.X R10, R10, 0x1, R0.reuse, P2 ;  /* 0x000000010a0a7824 */ /* 0x100fe200010e0600 */
[-C--:B------:R-:W-:Y:S01]  /*6ea40*/  IADD3 R18, P2, PT, R18, R3.reuse, RZ ;  /* 0x0000000312127210 */ /* 0x080fe20007f5e0ff */
[----:B0-----:R-:W3:Y:S04]  /*6ea50*/  LDL.LU R16, [R1+0x2818] ;  /* 0x0028180001107983 */ /* 0x001ee80000300800 */
[----:B-1----:R-:W3:Y:S01]  /*6ea60*/  LDL.LU R15, [R1+0x27ec] ;  /* 0x0027ec00010f7983 */ /* 0x002ee20000300800 */
[----:B------:R-:W-:Y:S01]  /*6ea70*/  IMAD.X R23, R23, 0x1, R0, P3 ;  /* 0x0000000117177824 */ /* 0x000fe200018e0600 */
[----:B------:R-:W-:-:S02]  /*6ea80*/  IADD3 R17, P3, PT, R17, R3, RZ ;  /* 0x0000000311117210 */ /* 0x000fc40007f7e0ff */
[----:B------:R-:W3:Y:S04]  /*6ea90*/  LDL.LU R25, [R1+0x2810] ;  /* 0x0028100001197983 */ /* 0x000ee80000300800 */
[----:B------:R-:W-:Y:S04]  /*6eaa0*/  STL [R1+0x282c], R7 ;  /* 0x00282c0701007387 */ /* 0x000fe80000100800 */
[----:B------:R-:W-:Y:S04]  /*6eab0*/  STL [R1+0x2850], R10 ;  /* 0x0028500a01007387 */ /* 0x000fe80000100800 */
[----:B------:R-:W-:Y:S04]  /*6eac0*/  STL [R1+0x2824], R18 ;  /* 0x0028241201007387 */ /* 0x000fe80000100800 */
[----:B------:R-:W-:Y:S04]  /*6ead0*/  STL [R1+0x2848], R23 ;  /* 0x0028481701007387 */ /* 0x000fe80000100800 */
[----:B------:R-:W-:Y:S04]  /*6eae0*/  STL [R1+0x281c], R17 ;  /* 0x00281c1101007387 */ /* 0x000fe80000100800 */
[----:B------:R0:W-:Y:S04]  /*6eaf0*/  STL [R1+0x2838], R28 ;  /* 0x0028381c01007387 */ /* 0x0001e80000100800 */
[----:B------:R-:W-:Y:S01]  /*6eb00*/  STL [R1+0x2840], R22 ;  /* 0x0028401601007387 */ /* 0x000fe20000100800 */
[----:B------:R-:W-:-:S03]  /*6eb10*/  IMAD.X R2, R2, 0x1, R0, P6 ;  /* 0x0000000102027824 */ /* 0x000fc600030e0600 */
[----:B0-----:R-:W3:Y:S04]  /*6eb20*/  LDL.LU R28, [R1+0x27e4] ;  /* 0x0027e400011c7983 */ /* 0x001ee80000300800 */
[----:B------:R-:W-:Y:S04]  /*6eb30*/  STL [R1+0x2814], R21 ;  /* 0x0028141501007387 */ /* 0x000fe80000100800 */
[----:B------:R0:W-:Y:S04]  /*6eb40*/  STL [R1+0x280c], R29 ;  /* 0x00280c1d01007387 */ /* 0x0001e80000100800 */
[----:B0-----:R-:W3:Y:S04]  /*6eb50*/  LDL.LU R29, [R1+0x2808] ;  /* 0x00280800011d7983 */ /* 0x001ee80000300800 */
[----:B------:R0:W-:Y:S04]  /*6eb60*/  STL [R1+0x2830], R2 ;  /* 0x0028300201007387 */ /* 0x0001e80000100800 */
[----:B0-----:R-:W3:Y:S01]  /*6eb70*/  LDL.LU R2, [R1+0x27dc] ;  /* 0x0027dc0001027983 */ /* 0x001ee20000300800 */
[----:B------:R-:W-:-:S05]  /*6eb80*/  IADD3 R26, P6, PT, R26, R3, RZ ;  /* 0x000000031a1a7210 */ /* 0x000fca0007fde0ff */
[----:B------:R0:W-:Y:S04]  /*6eb90*/  STL [R1+0x2804], R26 ;  /* 0x0028041a01007387 */ /* 0x0001e80000100800 */
[----:B0-----:R-:W3:Y:S04]  /*6eba0*/  LDL.LU R26, [R1+0x2800] ;  /* 0x00280000011a7983 */ /* 0x001ee80000300800 */
[----:B------:R-:W3:Y:S04]  /*6ebb0*/  LDL.LU R4, [R1+0x27d4] ;  /* 0x0027d40001047983 */ /* 0x000ee80000300800 */
[----:B------:R-:W3:Y:S04]  /*6ebc0*/  LDL.LU R5, [R1+0x27f8] ;  /* 0x0027f80001057983 */ /* 0x000ee80000300800 */
[----:B------:R-:W3:Y:S01]  /*6ebd0*/  LDL.LU R6, [R1+0x27cc] ;  /* 0x0027cc0001067983 */ /* 0x000ee20000300800 */
[----:B--2---:R-:W-:-:S05]  /*6ebe0*/  IMAD.X R27, R27, 0x1, R0, P1 ;  /* 0x000000011b1b7824 */ /* 0x004fca00008e0600 */
[----:B------:R0:W-:Y:S04]  /*6ebf0*/  STL [R1+0x2828], R27 ;  /* 0x0028281b01007387 */ /* 0x0001e80000100800 */
[----:B------:R-:W2:Y:S04]  /*6ec00*/  LDL.LU R18, [R1+0x27f0] ;  /* 0x0027f00001127983 */ /* 0x000ea80000300800 */
[----:B------:R-:W2:Y:S04]  /*6ec10*/  LDL.LU R23, [R1+0x27c4] ;  /* 0x0027c40001177983 */ /* 0x000ea80000300800 */
[----:B------:R-:W2:Y:S04]  /*6ec20*/  LDL.LU R17, [R1+0x27e8] ;  /* 0x0027e80001117983 */ /* 0x000ea80000300800 */
[----:B------:R-:W2:Y:S04]  /*6ec30*/  LDL.LU R22, [R1+0x27bc] ;  /* 0x0027bc0001167983 */ /* 0x000ea80000300800 */
[----:B------:R-:W2:Y:S04]  /*6ec40*/  LDL.LU R21, [R1+0x27e0] ;  /* 0x0027e00001157983 */ /* 0x000ea80000300800 */
[----:B0-----:R-:W2:Y:S01]  /*6ec50*/  LDL.LU R27, [R1+0x27b4] ;  /* 0x0027b400011b7983 */ /* 0x001ea20000300800 */
[-C--:B----4-:R-:W-:Y:S01]  /*6ec60*/  IADD3 R11, P1, PT, R11, R3.reuse, RZ ;  /* 0x000000030b0b7210 */ /* 0x090fe20007f3e0ff */
[----:B------:R-:W-:Y:S01]  /*6ec70*/  IMAD.X R13, R13, 0x1, R0, P2 ;  /* 0x000000010d0d7824 */ /* 0x000fe200010e0600 */
[----:B---3--:R-:W-:-:S03]  /*6ec80*/  IADD3 R12, P2, PT, R12, R3, RZ ;  /* 0x000000030c0c7210 */ /* 0x008fc60007f5e0ff */
[----:B------:R0:W-:Y:S04]  /*6ec90*/  STL [R1+0x27fc], R11 ;  /* 0x0027fc0b01007387 */ /* 0x0001e80000100800 */
[----:B------:R1:W-:Y:S01]  /*6eca0*/  STL [R1+0x2820], R13 ;  /* 0x0028200d01007387 */ /* 0x0003e20000100800 */
[--C-:B------:R-:W-:Y:S01]  /*6ecb0*/  IMAD.X R16, R16, 0x1, R0.reuse, P3 ;  /* 0x0000000110107824 */ /* 0x100fe200018e0600 */
[----:B------:R-:W-:Y:S02]  /*6ecc0*/  IADD3 R15, P3, PT, R15, R3, RZ ;  /* 0x000000030f0f7210 */ /* 0x000fe40007f7e0ff */
[----:B------:R3:W-:Y:S04]  /*6ecd0*/  STL [R1+0x27f4], R12 ;  /* 0x0027f40c01007387 */ /* 0x0007e80000100800 */
[----:B------:R-:W4:Y:S01]  /*6ece0*/  LDL.LU R7, [R1+0x27d8] ;  /* 0x0027d80001077983 */ /* 0x000f220000300800 */
[----:B------:R-:W-:-:S03]  /*6ecf0*/  IMAD.X R25, R25, 0x1, R0, P4 ;  /* 0x0000000119197824 */ /* 0x000fc600020e0600 */
[----:B------:R0:W-:Y:S04]  /*6ed00*/  STL [R1+0x2818], R16 ;  /* 0x0028181001007387 */ /* 0x0001e80000100800 */
[----:B------:R-:W4:Y:S04]  /*6ed10*/  LDL.LU R10, [R1+0x27ac] ;  /* 0x0027ac00010a7983 */ /* 0x000f280000300800 */
[----:B------:R1:W-:Y:S04]  /*6ed20*/  STL [R1+0x27ec], R15 ;  /* 0x0027ec0f01007387 */ /* 0x0003e80000100800 */
[----:B0-----:R-:W4:Y:S04]  /*6ed30*/  LDL.LU R11, [R1+0x27d0] ;  /* 0x0027d000010b7983 */ /* 0x001f280000300800 */
[----:B------:R0:W-:Y:S04]  /*6ed40*/  STL [R1+0x2810], R25 ;  /* 0x0028101901007387 */ /* 0x0001e80000100800 */
[----:B-1----:R-:W4:Y:S04]  /*6ed50*/  LDL.LU R13, [R1+0x27a4] ;  /* 0x0027a400010d7983 */ /* 0x002f280000300800 */
[----:B---3--:R-:W3:Y:S04]  /*6ed60*/  LDL.LU R12, [R1+0x27c8] ;  /* 0x0027c800010c7983 */ /* 0x008ee80000300800 */
[----:B------:R-:W3:Y:S04]  /*6ed70*/  LDL.LU R16, [R1+0x279c] ;  /* 0x00279c0001107983 */ /* 0x000ee80000300800 */
[----:B------:R-:W3:Y:S04]  /*6ed80*/  LDL.LU R15, [R1+0x27c0] ;  /* 0x0027c000010f7983 */ /* 0x000ee80000300800 */
[----:B0-----:R-:W3:Y:S01]  /*6ed90*/  LDL.LU R25, [R1+0x2794] ;  /* 0x0027940001197983 */ /* 0x001ee20000300800 */
[----:B------:R-:W-:-:S05]  /*6eda0*/  IADD3 R28, P4, PT, R28, R3, RZ ;  /* 0x000000031c1c7210 */ /* 0x000fca0007f9e0ff */
[----:B------:R0:W-:Y:S01]  /*6edb0*/  STL [R1+0x27e4], R28 ;  /* 0x0027e41c01007387 */ /* 0x0001e20000100800 */
[----:B------:R-:W-:-:S03]  /*6edc0*/  IMAD.X R29, R29, 0x1, R0, P5 ;  /* 0x000000011d1d7824 */ /* 0x000fc600028e0600 */
[----:B0-----:R-:W3:Y:S04]  /*6edd0*/  LDL.LU R28, [R1+0x27b8] ;  /* 0x0027b800011c7983 */ /* 0x001ee80000300800 */
[----:B------:R0:W-:Y:S01]  /*6ede0*/  STL [R1+0x2808], R29 ;  /* 0x0028081d01007387 */ /* 0x0001e20000100800 */
[----:B------:R-:W-:-:S03]  /*6edf0*/  IADD3 R2, P5, PT, R2, R3, RZ ;  /* 0x0000000302027210 */ /* 0x000fc60007fbe0ff */
[----:B0-----:R-:W3:Y:S04]  /*6ee00*/  LDL.LU R29, [R1+0x278c] ;  /* 0x00278c00011d7983 */ /* 0x001ee80000300800 */
[----:B------:R0:W-:Y:S04]  /*6ee10*/  STL [R1+0x27dc], R2 ;  /* 0x0027dc0201007387 */ /* 0x0001e80000100800 */
[----:B0-----:R-:W3:Y:S01]  /*6ee20*/  LDL.LU R2, [R1+0x27b0] ;  /* 0x0027b00001027983 */ /* 0x001ee20000300800 */
[--C-:B------:R-:W-:Y:S01]  /*6ee30*/  IMAD.X R26, R26, 0x1, R0.reuse, P6 ;  /* 0x000000011a1a7824 */ /* 0x100fe200030e0600 */
[-C--:B------:R-:W-:Y:S01]  /*6ee40*/  IADD3 R4, P6, PT, R4, R3.reuse, RZ ;  /* 0x0000000304047210 */ /* 0x080fe20007fde0ff */
[----:B------:R-:W-:Y:S01]  /*6ee50*/  IMAD.X R5, R5, 0x1, R0, P1 ;  /* 0x0000000105057824 */ /* 0x000fe200008e0600 */
[----:B------:R-:W-:-:S02]  /*6ee60*/  IADD3 R6, P1, PT, R6, R3, RZ ;  /* 0x0000000306067210 */ /* 0x000fc40007f3e0ff */
[----:B------:R0:W-:Y:S04]  /*6ee70*/  STL [R1+0x2800], R26 ;  /* 0x0028001a01007387 */ /* 0x0001e80000100800 */
[----:B0-----:R-:W3:Y:S04]  /*6ee80*/  LDL.LU R26, [R1+0x2784] ;  /* 0x00278400011a7983 */ /* 0x001ee80000300800 */
[----:B------:R-:W-:Y:S04]  /*6ee90*/  STL [R1+0x27d4], R4 ;  /* 0x0027d40401007387 */ /* 0x000fe80000100800 */
[----:B------:R-:W-:Y:S04]  /*6eea0*/  STL [R1+0x27f8], R5 ;  /* 0x0027f80501007387 */ /* 0x000fe80000100800 */
[----:B------:R-:W-:Y:S01]  /*6eeb0*/  STL [R1+0x27cc], R6 ;  /* 0x0027cc0601007387 */ /* 0x000fe20000100800 */
[--C-:B--2---:R-:W-:Y:S01]  /*6eec0*/  IMAD.X R18, R18, 0x1, R0.reuse, P2 ;  /* 0x0000000112127824 */ /* 0x104fe200010e0600 */
[-C--:B------:R-:W-:Y:S01]  /*6eed0*/  IADD3 R23, P2, PT, R23, R3.reuse, RZ ;  /* 0x0000000317177210 */ /* 0x080fe20007f5e0ff */
[--C-:B------:R-:W-:Y:S01]  /*6eee0*/  IMAD.X R17, R17, 0x1, R0.reuse, P3 ;  /* 0x0000000111117824 */ /* 0x100fe200018e0600 */
[-C--:B------:R-:W-:Y:S01]  /*6eef0*/  IADD3 R22, P3, PT, R22, R3.reuse, RZ ;  /* 0x0000000316167210 */ /* 0x080fe20007f7e0ff */
[----:B------:R-:W-:Y:S01]  /*6ef00*/  IMAD.X R21, R21, 0x1, R0, P4 ;  /* 0x0000000115157824 */ /* 0x000fe200020e0600 */
[----:B------:R0:W-:Y:S04]  /*6ef10*/  STL [R1+0x27f0], R18 ;  /* 0x0027f01201007387 */ /* 0x0001e80000100800 */
[----:B------:R1:W-:Y:S04]  /*6ef20*/  STL [R1+0x27c4], R23 ;  /* 0x0027c41701007387 */ /* 0x0003e80000100800 */
[----:B------:R2:W-:Y:S01]  /*6ef30*/  STL [R1+0x27e8], R17 ;  /* 0x0027e81101007387 */ /* 0x0005e20000100800 */
[----:B------:R-:W-:-:S03]  /*6ef40*/  IADD3 R27, P4, PT, R27, R3, RZ ;  /* 0x000000031b1b7210 */ /* 0x000fc60007f9e0ff */
[----:B0-----:R-:W3:Y:S04]  /*6ef50*/  LDL.LU R18, [R1+0x27a8] ;  /* 0x0027a80001127983 */ /* 0x001ee80000300800 */
[----:B------:R0:W-:Y:S04]  /*6ef60*/  STL [R1+0x27bc], R22 ;  /* 0x0027bc1601007387 */ /* 0x0001e80000100800 */
[----:B-1----:R-:W3:Y:S04]  /*6ef70*/  LDL.LU R23, [R1+0x277c] ;  /* 0x00277c0001177983 */ /* 0x002ee80000300800 */
[----:B------:R1:W-:Y:S04]  /*6ef80*/  STL [R1+0x27e0], R21 ;  /* 0x0027e01501007387 */ /* 0x0003e80000100800 */
[----:B--2---:R-:W2:Y:S04]  /*6ef90*/  LDL.LU R17, [R1+0x27a0] ;  /* 0x0027a00001117983 */ /* 0x004ea80000300800 */
[----:B------:R1:W-:Y:S04]  /*6efa0*/  STL [R1+0x27b4], R27 ;  /* 0x0027b41b01007387 */ /* 0x0003e80000100800 */
[----:B0-----:R-:W2:Y:S04]  /*6efb0*/  LDL.LU R22, [R1+0x2774] ;  /* 0x0027740001167983 */ /* 0x001ea80000300800 */
[----:B-1----:R-:W2:Y:S04]  /*6efc0*/  LDL.LU R21, [R1+0x2798] ;  /* 0x0027980001157983 */ /* 0x002ea80000300800 */
[----:B------:R-:W2:Y:S01]  /*6efd0*/  LDL.LU R27, [R1+0x276c] ;  /* 0x00276c00011b7983 */ /* 0x000ea20000300800 */
[--C-:B----4-:R-:W-:Y:S01]  /*6efe0*/  IMAD.X R7, R7, 0x1, R0.reuse, P5 ;  /* 0x0000000107077824 */ /* 0x110fe200028e0600 */
[-C--:B------:R-:W-:Y:S01]  /*6eff0*/  IADD3 R10, P5, PT, R10, R3.reuse, RZ ;  /* 0x000000030a0a7210 */ /* 0x080fe20007fbe0ff */
[--C-:B------:R-:W-:Y:S01]  /*6f000*/  IMAD.X R11, R11, 0x1, R0.reuse, P6 ;  /* 0x000000010b0b7824 */ /* 0x100fe200030e0600 */
[-C--:B------:R-:W-:Y:S01]  /*6f010*/  IADD3 R13, P6, PT, R13, R3.reuse, RZ ;  /* 0x000000030d0d7210 */ /* 0x080fe20007fde0ff */
[--C-:B---3--:R-:W-:Y:S01]  /*6f020*/  IMAD.X R12, R12, 0x1, R0.reuse, P1 ;  /* 0x000000010c0c7824 */ /* 0x108fe200008e0600 */
[----:B------:R-:W-:Y:S04]  /*6f030*/  STL [R1+0x27d8], R7 ;  /* 0x0027d80701007387 */ /* 0x000fe80000100800 */
[----:B------:R-:W-:Y:S01]  /*6f040*/  STL [R1+0x27ac], R10 ;  /* 0x0027ac0a01007387 */ /* 0x000fe20000100800 */
[----:B------:R-:W-:Y:S01]  /*6f050*/  IMAD.X R15, R15, 0x1, R0, P2 ;  /* 0x000000010f0f7824 */ /* 0x000fe200010e0600 */
[----:B------:R-:W-:-:S02]  /*6f060*/  IADD3 R16, P1, PT, R16, R3, RZ ;  /* 0x0000000310107210 */ /* 0x000fc40007f3e0ff */
[----:B------:R-:W-:Y:S01]  /*6f070*/  STL [R1+0x27d0], R11 ;  /* 0x0027d00b01007387 */ /* 0x000fe20000100800 */
[----:B------:R-:W-:-:S03]  /*6f080*/  IADD3 R25, P2, PT, R25, R3, RZ ;  /* 0x0000000319197210 */ /* 0x000fc60007f5e0ff */
[----:B------:R-:W-:Y:S04]  /*6f090*/  STL [R1+0x27a4], R13 ;  /* 0x0027a40d01007387 */ /* 0x000fe80000100800 */
[----:B------:R-:W-:Y:S04]  /*6f0a0*/  STL [R1+0x27c8], R12 ;  /* 0x0027c80c01007387 */ /* 0x000fe80000100800 */
[----:B------:R0:W-:Y:S04]  /*6f0b0*/  STL [R1+0x2794], R25 ;  /* 0x0027941901007387 */ /* 0x0001e80000100800 */
[----:B------:R-:W-:Y:S04]  /*6f0c0*/  STL [R1+0x279c], R16 ;  /* 0x00279c1001007387 */ /* 0x000fe80000100800 */
[----:B0-----:R-:W3:Y:S01]  /*6f0d0*/  LDL.LU R25, [R1+0x2790] ;  /* 0x0027900001197983 */ /* 0x001ee20000300800 */
[----:B------:R-:W-:-:S03]  /*6f0e0*/  IMAD.X R28, R28, 0x1, R0, P3 ;  /* 0x000000011c1c7824 */ /* 0x000fc600018e0600 */
[----:B------:R-:W-:Y:S04]  /*6f0f0*/  STL [R1+0x27c0], R15 ;  /* 0x0027c00f01007387 */ /* 0x000fe80000100800 */
[----:B------:R0:W-:Y:S01]  /*6f100*/  STL [R1+0x27b8], R28 ;  /* 0x0027b81c01007387 */ /* 0x0001e20000100800 */
[----:B------:R-:W-:-:S03]  /*6f110*/  IADD3 R29, P3, PT, R29, R3, RZ ;  /* 0x000000031d1d7210 */ /* 0x000fc60007f7e0ff */
[----:B0-----:R-:W4:Y:S04]  /*6f120*/  LDL.LU R28, [R1+0x2764] ;  /* 0x00276400011c7983 */ /* 0x001f280000300800 */
[----:B------:R0:W-:Y:S01]  /*6f130*/  STL [R1+0x278c], R29 ;  /* 0x00278c1d01007387 */ /* 0x0001e20000100800 */
[----:B------:R-:W-:-:S03]  /*6f140*/  IMAD.X R2, R2, 0x1, R0, P4 ;  /* 0x0000000102027824 */ /* 0x000fc600020e0600 */
[----:B0-----:R-:W4:Y:S04]  /*6f150*/  LDL.LU R29, [R1+0x2788] ;  /* 0x00278800011d7983 */ /* 0x001f280000300800 */
[----:B------:R0:W-:Y:S04]  /*6f160*/  STL [R1+0x27b0], R2 ;  /* 0x0027b00201007387 */ /* 0x0001e80000100800 */
[----:B0-----:R-:W4:Y:S04]  /*6f170*/  LDL.LU R2, [R1+0x275c] ;  /* 0x00275c0001027983 */ /* 0x001f280000300800 */
[----:B------:R-:W4:Y:S01]  /*6f180*/  LDL.LU R4, [R1+0x2780] ;  /* 0x0027800001047983 */ /* 0x000f220000300800 */
[----:B------:R-:W-:-:S03]  /*6f190*/  IADD3 R26, P4, PT, R26, R3, RZ ;  /* 0x000000031a1a7210 */ /* 0x000fc60007f9e0ff */
[----:B------:R-:W4:Y:S04]  /*6f1a0*/  LDL.LU R5, [R1+0x2754] ;  /* 0x0027540001057983 */ /* 0x000f280000300800 */
[----:B------:R-:W4:Y:S04]  /*6f1b0*/  LDL.LU R6, [R1+0x2778] ;  /* 0x0027780001067983 */ /* 0x000f280000300800 */
[----:B------:R0:W-:Y:S04]  /*6f1c0*/  STL [R1+0x2784], R26 ;  /* 0x0027841a01007387 */ /* 0x0001e80000100800 */
[----:B------:R-:W4:Y:S04]  /*6f1d0*/  LDL.LU R11, [R1+0x274c] ;  /* 0x00274c00010b7983 */ /* 0x000f280000300800 */
[----:B------:R-:W4:Y:S04]  /*6f1e0*/  LDL.LU R13, [R1+0x2770] ;  /* 0x00277000010d7983 */ /* 0x000f280000300800 */
[----:B------:R-:W4:Y:S04]  /*6f1f0*/  LDL.LU R12, [R1+0x2744] ;  /* 0x00274400010c7983 */ /* 0x000f280000300800 */
[----:B------:R-:W4:Y:S04]  /*6f200*/  LDL.LU R16, [R1+0x2768] ;  /* 0x0027680001107983 */ /* 0x000f280000300800 */
[----:B------:R-:W4:Y:S04]  /*6f210*/  LDL.LU R15, [R1+0x273c] ;  /* 0x00273c00010f7983 */ /* 0x000f280000300800 */
[----:B0-----:R-:W4:Y:S01]  /*6f220*/  LDL.LU R26, [R1+0x2760] ;  /* 0x00276000011a7983 */ /* 0x001f220000300800 */
[--C-:B------:R-:W-:Y:S01]  /*6f230*/  IMAD.X R18, R18, 0x1, R0.reuse, P5 ;  /* 0x0000000112127824 */ /* 0x100fe200028e0600 */
[----:B------:R-:W-:Y:S01]  /*6f240*/  IADD3 R23, P5, PT, R23, R3, RZ ;  /* 0x0000000317177210 */ /* 0x000fe20007fbe0ff */
[----:B--2---:R-:W-:-:S03]  /*6f250*/  IMAD.X R17, R17, 0x1, R0, P6 ;  /* 0x0000000111117824 */ /* 0x004fc600030e0600 */
[----:B------:R0:W-:Y:S04]  /*6f260*/  STL [R1+0x27a8], R18 ;  /* 0x0027a81201007387 */ /* 0x0001e80000100800 */
[----:B------:R1:W-:Y:S01]  /*6f270*/  STL [R1+0x277c], R23 ;  /* 0x00277c1701007387 */ /* 0x0003e20000100800 */
[-C--:B------:R-:W-:Y:S01]  /*6f280*/  IADD3 R22, P6, PT, R22, R3.reuse, RZ ;  /* 0x0000000316167210 */ /* 0x080fe20007fde0ff */
[----:B------:R-:W-:Y:S02]  /*6f290*/  IMAD.X R21, R21, 0x1, R0, P1 ;  /* 0x0000000115157824 */ /* 0x000fe400008e0600 */
[----:B------:R2:W-:Y:S04]  /*6f2a0*/  STL [R1+0x27a0], R17 ;  /* 0x0027a01101007387 */ /* 0x0005e80000100800 */
[----:B------:R-:W4:Y:S01]  /*6f2b0*/  LDL.LU R7, [R1+0x2734] ;  /* 0x0027340001077983 */ /* 0x000f220000300800 */
[----:B------:R-:W-:-:S03]  /*6f2c0*/  IADD3 R27, P1, PT, R27, R3, RZ ;  /* 0x000000031b1b7210 */ /* 0x000fc60007f3e0ff */
[----:B------:R0:W-:Y:S04]  /*6f2d0*/  STL [R1+0x2774], R22 ;  /* 0x0027741601007387 */ /* 0x0001e80000100800 */
[----:B------:R-:W4:Y:S04]  /*6f2e0*/  LDL.LU R10, [R1+0x2758] ;  /* 0x00275800010a7983 */ /* 0x000f280000300800 */
[----:B------:R1:W-:Y:S04]  /*6f2f0*/  STL [R1+0x2798], R21 ;  /* 0x0027981501007387 */ /* 0x0003e80000100800 */
[----:B0-----:R-:W4:Y:S04]  /*6f300*/  LDL.LU R18, [R1+0x272c] ;  /* 0x00272c0001127983 */ /* 0x001f280000300800 */
[----:B------:R0:W-:Y:S04]  /*6f310*/  STL [R1+0x276c], R27 ;  /* 0x00276c1b01007387 */ /* 0x0001e80000100800 */
[----:B-1----:R-:W4:Y:S04]  /*6f320*/  LDL.LU R23, [R1+0x2750] ;  /* 0x0027500001177983 */ /* 0x002f280000300800 */
[----:B--2---:R-:W2:Y:S04]  /*6f330*/  LDL.LU R17, [R1+0x2724] ;  /* 0x0027240001117983 */ /* 0x004ea80000300800 */
[----:B------:R-:W2:Y:S04]  /*6f340*/  LDL.LU R22, [R1+0x2748] ;  /* 0x0027480001167983 */ /* 0x000ea80000300800 */
[----:B------:R-:W2:Y:S04]  /*6f350*/  LDL.LU R21, [R1+0x271c] ;  /* 0x00271c0001157983 */ /* 0x000ea80000300800 */
[----:B0-----:R-:W2:Y:S01]  /*6f360*/  LDL.LU R27, [R1+0x2740] ;  /* 0x00274000011b7983 */ /* 0x001ea20000300800 */
[----:B---3--:R-:W-:-:S05]  /*6f370*/  IMAD.X R25, R25, 0x1, R0, P2 ;  /* 0x0000000119197824 */ /* 0x008fca00010e0600 */
[----:B------:R0:W-:Y:S04]  /*6f380*/  STL [R1+0x2790], R25 ;  /* 0x0027901901007387 */ /* 0x0001e80000100800 */
[----:B0-----:R-:W3:Y:S01]  /*6f390*/  LDL.LU R25, [R1+0x2714] ;  /* 0x0027140001197983 */ /* 0x001ee20000300800 */
[----:B----4-:R-:W-:-:S05]  /*6f3a0*/  IADD3 R28, P2, PT, R28, R3, RZ ;  /* 0x000000031c1c7210 */ /* 0x010fca0007f5e0ff */
[----:B------:R0:W-:Y:S01]  /*6f3b0*/  STL [R1+0x2764], R28 ;  /* 0x0027641c01007387 */ /* 0x0001e20000100800 */
[----:B------:R-:W-:-:S03]  /*6f3c0*/  IMAD.X R29, R29, 0x1, R0, P3 ;  /* 0x000000011d1d7824 */ /* 0x000fc600018e0600 */
[----:B0-----:R-:W4:Y:S04]  /*6f3d0*/  LDL.LU R28, [R1+0x2738] ;  /* 0x00273800011c7983 */ /* 0x001f280000300800 */
[----:B------:R0:W-:Y:S01]  /*6f3e0*/  STL [R1+0x2788], R29 ;  /* 0x0027881d01007387 */ /* 0x0001e20000100800 */
[----:B------:R-:W-:-:S03]  /*6f3f0*/  IADD3 R2, P3, PT, R2, R3, RZ ;  /* 0x0000000302027210 */ /* 0x000fc60007f7e0ff */
[----:B0-----:R-:W4:Y:S04]  /*6f400*/  LDL.LU R29, [R1+0x270c] ;  /* 0x00270c00011d7983 */ /* 0x001f280000300800 */
[----:B------:R0:W-:Y:S04]  /*6f410*/  STL [R1+0x275c], R2 ;  /* 0x00275c0201007387 */ /* 0x0001e80000100800 */
[----:B0-----:R-:W4:Y:S01]  /*6f420*/  LDL.LU R2, [R1+0x2730] ;  /* 0x0027300001027983 */ /* 0x001f220000300800 */
[--C-:B------:R-:W-:Y:S01]  /*6f430*/  IMAD.X R4, R4, 0x1, R0.reuse, P4 ;  /* 0x0000000104047824 */ /* 0x100fe200020e0600 */
[-C--:B------:R-:W-:Y:S01]  /*6f440*/  IADD3 R5, P4, PT, R5, R3.reuse, RZ ;  /* 0x0000000305057210 */ /* 0x080fe20007f9e0ff */
[--C-:B------:R-:W-:Y:S01]  /*6f450*/  IMAD.X R6, R6, 0x1, R0.reuse, P5 ;  /* 0x0000000106067824 */ /* 0x100fe200028e0600 */
[-C--:B------:R-:W-:Y:S01]  /*6f460*/  IADD3 R11, P5, PT, R11, R3.reuse, RZ ;  /* 0x000000030b0b7210 */ /* 0x080fe20007fbe0ff */
[----:B------:R-:W-:Y:S01]  /*6f470*/  IMAD.X R13, R13, 0x1, R0, P6 ;  /* 0x000000010d0d7824 */ /* 0x000fe200030e0600 */
[----:B------:R-:W-:Y:S01]  /*6f480*/  STL [R1+0x2780], R4 ;  /* 0x0027800401007387 */ /* 0x000fe20000100800 */
[----:B------:R-:W-:-:S03]  /*6f490*/  IADD3 R12, P6, PT, R12, R3, RZ ;  /* 0x000000030c0c7210 */ /* 0x000fc60007fde0ff */
        /* <DEDUP_REMOVED lines=12> */
[----:B------:R-:W4:Y:S04]  /*6f560*/  LDL.LU R12, [R1+0x26fc] ;  /* 0x0026fc00010c7983 */ /* 0x000f280000300800 */
[----:B------:R1:W-:Y:S04]  /*6f570*/  STL [R1+0x2760], R26 ;  /* 0x0027601a01007387 */ /* 0x0003e80000100800 */
[----:B0-----:R-:W4:Y:S04]  /*6f580*/  LDL.LU R16, [R1+0x2720] ;  /* 0x0027200001107983 */ /* 0x001f280000300800 */
[----:B-1----:R-:W4:Y:S04]  /*6f590*/  LDL.LU R15, [R1+0x26f4] ;  /* 0x0026f400010f7983 */ /* 0x002f280000300800 */
[----:B------:R-:W4:Y:S01]  /*6f5a0*/  LDL.LU R26, [R1+0x2718] ;  /* 0x00271800011a7983 */ /* 0x000f220000300800 */
[-C--:B------:R-:W-:Y:S01]  /*6f5b0*/  IADD3 R7, P2, PT, R7, R3.reuse, RZ ;  /* 0x0000000307077210 */ /* 0x080fe20007f5e0ff */
[--C-:B------:R-:W-:Y:S01]  /*6f5c0*/  IMAD.X R10, R10, 0x1, R0.reuse, P3 ;  /* 0x000000010a0a7824 */ /* 0x100fe200018e0600 */
[-C--:B------:R-:W-:Y:S01]  /*6f5d0*/  IADD3 R18, P3, PT, R18, R3.reuse, RZ ;  /* 0x0000000312127210 */ /* 0x080fe20007f7e0ff */
[--C-:B------:R-:W-:Y:S01]  /*6f5e0*/  IMAD.X R23, R23, 0x1, R0.reuse, P4 ;  /* 0x0000000117177824 */ /* 0x100fe200020e0600 */
[----:B--2---:R-:W-:Y:S01]  /*6f5f0*/  IADD3 R17, P4, PT, R17, R3, RZ ;  /* 0x0000000311117210 */ /* 0x004fe20007f9e0ff */
[----:B------:R-:W-:Y:S04]  /*6f600*/  STL [R1+0x2734], R7 ;  /* 0x0027340701007387 */ /* 0x000fe80000100800 */
[----:B------:R-:W-:Y:S01]  /*6f610*/  STL [R1+0x2758], R10 ;  /* 0x0027580a01007387 */ /* 0x000fe20000100800 */
[----:B------:R-:W-:-:S03]  /*6f620*/  IMAD.X R22, R22, 0x1, R0, P5 ;  /* 0x0000000116167824 */ /* 0x000fc600028e0600 */
[----:B------:R-:W-:Y:S01]  /*6f630*/  STL [R1+0x272c], R18 ;  /* 0x00272c1201007387 */ /* 0x000fe20000100800 */
[-C--:B------:R-:W-:Y:S01]  /*6f640*/  IADD3 R21, P5, PT, R21, R3.reuse, RZ ;  /* 0x0000000315157210 */ /* 0x080fe20007fbe0ff */
[----:B------:R-:W-:Y:S02]  /*6f650*/  IMAD.X R27, R27, 0x1, R0, P6 ;  /* 0x000000011b1b7824 */ /* 0x000fe400030e0600 */
[----:B------:R-:W-:Y:S04]  /*6f660*/  STL [R1+0x2750], R23 ;  /* 0x0027501701007387 */ /* 0x000fe80000100800 */
[----:B------:R-:W-:Y:S04]  /*6f670*/  STL [R1+0x2724], R17 ;  /* 0x0027241101007387 */ /* 0x000fe80000100800 */
[----:B------:R0:W-:Y:S04]  /*6f680*/  STL [R1+0x2740], R27 ;  /* 0x0027401b01007387 */ /* 0x0001e80000100800 */
[----:B------:R-:W-:Y:S04]  /*6f690*/  STL [R1+0x2748], R22 ;  /* 0x0027481601007387 */ /* 0x000fe80000100800 */
[----:B0-----:R-:W2:Y:S04]  /*6f6a0*/  LDL.LU R27, [R1+0x26ec] ;  /* 0x0026ec00011b7983 */ /* 0x001ea80000300800 */
[----:B------:R-:W-:Y:S01]  /*6f6b0*/  STL [R1+0x271c], R21 ;  /* 0x00271c1501007387 */ /* 0x000fe20000100800 */
[----:B---3--:R-:W-:-:S05]  /*6f6c0*/  IADD3 R25, P6, PT, R25, R3, RZ ;  /* 0x0000000319197210 */ /* 0x008fca0007fde0ff */
[----:B------:R0:W-:Y:S04]  /*6f6d0*/  STL [R1+0x2714], R25 ;  /* 0x0027141901007387 */ /* 0x0001e80000100800 */
[----:B0-----:R-:W3:Y:S01]  /*6f6e0*/  LDL.LU R25, [R1+0x2710] ;  /* 0x0027100001197983 */ /* 0x001ee20000300800 */
[----:B----4-:R-:W-:-:S05]  /*6f6f0*/  IMAD.X R28, R28, 0x1, R0, P1 ;  /* 0x000000011c1c7824 */ /* 0x010fca00008e0600 */
[----:B------:R0:W-:Y:S01]  /*6f700*/  STL [R1+0x2738], R28 ;  /* 0x0027381c01007387 */ /* 0x0001e20000100800 */
[----:B------:R-:W-:-:S03]  /*6f710*/  IADD3 R29, P1, PT, R29, R3, RZ ;  /* 0x000000031d1d7210 */ /* 0x000fc60007f3e0ff */
[----:B0-----:R-:W4:Y:S04]  /*6f720*/  LDL.LU R28, [R1+0x26e4] ;  /* 0x0026e400011c7983 */ /* 0x001f280000300800 */
[----:B------:R0:W-:Y:S01]  /*6f730*/  STL [R1+0x270c], R29 ;  /* 0x00270c1d01007387 */ /* 0x0001e20000100800 */
[----:B------:R-:W-:-:S03]  /*6f740*/  IMAD.X R2, R2, 0x1, R0, P2 ;  /* 0x0000000102027824 */ /* 0x000fc600010e0600 */
[----:B0-----:R-:W4:Y:S04]  /*6f750*/  LDL.LU R29, [R1+0x2708] ;  /* 0x00270800011d7983 */ /* 0x001f280000300800 */
[----:B------:R-:W4:Y:S04]  /*6f760*/  LDL.LU R4, [R1+0x26dc] ;  /* 0x0026dc0001047983 */ /* 0x000f280000300800 */
        /* <DEDUP_REMOVED lines=9> */
[-C--:B------:R-:W-:Y:S01]  /*6f800*/  IADD3 R11, P2, PT, R11, R3.reuse, RZ ;  /* 0x000000030b0b7210 */ /* 0x080fe20007f5e0ff */
[----:B------:R-:W-:Y:S01]  /*6f810*/  IMAD.X R13, R13, 0x1, R0, P3 ;  /* 0x000000010d0d7824 */ /* 0x000fe200018e0600 */
[----:B------:R-:W-:-:S03]  /*6f820*/  IADD3 R12, P3, PT, R12, R3, RZ ;  /* 0x000000030c0c7210 */ /* 0x000fc60007f7e0ff */
        /* <DEDUP_REMOVED lines=13> */
[----:B------:R-:W4:Y:S04]  /*6f900*/  LDL.LU R12, [R1+0x26d0] ;  /* 0x0026d000010c7983 */ /* 0x000f280000300800 */
[----:B------:R-:W4:Y:S04]  /*6f910*/  LDL.LU R16, [R1+0x26a4] ;  /* 0x0026a40001107983 */ /* 0x000f280000300800 */
[----:B------:R-:W4:Y:S04]  /*6f920*/  LDL.LU R15, [R1+0x26c8] ;  /* 0x0026c800010f7983 */ /* 0x000f280000300800 */
[----:B0-----:R-:W4:Y:S01]  /*6f930*/  LDL.LU R26, [R1+0x269c] ;  /* 0x00269c00011a7983 */ /* 0x001f220000300800 */
[----:B--2---:R-:W-:-:S05]  /*6f940*/  IADD3 R27, P5, PT, R27, R3, RZ ;  /* 0x000000031b1b7210 */ /* 0x004fca0007fbe0ff */
[----:B------:R0:W-:Y:S04]  /*6f950*/  STL [R1+0x26ec], R27 ;  /* 0x0026ec1b01007387 */ /* 0x0001e80000100800 */
[----:B0-----:R-:W2:Y:S01]  /*6f960*/  LDL.LU R27, [R1+0x26c0] ;  /* 0x0026c000011b7983 */ /* 0x001ea20000300800 */
[----:B---3--:R-:W-:-:S05]  /*6f970*/  IMAD.X R25, R25, 0x1, R0, P6 ;  /* 0x0000000119197824 */ /* 0x008fca00030e0600 */
[----:B------:R0:W-:Y:S04]  /*6f980*/  STL [R1+0x2710], R25 ;  /* 0x0027101901007387 */ /* 0x0001e80000100800 */
[----:B0-----:R-:W3:Y:S01]  /*6f990*/  LDL.LU R25, [R1+0x2694] ;  /* 0x0026940001197983 */ /* 0x001ee20000300800 */
[----:B----4-:R-:W-:-:S05]  /*6f9a0*/  IADD3 R28, P6, PT, R28, R3, RZ ;  /* 0x000000031c1c7210 */ /* 0x010fca0007fde0ff */
[----:B------:R0:W-:Y:S01]  /*6f9b0*/  STL [R1+0x26e4], R28 ;  /* 0x0026e41c01007387 */ /* 0x0001e20000100800 */
[--C-:B------:R-:W-:Y:S01]  /*6f9c0*/  IMAD.X R29, R29, 0x1, R0.reuse, P1 ;  /* 0x000000011d1d7824 */ /* 0x100fe200008e0600 */
[-C--:B------:R-:W-:Y:S01]  /*6f9d0*/  IADD3 R4, P1, PT, R4, R3.reuse, RZ ;  /* 0x0000000304047210 */ /* 0x080fe20007f3e0ff */
[--C-:B------:R-:W-:Y:S01]  /*6f9e0*/  IMAD.X R5, R5, 0x1, R0.reuse, P2 ;  /* 0x0000000105057824 */ /* 0x100fe200010e0600 */
[-C--:B------:R-:W-:Y:S01]  /*6f9f0*/  IADD3 R6, P2, PT, R6, R3.reuse, RZ ;  /* 0x0000000306067210 */ /* 0x080fe20007f5e0ff */
[----:B0-----:R-:W4:Y:S04]  /*6fa00*/  LDL.LU R28, [R1+0x26b8] ;  /* 0x0026b800011c7983 */ /* 0x001f280000300800 */
[----:B------:R0:W-:Y:S01]  /*6fa10*/  STL [R1+0x2708], R29 ;  /* 0x0027081d01007387 */ /* 0x0001e20000100800 */
[--C-:B------:R-:W-:Y:S01]  /*6fa20*/  IMAD.X R18, R18, 0x1, R0.reuse, P3 ;  /* 0x0000000112127824 */ /* 0x100fe200018e0600 */
[-C--:B------:R-:W-:Y:S01]  /*6fa30*/  IADD3 R23, P3, PT, R23, R3.reuse, RZ ;  /* 0x0000000317177210 */ /* 0x080fe20007f7e0ff */
[--C-:B------:R-:W-:Y:S01]  /*6fa40*/  IMAD.X R17, R17, 0x1, R0.reuse, P4 ;  /* 0x0000000111117824 */ /* 0x100fe200020e0600 */
[-C--:B------:R-:W-:Y:S01]  /*6fa50*/  IADD3 R22, P4, PT, R22, R3.reuse, RZ ;  /* 0x0000000316167210 */ /* 0x080fe20007f9e0ff */
[----:B------:R-:W-:Y:S01]  /*6fa60*/  IMAD.X R21, R21, 0x1, R0, P5 ;  /* 0x0000000115157824 */ /* 0x000fe200028e0600 */
[----:B0-----:R-:W4:Y:S04]  /*6fa70*/  LDL.LU R29, [R1+0x268c] ;  /* 0x00268c00011d7983 */ /* 0x001f280000300800 */
[----:B------:R-:W-:Y:S04]  /*6fa80*/  STL [R1+0x26dc], R4 ;  /* 0x0026dc0401007387 */ /* 0x000fe80000100800 */
[----:B------:R-:W-:Y:S04]  /*6fa90*/  STL [R1+0x2700], R5 ;  /* 0x0027000501007387 */ /* 0x000fe80000100800 */
[----:B------:R-:W-:Y:S04]  /*6faa0*/  STL [R1+0x26d4], R6 ;  /* 0x0026d40601007387 */ /* 0x000fe80000100800 */
[----:B------:R0:W-:Y:S04]  /*6fab0*/  STL [R1+0x26f8], R18 ;  /* 0x0026f81201007387 */ /* 0x0001e80000100800 */
[----:B------:R1:W-:Y:S04]  /*6fac0*/  STL [R1+0x26cc], R23 ;  /* 0x0026cc1701007387 */ /* 0x0003e80000100800 */
[----:B------:R1:W-:Y:S01]  /*6fad0*/  STL [R1+0x26f0], R17 ;  /* 0x0026f01101007387 */ /* 0x0003e20000100800 */
[----:B------:R-:W-:-:S03]  /*6fae0*/  IADD3 R2, P5, PT, R2, R3, RZ ;  /* 0x0000000302027210 */ /* 0x000fc60007fbe0ff */
        /* <DEDUP_REMOVED lines=9> */
[--C-:B------:R-:W-:Y:S01]  /*6fb80*/  IMAD.X R7, R7, 0x1, R0.reuse, P6 ;  /* 0x0000000107077824 */ /* 0x100fe200030e0600 */
[-C--:B------:R-:W-:Y:S01]  /*6fb90*/  IADD3 R10, P6, PT, R10, R3.reuse, RZ ;  /* 0x000000030a0a7210 */ /* 0x080fe20007fde0ff */
[--C-:B------:R-:W-:Y:S01]  /*6fba0*/  IMAD.X R11, R11, 0x1, R0.reuse, P1 ;  /* 0x000000010b0b7824 */ /* 0x100fe200008e0600 */
[----:B------:R-:W-:Y:S01]  /*6fbb0*/  IADD3 R13, P1, PT, R13, R3, RZ ;  /* 0x000000030d0d7210 */ /* 0x000fe20007f3e0ff */
[----:B------:R-:W-:-:S02]  /*6fbc0*/  IMAD.X R12, R12, 0x1, R0, P2 ;  /* 0x000000010c0c7824 */ /* 0x000fc400010e0600 */
[----:B------:R-:W-:Y:S01]  /*6fbd0*/  IMAD.X R15, R15, 0x1, R0, P3 ;  /* 0x000000010f0f7824 */ /* 0x000fe200018e0600 */
[----:B------:R-:W-:Y:S01]  /*6fbe0*/  STL [R1+0x26e0], R7 ;  /* 0x0026e00701007387 */ /* 0x000fe20000100800 */
[----:B------:R-:W-:-:S03]  /*6fbf0*/  IADD3 R26, P3, PT, R26, R3, RZ ;  /* 0x000000031a1a7210 */ /* 0x000fc60007f7e0ff */
[----:B------:R-:W-:Y:S01]  /*6fc00*/  STL [R1+0x26b4], R10 ;  /* 0x0026b40a01007387 */ /* 0x000fe20000100800 */
[----:B------:R-:W-:-:S03]  /*6fc10*/  IADD3 R16, P2, PT, R16, R3, RZ ;  /* 0x0000000310107210 */ /* 0x000fc60007f5e0ff */
[----:B------:R-:W-:Y:S04]  /*6fc20*/  STL [R1+0x26d8], R11 ;  /* 0x0026d80b01007387 */ /* 0x000fe80000100800 */
[----:B------:R-:W-:Y:S04]  /*6fc30*/  STL [R1+0x26ac], R13 ;  /* 0x0026ac0d01007387 */ /* 0x000fe80000100800 */
[----:B------:R-:W-:Y:S04]  /*6fc40*/  STL [R1+0x26d0], R12 ;  /* 0x0026d00c01007387 */ /* 0x000fe80000100800 */
[----:B------:R0:W-:Y:S04]  /*6fc50*/  STL [R1+0x269c], R26 ;  /* 0x00269c1a01007387 */ /* 0x0001e80000100800 */
[----:B------:R-:W-:Y:S04]  /*6fc60*/  STL [R1+0x26a4], R16 ;  /* 0x0026a41001007387 */ /* 0x000fe80000100800 */
[----:B0-----:R-:W4:Y:S04]  /*6fc70*/  LDL.LU R26, [R1+0x2698] ;  /* 0x00269800011a7983 */ /* 0x001f280000300800 */
[----:B------:R-:W-:Y:S01]  /*6fc80*/  STL [R1+0x26c8], R15 ;  /* 0x0026c80f01007387 */ /* 0x000fe20000100800 */
[----:B--2---:R-:W-:-:S05]  /*6fc90*/  IMAD.X R27, R27, 0x1, R0, P4 ;  /* 0x000000011b1b7824 */ /* 0x004fca00020e0600 */
[----:B------:R0:W-:Y:S04]  /*6fca0*/  STL [R1+0x26c0], R27 ;  /* 0x0026c01b01007387 */ /* 0x0001e80000100800 */
[----:B0-----:R-:W2:Y:S01]  /*6fcb0*/  LDL.LU R27, [R1+0x266c] ;  /* 0x00266c00011b7983 */ /* 0x001ea20000300800 */
[----:B---3--:R-:W-:-:S05]  /*6fcc0*/  IADD3 R25, P4, PT, R25, R3, RZ ;  /* 0x0000000319197210 */ /* 0x008fca0007f9e0ff */
[----:B------:R0:W-:Y:S04]  /*6fcd0*/  STL [R1+0x2694], R25 ;  /* 0x0026941901007387 */ /* 0x0001e80000100800 */
[----:B0-----:R-:W3:Y:S01]  /*6fce0*/  LDL.LU R25, [R1+0x2690] ;  /* 0x0026900001197983 */ /* 0x001ee20000300800 */
[----:B----4-:R-:W-:-:S05]  /*6fcf0*/  IMAD.X R28, R28, 0x1, R0, P5 ;  /* 0x000000011c1c7824 */ /* 0x010fca00028e0600 */
[----:B------:R0:W-:Y:S01]  /*6fd00*/  STL [R1+0x26b8], R28 ;  /* 0x0026b81c01007387 */ /* 0x0001e20000100800 */
[----:B------:R-:W-:-:S03]  /*6fd10*/  IADD3 R29, P5, PT, R29, R3, RZ ;  /* 0x000000031d1d7210 */ /* 0x000fc60007fbe0ff */
[----:B0-----:R-:W4:Y:S04]  /*6fd20*/  LDL.LU R28, [R1+0x2664] ;  /* 0x00266400011c7983 */ /* 0x001f280000300800 */
[----:B------:R-:W4:Y:S04]  /*6fd30*/  LDL.LU R4, [R1+0x2688] ;  /* 0x0026880001047983 */ /* 0x000f280000300800 */
[----:B------:R-:W4:Y:S04]  /*6fd40*/  LDL.LU R5, [R1+0x265c] ;  /* 0x00265c0001057983 */ /* 0x000f280000300800 */
[----:B------:R-:W4:Y:S04]  /*6fd50*/  LDL.LU R6, [R1+0x2680] ;  /* 0x0026800001067983 */ /* 0x000f280000300800 */
[----:B------:R0:W-:Y:S04]  /*6fd60*/  STL [R1+0x268c], R29 ;  /* 0x00268c1d01007387 */ /* 0x0001e80000100800 */
[----:B------:R-:W4:Y:S04]  /*6fd70*/  LDL.LU R11, [R1+0x2654] ;  /* 0x00265400010b7983 */ /* 0x000f280000300800 */
[----:B------:R-:W4:Y:S04]  /*6fd80*/  LDL.LU R13, [R1+0x2678] ;  /* 0x00267800010d7983 */ /* 0x000f280000300800 */
[----:B------:R-:W4:Y:S01]  /*6fd90*/  LDL.LU R12, [R1+0x264c] ;  /* 0x00264c00010c7983 */ /* 0x000f220000300800 */
[----:B------:R-:W-:-:S03]  /*6fda0*/  IMAD.X R18, R18, 0x1, R0, P6 ;  /* 0x0000000112127824 */ /* 0x000fc600030e0600 */
[----:B------:R-:W4:Y:S04]  /*6fdb0*/  LDL.LU R16, [R1+0x2670] ;  /* 0x0026700001107983 */ /* 0x000f280000300800 */
[----:B------:R-:W4:Y:S01]  /*6fdc0*/  LDL.LU R15, [R1+0x2644] ;  /* 0x00264400010f7983 */ /* 0x000f220000300800 */
[-C--:B------:R-:W-:Y:S01]  /*6fdd0*/  IADD3 R23, P6, PT, R23, R3.reuse, RZ ;  /* 0x0000000317177210 */ /* 0x080fe20007fde0ff */
[--C-:B------:R-:W-:Y:S02]  /*6fde0*/  IMAD.X R17, R17, 0x1, R0.reuse, P1 ;  /* 0x0000000111117824 */ /* 0x100fe400008e0600 */
[----:B0-----:R-:W4:Y:S04]  /*6fdf0*/  LDL.LU R29, [R1+0x2668] ;  /* 0x00266800011d7983 */ /* 0x001f280000300800 */
[----:B------:R0:W-:Y:S04]  /*6fe00*/  STL [R1+0x26b0], R18 ;  /* 0x0026b01201007387 */ /* 0x0001e80000100800 */
[----:B------:R1:W-:Y:S01]  /*6fe10*/  STL [R1+0x2684], R23 ;  /* 0x0026841701007387 */ /* 0x0003e20000100800 */
[----:B------:R-:W-:Y:S01]  /*6fe20*/  IADD3 R22, P1, PT, R22, R3, RZ ;  /* 0x0000000316167210 */ /* 0x000fe20007f3e0ff */
[----:B------:R-:W-:-:S02]  /*6fe30*/  IMAD.X R21, R21, 0x1, R0, P2 ;  /* 0x0000000115157824 */ /* 0x000fc400010e0600 */
        /* <DEDUP_REMOVED lines=13> */
[----:B------:R-:W-:-:S05]  /*6ff10*/  IMAD.X R26, R26, 0x1, R0, P3 ;  /* 0x000000011a1a7824 */ /* 0x000fca00018e0600 */
[----:B------:R0:W-:Y:S04]  /*6ff20*/  STL [R1+0x2698], R26 ;  /* 0x0026981a01007387 */ /* 0x0001e80000100800 */
[----:B0-----:R-:W4:Y:S01]  /*6ff30*/  LDL.LU R26, [R1+0x261c] ;  /* 0x00261c00011a7983 */ /* 0x001f220000300800 */
[----:B--2---:R-:W-:-:S05]  /*6ff40*/  IADD3 R27, P3, PT, R27, R3, RZ ;  /* 0x000000031b1b7210 */ /* 0x004fca0007f7e0ff */
[----:B------:R0:W-:Y:S04]  /*6ff50*/  STL [R1+0x266c], R27 ;  /* 0x00266c1b01007387 */ /* 0x0001e80000100800 */
[----:B0-----:R-:W2:Y:S01]  /*6ff60*/  LDL.LU R27, [R1+0x2640] ;  /* 0x00264000011b7983 */ /* 0x001ea20000300800 */
[----:B---3--:R-:W-:-:S05]  /*6ff70*/  IMAD.X R25, R25, 0x1, R0, P4 ;  /* 0x0000000119197824 */ /* 0x008fca00020e0600 */
[----:B------:R0:W-:Y:S04]  /*6ff80*/  STL [R1+0x2690], R25 ;  /* 0x0026901901007387 */ /* 0x0001e80000100800 */
[----:B0-----:R-:W3:Y:S01]  /*6ff90*/  LDL.LU R25, [R1+0x2614] ;  /* 0x0026140001197983 */ /* 0x001ee20000300800 */
[-C--:B----4-:R-:W-:Y:S01]  /*6ffa0*/  IADD3 R28, P4, PT, R28, R3.reuse, RZ ;  /* 0x000000031c1c7210 */ /* 0x090fe20007f9e0ff */
[--C-:B------:R-:W-:Y:S01]  /*6ffb0*/  IMAD.X R4, R4, 0x1, R0.reuse, P5 ;  /* 0x0000000104047824 */ /* 0x100fe200028e0600 */
[-C--:B------:R-:W-:Y:S01]  /*6ffc0*/  IADD3 R5, P5, PT, R5, R3.reuse, RZ ;  /* 0x0000000305057210 */ /* 0x080fe20007fbe0ff */
[--C-:B------:R-:W-:Y:S02]  /*6ffd0*/  IMAD.X R6, R6, 0x1, R0.reuse, P6 ;  /* 0x0000000106067824 */ /* 0x100fe400030e0600 */
[----:B------:R0:W-:Y:S01]  /*6ffe0*/  STL [R1+0x2664], R28 ;  /* 0x0026641c01007387 */ /* 0x0001e20000100800 */
[-C--:B------:R-:W-:Y:S01]  /*6fff0*/  IADD3 R11, P6, PT, R11, R3.reuse, RZ ;  /* 0x000000030b0b7210 */ /* 0x080fe20007fde0ff */
[--C-:B------:R-:W-:Y:S01]  /*70000*/  IMAD.X R13, R13, 0x1, R0.reuse, P1 ;  /* 0x000000010d0d7824 */ /* 0x100fe200008e0600 */
[-C--:B------:R-:W-:Y:S01]  /*70010*/  IADD3 R12, P1, PT, R12, R3.reuse, RZ ;  /* 0x000000030c0c7210 */ /* 0x080fe20007f3e0ff */
[--C-:B------:R-:W-:Y:S01]  /*70020*/  IMAD.X R16, R16, 0x1, R0.reuse, P2 ;  /* 0x0000000110107824 */ /* 0x100fe200010e0600 */
[----:B------:R-:W-:Y:S01]  /*70030*/  IADD3 R15, P2, PT, R15, R3, RZ ;  /* 0x000000030f0f7210 */ /* 0x000fe20007f5e0ff */
[----:B0-----:R-:W4:Y:S04]  /*70040*/  LDL.LU R28, [R1+0x2638] ;  /* 0x00263800011c7983 */ /* 0x001f280000300800 */
[----:B------:R-:W-:Y:S04]  /*70050*/  STL [R1+0x2688], R4 ;  /* 0x0026880401007387 */ /* 0x000fe80000100800 */
[----:B------:R-:W-:Y:S04]  /*70060*/  STL [R1+0x265c], R5 ;  /* 0x00265c0501007387 */ /* 0x000fe80000100800 */
[----:B------:R-:W-:Y:S04]  /*70070*/  STL [R1+0x2680], R6 ;  /* 0x0026800601007387 */ /* 0x000fe80000100800 */
[----:B------:R0:W-:Y:S04]  /*70080*/  STL [R1+0x2654], R11 ;  /* 0x0026540b01007387 */ /* 0x0001e80000100800 */
        /* <DEDUP_REMOVED lines=8> */
[----:B------:R1:W-:Y:S01]  /*70110*/  STL [R1+0x2668], R29 ;  /* 0x0026681d01007387 */ /* 0x0003e20000100800 */
[-C--:B------:R-:W-:Y:S01]  /*70120*/  IADD3 R7, P3, PT, R7, R3.reuse, RZ ;  /* 0x0000000307077210 */ /* 0x080fe20007f7e0ff */
[--C-:B------:R-:W-:Y:S01]  /*70130*/  IMAD.X R10, R10, 0x1, R0.reuse, P4 ;  /* 0x000000010a0a7824 */ /* 0x100fe200020e0600 */
[-C--:B------:R-:W-:Y:S01]  /*70140*/  IADD3 R18, P4, PT, R18, R3.reuse, RZ ;  /* 0x0000000312127210 */ /* 0x080fe20007f9e0ff */
[----:B0-----:R-:W4:Y:S04]  /*70150*/  LDL.LU R16, [R1+0x2628] ;  /* 0x0026280001107983 */ /* 0x001f280000300800 */
[----:B-1----:R-:W4:Y:S01]  /*70160*/  LDL.LU R15, [R1+0x25fc] ;  /* 0x0025fc00010f7983 */ /* 0x002f220000300800 */
[----:B------:R-:W-:Y:S01]  /*70170*/  IMAD.X R23, R23, 0x1, R0, P5 ;  /* 0x0000000117177824 */ /* 0x000fe200028e0600 */
[----:B------:R-:W-:-:S02]  /*70180*/  IADD3 R17, P5, PT, R17, R3, RZ ;  /* 0x0000000311117210 */ /* 0x000fc40007fbe0ff */
[----:B------:R-:W4:Y:S04]  /*70190*/  LDL.LU R29, [R1+0x2620] ;  /* 0x00262000011d7983 */ /* 0x000f280000300800 */
[----:B------:R-:W-:Y:S01]  /*701a0*/  STL [R1+0x263c], R7 ;  /* 0x00263c0701007387 */ /* 0x000fe20000100800 */
[----:B------:R-:W-:-:S03]  /*701b0*/  IMAD.X R2, R2, 0x1, R0, P1 ;  /* 0x0000000102027824 */ /* 0x000fc600008e0600 */
[----:B------:R-:W-:Y:S01]  /*701c0*/  STL [R1+0x2660], R10 ;  /* 0x0026600a01007387 */ /* 0x000fe20000100800 */
[----:B------:R-:W-:-:S03]  /*701d0*/  IMAD.X R22, R22, 0x1, R0, P6 ;  /* 0x0000000116167824 */ /* 0x000fc600030e0600 */
[----:B------:R-:W-:Y:S04]  /*701e0*/  STL [R1+0x2634], R18 ;  /* 0x0026341201007387 */ /* 0x000fe80000100800 */
[----:B------:R-:W-:Y:S04]  /*701f0*/  STL [R1+0x2658], R23 ;  /* 0x0026581701007387 */ /* 0x000fe80000100800 */
[----:B------:R-:W-:Y:S04]  /*70200*/  STL [R1+0x262c], R17 ;  /* 0x00262c1101007387 */ /* 0x000fe80000100800 */
[----:B------:R0:W-:Y:S04]  /*70210*/  STL [R1+0x2648], R2 ;  /* 0x0026480201007387 */ /* 0x0001e80000100800 */
[----:B------:R-:W-:Y:S04]  /*70220*/  STL [R1+0x2650], R22 ;  /* 0x0026501601007387 */ /* 0x000fe80000100800 */
[----:B0-----:R-:W4:Y:S01]  /*70230*/  LDL.LU R2, [R1+0x25f4] ;  /* 0x0025f40001027983 */ /* 0x001f220000300800 */
[----:B------:R-:W-:-:S02]  /*70240*/  IADD3 R21, P6, PT, R21, R3, RZ ;  /* 0x0000000315157210 */ /* 0x000fc40007fde0ff */
[----:B------:R-:W-:-:S03]  /*70250*/  IADD3 R26, P1, PT, R26, R3, RZ ;  /* 0x000000031a1a7210 */ /* 0x000fc60007f3e0ff */
[----:B------:R-:W-:Y:S04]  /*70260*/  STL [R1+0x2624], R21 ;  /* 0x0026241501007387 */ /* 0x000fe80000100800 */
[----:B------:R0:W-:Y:S04]  /*70270*/  STL [R1+0x261c], R26 ;  /* 0x00261c1a01007387 */ /* 0x0001e80000100800 */
[----:B0-----:R-:W4:Y:S01]  /*70280*/  LDL.LU R26, [R1+0x2618] ;  /* 0x00261800011a7983 */ /* 0x001f220000300800 */
[----:B--2---:R-:W-:-:S05]  /*70290*/  IMAD.X R27, R27, 0x1, R0, P2 ;  /* 0x000000011b1b7824 */ /* 0x004fca00010e0600 */
[----:B------:R0:W-:Y:S04]  /*702a0*/  STL [R1+0x2640], R27 ;  /* 0x0026401b01007387 */ /* 0x0001e80000100800 */
[----:B0-----:R-:W2:Y:S01]  /*702b0*/  LDL.LU R27, [R1+0x25ec] ;  /* 0x0025ec00011b7983 */ /* 0x001ea20000300800 */
[----:B---3--:R-:W-:-:S05]  /*702c0*/  IADD3 R25, P2, PT, R25, R3, RZ ;  /* 0x0000000319197210 */ /* 0x008fca0007f5e0ff */
[----:B------:R0:W-:Y:S04]  /*702d0*/  STL [R1+0x2614], R25 ;  /* 0x0026141901007387 */ /* 0x0001e80000100800 */
[----:B0-----:R-:W3:Y:S01]  /*702e0*/  LDL.LU R25, [R1+0x2610] ;  /* 0x0026100001197983 */ /* 0x001ee20000300800 */
[----:B----4-:R-:W-:-:S03]  /*702f0*/  IMAD.X R28, R28, 0x1, R0, P3 ;  /* 0x000000011c1c7824 */ /* 0x010fc600018e0600 */
        /* <DEDUP_REMOVED lines=8> */
[----:B------:R-:W4:Y:S01]  /*70380*/  LDL.LU R21, [R1+0x25f0] ;  /* 0x0025f00001157983 */ /* 0x000f220000300800 */
[----:B------:R-:W-:-:S03]  /*70390*/  IADD3 R11, P3, PT, R11, R3, RZ ;  /* 0x000000030b0b7210 */ /* 0x000fc60007f7e0ff */
[----:B0-----:R-:W4:Y:S01]  /*703a0*/  LDL.LU R28, [R1+0x25c4] ;  /* 0x0025c400011c7983 */ /* 0x001f220000300800 */
[--C-:B------:R-:W-:Y:S01]  /*703b0*/  IMAD.X R13, R13, 0x1, R0.reuse, P4 ;  /* 0x000000010d0d7824 */ /* 0x100fe200020e0600 */
[-C--:B------:R-:W-:Y:S02]  /*703c0*/  IADD3 R12, P4, PT, R12, R3.reuse, RZ ;  /* 0x000000030c0c7210 */ /* 0x080fe40007f9e0ff */
[----:B------:R0:W-:Y:S04]  /*703d0*/  STL [R1+0x260c], R11 ;  /* 0x00260c0b01007387 */ /* 0x0001e80000100800 */
[----:B------:R1:W-:Y:S01]  /*703e0*/  STL [R1+0x2630], R13 ;  /* 0x0026300d01007387 */ /* 0x0003e20000100800 */
[----:B------:R-:W-:Y:S01]  /*703f0*/  IMAD.X R16, R16, 0x1, R0, P5 ;  /* 0x0000000110107824 */ /* 0x000fe200028e0600 */
[----:B------:R-:W-:-:S02]  /*70400*/  IADD3 R15, P5, PT, R15, R3, RZ ;  /* 0x000000030f0f7210 */ /* 0x000fc40007fbe0ff */
        /* <DEDUP_REMOVED lines=13> */
[----:B------:R-:W-:-:S05]  /*704e0*/  IADD3 R2, P6, PT, R2, R3, RZ ;  /* 0x0000000302027210 */ /* 0x000fca0007fde0ff */
[----:B------:R0:W-:Y:S04]  /*704f0*/  STL [R1+0x25f4], R2 ;  /* 0x0025f40201007387 */ /* 0x0001e80000100800 */
[----:B0-----:R-:W4:Y:S01]  /*70500*/  LDL.LU R2, [R1+0x25c8] ;  /* 0x0025c80001027983 */ /* 0x001f220000300800 */
[----:B------:R-:W-:-:S05]  /*70510*/  IMAD.X R26, R26, 0x1, R0, P1 ;  /* 0x000000011a1a7824 */ /* 0x000fca00008e0600 */
[----:B------:R0:W-:Y:S04]  /*70520*/  STL [R1+0x2618], R26 ;  /* 0x0026181a01007387 */ /* 0x0001e80000100800 */
[----:B0-----:R-:W4:Y:S01]  /*70530*/  LDL.LU R26, [R1+0x259c] ;  /* 0x00259c00011a7983 */ /* 0x001f220000300800 */
[----:B--2---:R-:W-:-:S05]  /*70540*/  IADD3 R27, P1, PT, R27, R3, RZ ;  /* 0x000000031b1b7210 */ /* 0x004fca0007f3e0ff */
[----:B------:R0:W-:Y:S04]  /*70550*/  STL [R1+0x25ec], R27 ;  /* 0x0025ec1b01007387 */ /* 0x0001e80000100800 */
[----:B0-----:R-:W2:Y:S01]  /*70560*/  LDL.LU R27, [R1+0x25c0] ;  /* 0x0025c000011b7983 */ /* 0x001ea20000300800 */
[--C-:B---3--:R-:W-:Y:S01]  /*70570*/  IMAD.X R25, R25, 0x1, R0.reuse, P2 ;  /* 0x0000000119197824 */ /* 0x108fe200010e0600 */
[-C--:B----4-:R-:W-:Y:S01]  /*70580*/  IADD3 R4, P2, PT, R4, R3.reuse, RZ ;  /* 0x0000000304047210 */ /* 0x090fe20007f5e0ff */
[--C-:B------:R-:W-:Y:S01]  /*70590*/  IMAD.X R5, R5, 0x1, R0.reuse, P3 ;  /* 0x0000000105057824 */ /* 0x100fe200018e0600 */
[-C--:B------:R-:W-:Y:S02]  /*705a0*/  IADD3 R6, P3, PT, R6, R3.reuse, RZ ;  /* 0x0000000306067210 */ /* 0x080fe40007f7e0ff */
[----:B------:R0:W-:Y:S01]  /*705b0*/  STL [R1+0x2610], R25 ;  /* 0x0026101901007387 */ /* 0x0001e20000100800 */
[--C-:B------:R-:W-:Y:S01]  /*705c0*/  IMAD.X R18, R18, 0x1, R0.reuse, P4 ;  /* 0x0000000112127824 */ /* 0x100fe200020e0600 */
[-C--:B------:R-:W-:Y:S01]  /*705d0*/  IADD3 R23, P4, PT, R23, R3.reuse, RZ ;  /* 0x0000000317177210 */ /* 0x080fe20007f9e0ff */
[--C-:B------:R-:W-:Y:S01]  /*705e0*/  IMAD.X R17, R17, 0x1, R0.reuse, P5 ;  /* 0x0000000111117824 */ /* 0x100fe200028e0600 */
[-C--:B------:R-:W-:Y:S01]  /*705f0*/  IADD3 R22, P5, PT, R22, R3.reuse, RZ ;  /* 0x0000000316167210 */ /* 0x080fe20007fbe0ff */
[----:B------:R-:W-:Y:S01]  /*70600*/  IMAD.X R21, R21, 0x1, R0, P6 ;  /* 0x0000000115157824 */ /* 0x000fe200030e0600 */
[----:B0-----:R-:W3:Y:S04]  /*70610*/  LDL.LU R25, [R1+0x2594] ;  /* 0x0025940001197983 */ /* 0x001ee80000300800 */
[----:B------:R-:W-:Y:S04]  /*70620*/  STL [R1+0x25e4], R4 ;  /* 0x0025e40401007387 */ /* 0x000fe80000100800 */
[----:B------:R-:W-:Y:S04]  /*70630*/  STL [R1+0x2608], R5 ;  /* 0x0026080501007387 */ /* 0x000fe80000100800 */
[----:B------:R-:W-:Y:S04]  /*70640*/  STL [R1+0x25dc], R6 ;  /* 0x0025dc0601007387 */ /* 0x000fe80000100800 */
        /* <DEDUP_REMOVED lines=8> */
[----:B----4-:R-:W4:Y:S04]  /*706d0*/  LDL.LU R17, [R1+0x25b0] ;  /* 0x0025b00001117983 */ /* 0x010f280000300800 */
[----:B------:R1:W-:Y:S01]  /*706e0*/  STL [R1+0x25c4], R28 ;  /* 0x0025c41c01007387 */ /* 0x0003e20000100800 */
[--C-:B------:R-:W-:Y:S01]  /*706f0*/  IMAD.X R7, R7, 0x1, R0.reuse, P1 ;  /* 0x0000000107077824 */ /* 0x100fe200008e0600 */
[-C--:B------:R-:W-:Y:S01]  /*70700*/  IADD3 R10, P1, PT, R10, R3.reuse, RZ ;  /* 0x000000030a0a7210 */ /* 0x080fe20007f3e0ff */
[--C-:B------:R-:W-:Y:S01]  /*70710*/  IMAD.X R11, R11, 0x1, R0.reuse, P2 ;  /* 0x000000010b0b7824 */ /* 0x100fe200010e0600 */
[----:B0-----:R-:W4:Y:S04]  /*70720*/  LDL.LU R22, [R1+0x2584] ;  /* 0x0025840001167983 */ /* 0x001f280000300800 */
[----:B-1----:R-:W4:Y:S01]  /*70730*/  LDL.LU R21, [R1+0x25a8] ;  /* 0x0025a80001157983 */ /* 0x002f220000300800 */
[----:B------:R-:W-:Y:S01]  /*70740*/  IADD3 R13, P2, PT, R13, R3, RZ ;  /* 0x000000030d0d7210 */ /* 0x000fe20007f5e0ff */
[----:B------:R-:W-:-:S02]  /*70750*/  IMAD.X R12, R12, 0x1, R0, P3 ;  /* 0x000000010c0c7824 */ /* 0x000fc400018e0600 */
[----:B------:R-:W4:Y:S01]  /*70760*/  LDL.LU R28, [R1+0x257c] ;  /* 0x00257c00011c7983 */ /* 0x000f220000300800 */
[----:B------:R-:W-:-:S03]  /*70770*/  IMAD.X R15, R15, 0x1, R0, P4 ;  /* 0x000000010f0f7824 */ /* 0x000fc600020e0600 */
        /* <DEDUP_REMOVED lines=8> */
[----:B------:R-:W-:Y:S01]  /*70800*/  STL [R1+0x25ac], R16 ;  /* 0x0025ac1001007387 */ /* 0x000fe20000100800 */
[----:B------:R-:W-:-:S03]  /*70810*/  IMAD.X R2, R2, 0x1, R0, P5 ;  /* 0x0000000102027824 */ /* 0x000fc600028e0600 */
[----:B0-----:R-:W4:Y:S04]  /*70820*/  LDL.LU R29, [R1+0x25a0] ;  /* 0x0025a000011d7983 */ /* 0x001f280000300800 */
[----:B------:R-:W-:Y:S04]  /*70830*/  STL [R1+0x25d0], R15 ;  /* 0x0025d00f01007387 */ /* 0x000fe80000100800 */
[----:B------:R0:W-:Y:S04]  /*70840*/  STL [R1+0x25c8], R2 ;  /* 0x0025c80201007387 */ /* 0x0001e80000100800 */
[----:B0-----:R-:W4:Y:S01]  /*70850*/  LDL.LU R2, [R1+0x2574] ;  /* 0x0025740001027983 */ /* 0x001f220000300800 */
[----:B------:R-:W-:-:S05]  /*70860*/  IADD3 R26, P5, PT, R26, R3, RZ ;  /* 0x000000031a1a7210 */ /* 0x000fca0007fbe0ff */
[----:B------:R0:W-:Y:S04]  /*70870*/  STL [R1+0x259c], R26 ;  /* 0x00259c1a01007387 */ /* 0x0001e80000100800 */
[----:B0-----:R-:W4:Y:S01]  /*70880*/  LDL.LU R26, [R1+0x2598] ;  /* 0x00259800011a7983 */ /* 0x001f220000300800 */
[----:B--2---:R-:W-:-:S05]  /*70890*/  IMAD.X R27, R27, 0x1, R0, P6 ;  /* 0x000000011b1b7824 */ /* 0x004fca00030e0600 */
[----:B------:R0:W-:Y:S04]  /*708a0*/  STL [R1+0x25c0], R27 ;  /* 0x0025c01b01007387 */ /* 0x0001e80000100800 */
[----:B0-----:R-:W2:Y:S04]  /*708b0*/  LDL.LU R27, [R1+0x256c] ;  /* 0x00256c00011b7983 */ /* 0x001ea80000300800 */
[----:B------:R-:W2:Y:S04]  /*708c0*/  LDL.LU R4, [R1+0x2590] ;  /* 0x0025900001047983 */ /* 0x000ea80000300800 */
[----:B------:R-:W2:Y:S04]  /*708d0*/  LDL.LU R5, [R1+0x2564] ;  /* 0x0025640001057983 */ /* 0x000ea80000300800 */
[----:B------:R-:W2:Y:S01]  /*708e0*/  LDL.LU R6, [R1+0x2588] ;  /* 0x0025880001067983 */ /* 0x000ea20000300800 */
[----:B---3--:R-:W-:-:S05]  /*708f0*/  IADD3 R25, P6, PT, R25, R3, RZ ;  /* 0x0000000319197210 */ /* 0x008fca0007fde0ff */
[----:B------:R0:W-:Y:S04]  /*70900*/  STL [R1+0x2594], R25 ;  /* 0x0025941901007387 */ /* 0x0001e80000100800 */
[----:B------:R-:W3:Y:S04]  /*70910*/  LDL.LU R11, [R1+0x255c] ;  /* 0x00255c00010b7983 */ /* 0x000ee80000300800 */
[----:B------:R-:W3:Y:S04]  /*70920*/  LDL.LU R13, [R1+0x2580] ;  /* 0x00258000010d7983 */ /* 0x000ee80000300800 */
[----:B------:R-:W3:Y:S04]  /*70930*/  LDL.LU R12, [R1+0x2554] ;  /* 0x00255400010c7983 */ /* 0x000ee80000300800 */
[----:B------:R-:W3:Y:S04]  /*70940*/  LDL.LU R16, [R1+0x2578] ;  /* 0x0025780001107983 */ /* 0x000ee80000300800 */
[----:B------:R-:W3:Y:S01]  /*70950*/  LDL.LU R15, [R1+0x254c] ;  /* 0x00254c00010f7983 */ /* 0x000ee20000300800 */
[----:B------:R-:W-:-:S03]  /*70960*/  IMAD.X R18, R18, 0x1, R0, P1 ;  /* 0x0000000112127824 */ /* 0x000fc600008e0600 */
[----:B0-----:R-:W3:Y:S01]  /*70970*/  LDL.LU R25, [R1+0x2570] ;  /* 0x0025700001197983 */ /* 0x001ee20000300800 */
[-C--:B------:R-:W-:Y:S01]  /*70980*/  IADD3 R23, P1, PT, R23, R3.reuse, RZ ;  /* 0x0000000317177210 */ /* 0x080fe20007f3e0ff */
[--C-:B----4-:R-:W-:Y:S02]  /*70990*/  IMAD.X R17, R17, 0x1, R0.reuse, P2 ;  /* 0x0000000111117824 */ /* 0x110fe400010e0600 */
[----:B------:R0:W-:Y:S04]  /*709a0*/  STL [R1+0x25b8], R18 ;  /* 0x0025b81201007387 */ /* 0x0001e80000100800 */
[----:B------:R1:W-:Y:S01]  /*709b0*/  STL [R1+0x258c], R23 ;  /* 0x00258c1701007387 */ /* 0x0003e20000100800 */
[----:B------:R-:W-:Y:S01]  /*709c0*/  IADD3 R22, P2, PT, R22, R3, RZ ;  /* 0x0000000316167210 */ /* 0x000fe20007f5e0ff */
[----:B------:R-:W-:-:S02]  /*709d0*/  IMAD.X R21, R21, 0x1, R0, P3 ;  /* 0x0000000115157824 */ /* 0x000fc400018e0600 */
[----:B------:R4:W-:Y:S04]  /*709e0*/  STL [R1+0x25b0], R17 ;  /* 0x0025b01101007387 */ /* 0x0009e80000100800 */
[----:B------:R-:W3:Y:S01]  /*709f0*/  LDL.LU R7, [R1+0x2544] ;  /* 0x0025440001077983 */ /* 0x000ee20000300800 */
[----:B------:R-:W-:-:S03]  /*70a00*/  IADD3 R28, P3, PT, R28, R3, RZ ;  /* 0x000000031c1c7210 */ /* 0x000fc60007f7e0ff */
[----:B------:R0:W-:Y:S04]  /*70a10*/  STL [R1+0x2584], R22 ;  /* 0x0025841601007387 */ /* 0x0001e80000100800 */
[----:B------:R-:W3:Y:S04]  /*70a20*/  LDL.LU R10, [R1+0x2568] ;  /* 0x00256800010a7983 */ /* 0x000ee80000300800 */
[----:B------:R1:W-:Y:S04]  /*70a30*/  STL [R1+0x25a8], R21 ;  /* 0x0025a81501007387 */ /* 0x0003e80000100800 */
[----:B0-----:R-:W3:Y:S04]  /*70a40*/  LDL.LU R18, [R1+0x253c] ;  /* 0x00253c0001127983 */ /* 0x001ee80000300800 */
[----:B------:R0:W-:Y:S04]  /*70a50*/  STL [R1+0x257c], R28 ;  /* 0x00257c1c01007387 */ /* 0x0001e80000100800 */
[----:B-1----:R-:W3:Y:S04]  /*70a60*/  LDL.LU R23, [R1+0x2560] ;  /* 0x0025600001177983 */ /* 0x002ee80000300800 */
[----:B----4-:R-:W4:Y:S04]  /*70a70*/  LDL.LU R17, [R1+0x2534] ;  /* 0x0025340001117983 */ /* 0x010f280000300800 */
[----:B------:R-:W4:Y:S04]  /*70a80*/  LDL.LU R22, [R1+0x2558] ;  /* 0x0025580001167983 */ /* 0x000f280000300800 */
[----:B------:R-:W4:Y:S04]  /*70a90*/  LDL.LU R21, [R1+0x252c] ;  /* 0x00252c0001157983 */ /* 0x000f280000300800 */
[----:B0-----:R-:W4:Y:S01]  /*70aa0*/  LDL.LU R28, [R1+0x2550] ;  /* 0x00255000011c7983 */ /* 0x001f220000300800 */
[----:B------:R-:W-:-:S05]  /*70ab0*/  IMAD.X R29, R29, 0x1, R0, P4 ;  /* 0x000000011d1d7824 */ /* 0x000fca00020e0600 */
[----:B------:R0:W-:Y:S01]  /*70ac0*/  STL [R1+0x25a0], R29 ;  /* 0x0025a01d01007387 */ /* 0x0001e20000100800 */
[----:B------:R-:W-:-:S03]  /*70ad0*/  IADD3 R2, P4, PT, R2, R3, RZ ;  /* 0x0000000302027210 */ /* 0x000fc60007f9e0ff */
[----:B0-----:R-:W4:Y:S04]  /*70ae0*/  LDL.LU R29, [R1+0x2524] ;  /* 0x00252400011d7983 */ /* 0x001f280000300800 */
[----:B------:R0:W-:Y:S04]  /*70af0*/  STL [R1+0x2574], R2 ;  /* 0x0025740201007387 */ /* 0x0001e80000100800 */
[----:B0-----:R-:W4:Y:S01]  /*70b00*/  LDL.LU R2, [R1+0x2548] ;  /* 0x0025480001027983 */ /* 0x001f220000300800 */
[----:B------:R-:W-:-:S05]  /*70b10*/  IMAD.X R26, R26, 0x1, R0, P5 ;  /* 0x000000011a1a7824 */ /* 0x000fca00028e0600 */
[----:B------:R0:W-:Y:S04]  /*70b20*/  STL [R1+0x2598], R26 ;  /* 0x0025981a01007387 */ /* 0x0001e80000100800 */
[----:B0-----:R-:W4:Y:S01]  /*70b30*/  LDL.LU R26, [R1+0x251c] ;  /* 0x00251c00011a7983 */ /* 0x001f220000300800 */
[-C--:B--2---:R-:W-:Y:S01]  /*70b40*/  IADD3 R27, P5, PT, R27, R3.reuse, RZ ;  /* 0x000000031b1b7210 */ /* 0x084fe20007fbe0ff */
[--C-:B------:R-:W-:Y:S01]  /*70b50*/  IMAD.X R4, R4, 0x1, R0.reuse, P6 ;  /* 0x0000000104047824 */ /* 0x100fe200030e0600 */
[-C--:B------:R-:W-:Y:S01]  /*70b60*/  IADD3 R5, P6, PT, R5, R3.reuse, RZ ;  /* 0x0000000305057210 */ /* 0x080fe20007fde0ff */
[--C-:B------:R-:W-:Y:S02]  /*70b70*/  IMAD.X R6, R6, 0x1, R0.reuse, P1 ;  /* 0x0000000106067824 */ /* 0x100fe400008e0600 */
[----:B------:R0:W-:Y:S04]  /*70b80*/  STL [R1+0x256c], R27 ;  /* 0x00256c1b01007387 */ /* 0x0001e80000100800 */
[----:B0-----:R-:W2:Y:S04]  /*70b90*/  LDL.LU R27, [R1+0x2540] ;  /* 0x00254000011b7983 */ /* 0x001ea80000300800 */
[----:B------:R-:W-:Y:S04]  /*70ba0*/  STL [R1+0x2590], R4 ;  /* 0x0025900401007387 */ /* 0x000fe80000100800 */
[----:B------:R-:W-:Y:S04]  /*70bb0*/  STL [R1+0x2564], R5 ;  /* 0x0025640501007387 */ /* 0x000fe80000100800 */
[----:B------:R-:W-:Y:S01]  /*70bc0*/  STL [R1+0x2588], R6 ;  /* 0x0025880601007387 */ /* 0x000fe20000100800 */
[-C--:B---3--:R-:W-:Y:S01]  /*70bd0*/  IADD3 R11, P1, PT, R11, R3.reuse, RZ ;  /* 0x000000030b0b7210 */ /* 0x088fe20007f3e0ff */
[--C-:B------:R-:W-:Y:S01]  /*70be0*/  IMAD.X R13, R13, 0x1, R0.reuse, P2 ;  /* 0x000000010d0d7824 */ /* 0x100fe200010e0600 */
[-C--:B------:R-:W-:Y:S01]  /*70bf0*/  IADD3 R12, P2, PT, R12, R3.reuse, RZ ;  /* 0x000000030c0c7210 */ /* 0x080fe20007f5e0ff */
[--C-:B------:R-:W-:Y:S01]  /*70c00*/  IMAD.X R16, R16, 0x1, R0.reuse, P3 ;  /* 0x0000000110107824 */ /* 0x100fe200018e0600 */
[----:B------:R-:W-:Y:S01]  /*70c10*/  IADD3 R15, P3, PT, R15, R3, RZ ;  /* 0x000000030f0f7210 */ /* 0x000fe20007f7e0ff */
[----:B------:R0:W-:Y:S04]  /*70c20*/  STL [R1+0x255c], R11 ;  /* 0x00255c0b01007387 */ /* 0x0001e80000100800 */
[----:B------:R1:W-:Y:S04]  /*70c30*/  STL [R1+0x2580], R13 ;  /* 0x0025800d01007387 */ /* 0x0003e80000100800 */
[----:B------:R3:W-:Y:S01]  /*70c40*/  STL [R1+0x2554], R12 ;  /* 0x0025540c01007387 */ /* 0x0007e20000100800 */
[----:B------:R-:W-:-:S03]  /*70c50*/  IMAD.X R25, R25, 0x1, R0, P4 ;  /* 0x0000000119197824 */ /* 0x000fc600020e0600 */
[----:B0-----:R-:W2:Y:S04]  /*70c60*/  LDL.LU R11, [R1+0x2514] ;  /* 0x00251400010b7983 */ /* 0x001ea80000300800 */
[----:B------:R0:W-:Y:S04]  /*70c70*/  STL [R1+0x2578], R16 ;  /* 0x0025781001007387 */ /* 0x0001e80000100800 */
[----:B-1----:R-:W2:Y:S04]  /*70c80*/  LDL.LU R13, [R1+0x2538] ;  /* 0x00253800010d7983 */ /* 0x002ea80000300800 */
[----:B------:R1:W-:Y:S04]  /*70c90*/  STL [R1+0x254c], R15 ;  /* 0x00254c0f01007387 */ /* 0x0003e80000100800 */
[----:B---3--:R-:W3:Y:S04]  /*70ca0*/  LDL.LU R12, [R1+0x250c] ;  /* 0x00250c00010c7983 */ /* 0x008ee80000300800 */
[----:B------:R0:W-:Y:S01]  /*70cb0*/  STL [R1+0x2570], R25 ;  /* 0x0025701901007387 */ /* 0x0001e20000100800 */
[----:B------:R-:W-:Y:S01]  /*70cc0*/  IADD3 R7, P4, PT, R7, R3, RZ ;  /* 0x0000000307077210 */ /* 0x000fe20007f9e0ff */
[----:B------:R-:W-:-:S02]  /*70cd0*/  IMAD.X R10, R10, 0x1, R0, P5 ;  /* 0x000000010a0a7824 */ /* 0x000fc400028e0600 */
[----:B0-----:R-:W3:Y:S01]  /*70ce0*/  LDL.LU R16, [R1+0x2530] ;  /* 0x0025300001107983 */ /* 0x001ee20000300800 */
[----:B------:R-:W-:-:S03]  /*70cf0*/  IADD3 R18, P5, PT, R18, R3, RZ ;  /* 0x0000000312127210 */ /* 0x000fc60007fbe0ff */
[----:B-1----:R-:W3:Y:S01]  /*70d00*/  LDL.LU R15, [R1+0x2504] ;  /* 0x00250400010f7983 */ /* 0x002ee20000300800 */
[----:B------:R-:W-:-:S03]  /*70d10*/  IMAD.X R23, R23, 0x1, R0, P6 ;  /* 0x0000000117177824 */ /* 0x000fc600030e0600 */
[----:B------:R-:W3:Y:S01]  /*70d20*/  LDL.LU R25, [R1+0x2528] ;  /* 0x0025280001197983 */ /* 0x000ee20000300800 */
[----:B----4-:R-:W-:-:S03]  /*70d30*/  IADD3 R17, P6, PT, R17, R3, RZ ;  /* 0x0000000311117210 */ /* 0x010fc60007fde0ff */
[----:B------:R-:W-:Y:S04]  /*70d40*/  STL [R1+0x2544], R7 ;  /* 0x0025440701007387 */ /* 0x000fe80000100800 */
[----:B------:R-:W-:Y:S01]  /*70d50*/  STL [R1+0x2568], R10 ;  /* 0x0025680a01007387 */ /* 0x000fe20000100800 */
[----:B------:R-:W-:-:S03]  /*70d60*/  IMAD.X R22, R22, 0x1, R0, P1 ;  /* 0x0000000116167824 */ /* 0x000fc600008e0600 */
[----:B------:R-:W-:Y:S01]  /*70d70*/  STL [R1+0x253c], R18 ;  /* 0x00253c1201007387 */ /* 0x000fe20000100800 */
[----:B------:R-:W-:Y:S01]  /*70d80*/  IMAD.X R28, R28, 0x1, R0, P2 ;  /* 0x000000011c1c7824 */ /* 0x000fe200010e0600 */
[-C--:B------:R-:W-:Y:S02]  /*70d90*/  IADD3 R21, P1, PT, R21, R3.reuse, RZ ;  /* 0x0000000315157210 */ /* 0x080fe40007f3e0ff */
[----:B------:R-:W-:Y:S04]  /*70da0*/  STL [R1+0x2560], R23 ;  /* 0x0025601701007387 */ /* 0x000fe80000100800 */
[----:B------:R-:W-:Y:S04]  /*70db0*/  STL [R1+0x2534], R17 ;  /* 0x0025341101007387 */ /* 0x000fe80000100800 */
[----:B------:R0:W-:Y:S04]  /*70dc0*/  STL [R1+0x2550], R28 ;  /* 0x0025501c01007387 */ /* 0x0001e80000100800 */
[----:B------:R-:W-:Y:S04]  /*70dd0*/  STL [R1+0x2558], R22 ;  /* 0x0025581601007387 */ /* 0x000fe80000100800 */
[----:B0-----:R-:W4:Y:S04]  /*70de0*/  LDL.LU R28, [R1+0x24fc] ;  /* 0x0024fc00011c7983 */ /* 0x001f280000300800 */
[----:B------:R-:W-:Y:S01]  /*70df0*/  STL [R1+0x252c], R21 ;  /* 0x00252c1501007387 */ /* 0x000fe20000100800 */
[----:B------:R-:W-:-:S05]  /*70e00*/  IADD3 R29, P2, PT, R29, R3, RZ ;  /* 0x000000031d1d7210 */ /* 0x000fca0007f5e0ff */
        /* <DEDUP_REMOVED lines=8> */
[----:B------:R0:W-:Y:S04]  /*70e90*/  STL [R1+0x251c], R26 ;  /* 0x00251c1a01007387 */ /* 0x0001e80000100800 */
[----:B------:R-:W4:Y:S04]  /*70ea0*/  LDL.LU R5, [R1+0x2510] ;  /* 0x0025100001057983 */ /* 0x000f280000300800 */
[----:B------:R-:W4:Y:S01]  /*70eb0*/  LDL.LU R6, [R1+0x24e4] ;  /* 0x0024e40001067983 */ /* 0x000f220000300800 */
[----:B--2---:R-:W-:-:S05]  /*70ec0*/  IMAD.X R27, R27, 0x1, R0, P4 ;  /* 0x000000011b1b7824 */ /* 0x004fca00020e0600 */
[----:B------:R1:W-:Y:S04]  /*70ed0*/  STL [R1+0x2540], R27 ;  /* 0x0025401b01007387 */ /* 0x0003e80000100800 */
[----:B------:R-:W2:Y:S04]  /*70ee0*/  LDL.LU R18, [R1+0x2508] ;  /* 0x0025080001127983 */ /* 0x000ea80000300800 */
[----:B------:R-:W2:Y:S04]  /*70ef0*/  LDL.LU R17, [R1+0x24dc] ;  /* 0x0024dc0001117983 */ /* 0x000ea80000300800 */
[----:B------:R-:W2:Y:S04]  /*70f00*/  LDL.LU R22, [R1+0x2500] ;  /* 0x0025000001167983 */ /* 0x000ea80000300800 */
[----:B------:R-:W2:Y:S04]  /*70f10*/  LDL.LU R21, [R1+0x24d4] ;  /* 0x0024d40001157983 */ /* 0x000ea80000300800 */
[----:B0-----:R-:W2:Y:S04]  /*70f20*/  LDL.LU R26, [R1+0x24f8] ;  /* 0x0024f800011a7983 */ /* 0x001ea80000300800 */
[----:B-1----:R-:W2:Y:S01]  /*70f30*/  LDL.LU R27, [R1+0x24cc] ;  /* 0x0024cc00011b7983 */ /* 0x002ea20000300800 */
[-C--:B------:R-:W-:Y:S01]  /*70f40*/  IADD3 R11, P4, PT, R11, R3.reuse, RZ ;  /* 0x000000030b0b7210 */ /* 0x080fe20007f9e0ff */
[----:B------:R-:W-:Y:S01]  /*70f50*/  IMAD.X R13, R13, 0x1, R0, P5 ;  /* 0x000000010d0d7824 */ /* 0x000fe200028e0600 */
[----:B---3--:R-:W-:-:S03]  /*70f60*/  IADD3 R12, P5, PT, R12, R3, RZ ;  /* 0x000000030c0c7210 */ /* 0x008fc60007fbe0ff */
[----:B------:R0:W-:Y:S04]  /*70f70*/  STL [R1+0x2514], R11 ;  /* 0x0025140b01007387 */ /* 0x0001e80000100800 */
[----:B------:R1:W-:Y:S01]  /*70f80*/  STL [R1+0x2538], R13 ;  /* 0x0025380d01007387 */ /* 0x0003e20000100800 */
[----:B------:R-:W-:-:S03]  /*70f90*/  IMAD.X R16, R16, 0x1, R0, P6 ;  /* 0x0000000110107824 */ /* 0x000fc600030e0600 */
[----:B------:R3:W-:Y:S01]  /*70fa0*/  STL [R1+0x250c], R12 ;  /* 0x00250c0c01007387 */ /* 0x0007e20000100800 */
[----:B------:R-:W-:-:S03]  /*70fb0*/  IADD3 R15, P6, PT, R15, R3, RZ ;  /* 0x000000030f0f7210 */ /* 0x000fc60007fde0ff */
[----:B------:R-:W2:Y:S01]  /*70fc0*/  LDL.LU R7, [R1+0x24f0] ;  /* 0x0024f00001077983 */ /* 0x000ea20000300800 */
[----:B------:R-:W-:-:S03]  /*70fd0*/  IMAD.X R25, R25, 0x1, R0, P1 ;  /* 0x0000000119197824 */ /* 0x000fc600008e0600 */
[----:B------:R0:W-:Y:S04]  /*70fe0*/  STL [R1+0x2530], R16 ;  /* 0x0025301001007387 */ /* 0x0001e80000100800 */
[----:B------:R-:W2:Y:S04]  /*70ff0*/  LDL.LU R10, [R1+0x24c4] ;  /* 0x0024c400010a7983 */ /* 0x000ea80000300800 */
[----:B------:R1:W-:Y:S04]  /*71000*/  STL [R1+0x2504], R15 ;  /* 0x0025040f01007387 */ /* 0x0003e80000100800 */
[----:B0-----:R-:W2:Y:S04]  /*71010*/  LDL.LU R11, [R1+0x24e8] ;  /* 0x0024e800010b7983 */ /* 0x001ea80000300800 */
[----:B------:R0:W-:Y:S04]  /*71020*/  STL [R1+0x2528], R25 ;  /* 0x0025281901007387 */ /* 0x0001e80000100800 */
[----:B-1----:R-:W2:Y:S04]  /*71030*/  LDL.LU R13, [R1+0x24bc] ;  /* 0x0024bc00010d7983 */ /* 0x002ea80000300800 */
[----:B---3--:R-:W3:Y:S04]  /*71040*/  LDL.LU R12, [R1+0x24e0] ;  /* 0x0024e000010c7983 */ /* 0x008ee80000300800 */
[----:B------:R-:W3:Y:S04]  /*71050*/  LDL.LU R16, [R1+0x24b4] ;  /* 0x0024b40001107983 */ /* 0x000ee80000300800 */
[----:B------:R-:W3:Y:S04]  /*71060*/  LDL.LU R15, [R1+0x24d8] ;  /* 0x0024d800010f7983 */ /* 0x000ee80000300800 */
[----:B0-----:R-:W3:Y:S01]  /*71070*/  LDL.LU R25, [R1+0x24ac] ;  /* 0x0024ac0001197983 */ /* 0x001ee20000300800 */
[----:B----4-:R-:W-:-:S05]  /*71080*/  IADD3 R28, P1, PT, R28, R3, RZ ;  /* 0x000000031c1c7210 */ /* 0x010fca0007f3e0ff */
[----:B------:R0:W-:Y:S04]  /*71090*/  STL [R1+0x24fc], R28 ;  /* 0x0024fc1c01007387 */ /* 0x0001e80000100800 */
[----:B0-----:R-:W4:Y:S01]  /*710a0*/  LDL.LU R28, [R1+0x24d0] ;  /* 0x0024d000011c7983 */ /* 0x001f220000300800 */
[----:B------:R-:W-:-:S05]  /*710b0*/  IMAD.X R29, R29, 0x1, R0, P2 ;  /* 0x000000011d1d7824 */ /* 0x000fca00010e0600 */
[----:B------:R0:W-:Y:S01]  /*710c0*/  STL [R1+0x2520], R29 ;  /* 0x0025201d01007387 */ /* 0x0001e20000100800 */
[----:B------:R-:W-:-:S03]  /*710d0*/  IADD3 R2, P2, PT, R2, R3, RZ ;  /* 0x0000000302027210 */ /* 0x000fc60007f5e0ff */
[----:B0-----:R-:W4:Y:S04]  /*710e0*/  LDL.LU R29, [R1+0x24a4] ;  /* 0x0024a400011d7983 */ /* 0x001f280000300800 */
[----:B------:R0:W-:Y:S04]  /*710f0*/  STL [R1+0x24f4], R2 ;  /* 0x0024f40201007387 */ /* 0x0001e80000100800 */
[----:B0-----:R-:W4:Y:S01]  /*71100*/  LDL.LU R2, [R1+0x24c8] ;  /* 0x0024c80001027983 */ /* 0x001f220000300800 */
[--C-:B------:R-:W-:Y:S01]  /*71110*/  IMAD.X R23, R23, 0x1, R0.reuse, P3 ;  /* 0x0000000117177824 */ /* 0x100fe200018e0600 */
[-C--:B------:R-:W-:Y:S01]  /*71120*/  IADD3 R4, P3, PT, R4, R3.reuse, RZ ;  /* 0x0000000304047210 */ /* 0x080fe20007f7e0ff */
[----:B------:R-:W-:Y:S01]  /*71130*/  IMAD.X R5, R5, 0x1, R0, P4 ;  /* 0x0000000105057824 */ /* 0x000fe200020e0600 */
[----:B------:R-:W-:-:S02]  /*71140*/  IADD3 R6, P4, PT, R6, R3, RZ ;  /* 0x0000000306067210 */ /* 0x000fc40007f9e0ff */
[----:B------:R0:W-:Y:S04]  /*71150*/  STL [R1+0x2518], R23 ;  /* 0x0025181701007387 */ /* 0x0001e80000100800 */
[----:B0-----:R-:W4:Y:S04]  /*71160*/  LDL.LU R23, [R1+0x249c] ;  /* 0x00249c0001177983 */ /* 0x001f280000300800 */
        /* <DEDUP_REMOVED lines=16> */
[----:B--2---:R-:W2:Y:S04]  /*71270*/  LDL.LU R22, [R1+0x24b8] ;  /* 0x0024b80001167983 */ /* 0x004ea80000300800 */
[----:B------:R1:W-:Y:S04]  /*71280*/  STL [R1+0x24cc], R27 ;  /* 0x0024cc1b01007387 */ /* 0x0003e80000100800 */
[----:B0-----:R-:W2:Y:S04]  /*71290*/  LDL.LU R21, [R1+0x248c] ;  /* 0x00248c0001157983 */ /* 0x001ea80000300800 */
[----:B-1----:R-:W2:Y:S04]  /*712a0*/  LDL.LU R26, [R1+0x24b0] ;  /* 0x0024b000011a7983 */ /* 0x002ea80000300800 */
[----:B------:R-:W2:Y:S01]  /*712b0*/  LDL.LU R27, [R1+0x2484] ;  /* 0x00248400011b7983 */ /* 0x000ea20000300800 */
[--C-:B------:R-:W-:Y:S01]  /*712c0*/  IMAD.X R7, R7, 0x1, R0.reuse, P2 ;  /* 0x0000000107077824 */ /* 0x100fe200010e0600 */
        /* <DEDUP_REMOVED lines=14> */
[----:B0-----:R-:W3:Y:S04]  /*713b0*/  LDL.LU R25, [R1+0x24a8] ;  /* 0x0024a80001197983 */ /* 0x001ee80000300800 */
[----:B------:R-:W-:Y:S01]  /*713c0*/  STL [R1+0x24d8], R15 ;  /* 0x0024d80f01007387 */ /* 0x000fe20000100800 */
[----:B----4-:R-:W-:-:S05]  /*713d0*/  IMAD.X R28, R28, 0x1, R0, P6 ;  /* 0x000000011c1c7824 */ /* 0x010fca00030e0600 */
[----:B------:R0:W-:Y:S04]  /*713e0*/  STL [R1+0x24d0], R28 ;  /* 0x0024d01c01007387 */ /* 0x0001e80000100800 */
[----:B0-----:R-:W4:Y:S01]  /*713f0*/  LDL.LU R28, [R1+0x247c] ;  /* 0x00247c00011c7983 */ /* 0x001f220000300800 */
[----:B------:R-:W-:-:S05]  /*71400*/  IADD3 R29, P6, PT, R29, R3, RZ ;  /* 0x000000031d1d7210 */ /* 0x000fca0007fde0ff */
[----:B------:R0:W-:Y:S01]  /*71410*/  STL [R1+0x24a4], R29 ;  /* 0x0024a41d01007387 */ /* 0x0001e20000100800 */
[----:B------:R-:W-:-:S03]  /*71420*/  IMAD.X R2, R2, 0x1, R0, P1 ;  /* 0x0000000102027824 */ /* 0x000fc600008e0600 */
[----:B0-----:R-:W4:Y:S04]  /*71430*/  LDL.LU R29, [R1+0x24a0] ;  /* 0x0024a000011d7983 */ /* 0x001f280000300800 */
[----:B------:R0:W-:Y:S04]  /*71440*/  STL [R1+0x24c8], R2 ;  /* 0x0024c80201007387 */ /* 0x0001e80000100800 */
[----:B0-----:R-:W4:Y:S01]  /*71450*/  LDL.LU R2, [R1+0x2474] ;  /* 0x0024740001027983 */ /* 0x001f220000300800 */
[----:B------:R-:W-:-:S03]  /*71460*/  IADD3 R23, P1, PT, R23, R3, RZ ;  /* 0x0000000317177210 */ /* 0x000fc60007f3e0ff */
        /* <DEDUP_REMOVED lines=75> */
[----:B------:R-:W-:-:S03]  /*71920*/  IADD3 R26, P2, PT, R26, R3, RZ ;  /* 0x000000031a1a7210 */ /* 0x000fc60007f5e0ff */
[----:B------:R0:W-:Y:S04]  /*71930*/  STL [R1+0x2468], R17 ;  /* 0x0024681101007387 */ /* 0x0001e80000100800 */
[----:B------:R1:W-:Y:S01]  /*71940*/  STL [R1+0x243c], R22 ;  /* 0x00243c1601007387 */ /* 0x0003e20000100800 */
[----:B------:R-:W-:-:S03]  /*71950*/  IMAD.X R27, R27, 0x1, R0, P3 ;  /* 0x000000011b1b7824 */ /* 0x000fc600018e0600 */
[----:B0-----:R-:W2:Y:S04]  /*71960*/  LDL.LU R17, [R1+0x2404] ;  /* 0x0024040001117983 */ /* 0x001ea80000300800 */
[----:B------:R0:W-:Y:S04]  /*71970*/  STL [R1+0x2460], R21 ;  /* 0x0024601501007387 */ /* 0x0001e80000100800 */
[----:B------:R-:W-:Y:S04]  /*71980*/  STL [R1+0x2434], R26 ;  /* 0x0024341a01007387 */ /* 0x000fe80000100800 */
[----:B-1----:R-:W2:Y:S04]  /*71990*/  LDL.LU R22, [R1+0x2428] ;  /* 0x0024280001167983 */ /* 0x002ea80000300800 */
[----:B------:R-:W-:Y:S04]  /*719a0*/  STL [R1+0x2458], R27 ;  /* 0x0024581b01007387 */ /* 0x000fe80000100800 */
[----:B0-----:R-:W2:Y:S01]  /*719b0*/  LDL.LU R21, [R1+0x23fc] ;  /* 0x0023fc0001157983 */ /* 0x001ea20000300800 */
[----:B---3--:R-:W-:-:S05]  /*719c0*/  IADD3 R25, P3, PT, R25, R3, RZ ;  /* 0x0000000319197210 */ /* 0x008fca0007f7e0ff */
[----:B------:R0:W-:Y:S04]  /*719d0*/  STL [R1+0x242c], R25 ;  /* 0x00242c1901007387 */ /* 0x0001e80000100800 */
[----:B0-----:R-:W3:Y:S01]  /*719e0*/  LDL.LU R25, [R1+0x2420] ;  /* 0x0024200001197983 */ /* 0x001ee20000300800 */
[----:B----4-:R-:W-:-:S05]  /*719f0*/  IMAD.X R28, R28, 0x1, R0, P4 ;  /* 0x000000011c1c7824 */ /* 0x010fca00020e0600 */
[----:B------:R0:W-:Y:S04]  /*71a00*/  STL [R1+0x2450], R28 ;  /* 0x0024501c01007387 */ /* 0x0001e80000100800 */
[----:B------:R-:W4:Y:S01]  /*71a10*/  LDL.LU R18, [R1+0x23f4] ;  /* 0x0023f40001127983 */ /* 0x000f220000300800 */
[----:B------:R-:W-:-:S05]  /*71a20*/  IADD3 R29, P4, PT, R29, R3, RZ ;  /* 0x000000031d1d7210 */ /* 0x000fca0007f9e0ff */
[----:B------:R1:W-:Y:S04]  /*71a30*/  STL [R1+0x2424], R29 ;  /* 0x0024241d01007387 */ /* 0x0003e80000100800 */
[----:B------:R-:W4:Y:S04]  /*71a40*/  LDL.LU R4, [R1+0x2418] ;  /* 0x0024180001047983 */ /* 0x000f280000300800 */
[----:B------:R-:W4:Y:S01]  /*71a50*/  LDL.LU R5, [R1+0x23ec] ;  /* 0x0023ec0001057983 */ /* 0x000f220000300800 */
[----:B------:R-:W-:-:S05]  /*71a60*/  IMAD.X R2, R2, 0x1, R0, P5 ;  /* 0x0000000102027824 */ /* 0x000fca00028e0600 */
[----:B------:R0:W-:Y:S04]  /*71a70*/  STL [R1+0x2448], R2 ;  /* 0x0024480201007387 */ /* 0x0001e80000100800 */
[----:B------:R-:W4:Y:S04]  /*71a80*/  LDL.LU R15, [R1+0x2410] ;  /* 0x00241000010f7983 */ /* 0x000f280000300800 */
[----:B------:R-:W4:Y:S04]  /*71a90*/  LDL.LU R26, [R1+0x23e4] ;  /* 0x0023e400011a7983 */ /* 0x000f280000300800 */
[----:B------:R-:W4:Y:S04]  /*71aa0*/  LDL.LU R27, [R1+0x2408] ;  /* 0x00240800011b7983 */ /* 0x000f280000300800 */
[----:B0-----:R-:W4:Y:S04]  /*71ab0*/  LDL.LU R28, [R1+0x23dc] ;  /* 0x0023dc00011c7983 */ /* 0x001f280000300800 */
[----:B-1----:R-:W4:Y:S04]  /*71ac0*/  LDL.LU R29, [R1+0x2400] ;  /* 0x00240000011d7983 */ /* 0x002f280000300800 */
[----:B------:R-:W4:Y:S01]  /*71ad0*/  LDL.LU R2, [R1+0x23d4] ;  /* 0x0023d40001027983 */ /* 0x000f220000300800 */
        /* <DEDUP_REMOVED lines=20> */
[----:B--2---:R-:W-:Y:S01]  /*71c20*/  IADD3 R17, P2, PT, R17, R3, RZ ;  /* 0x0000000311117210 */ /* 0x004fe20007f5e0ff */
[----:B------:R-:W-:-:S04]  /*71c30*/  IMAD.X R22, R22, 0x1, R0, P3 ;  /* 0x0000000116167824 */ /* 0x000fc800018e0600 */
[----:B------:R0:W-:Y:S01]  /*71c40*/  STL [R1+0x2404], R17 ;  /* 0x0024041101007387 */ /* 0x0001e20000100800 */
[----:B------:R-:W-:-:S03]  /*71c50*/  IADD3 R21, P3, PT, R21, R3, RZ ;  /* 0x0000000315157210 */ /* 0x000fc60007f7e0ff */
[----:B0-----:R-:W2:Y:S04]  /*71c60*/  LDL.LU R17, [R1+0x23d8] ;  /* 0x0023d80001117983 */ /* 0x001ea80000300800 */
[----:B------:R0:W-:Y:S04]  /*71c70*/  STL [R1+0x2428], R22 ;  /* 0x0024281601007387 */ /* 0x0001e80000100800 */
[----:B0-----:R-:W2:Y:S04]  /*71c80*/  LDL.LU R22, [R1+0x23ac] ;  /* 0x0023ac0001167983 */ /* 0x001ea80000300800 */
[----:B------:R0:W-:Y:S04]  /*71c90*/  STL [R1+0x23fc], R21 ;  /* 0x0023fc1501007387 */ /* 0x0001e80000100800 */
[----:B0-----:R-:W2:Y:S01]  /*71ca0*/  LDL.LU R21, [R1+0x23d0] ;  /* 0x0023d00001157983 */ /* 0x001ea20000300800 */
[----:B---3--:R-:W-:-:S05]  /*71cb0*/  IMAD.X R25, R25, 0x1, R0, P4 ;  /* 0x0000000119197824 */ /* 0x008fca00020e0600 */
[----:B------:R0:W-:Y:S01]  /*71cc0*/  STL [R1+0x2420], R25 ;  /* 0x0024201901007387 */ /* 0x0001e20000100800 */
[----:B----4-:R-:W-:-:S03]  /*71cd0*/  IADD3 R18, P4, PT, R18, R3, RZ ;  /* 0x0000000312127210 */ /* 0x010fc60007f9e0ff */
[----:B0-----:R-:W3:Y:S04]  /*71ce0*/  LDL.LU R25, [R1+0x23a4] ;  /* 0x0023a40001197983 */ /* 0x001ee80000300800 */
[----:B------:R0:W-:Y:S04]  /*71cf0*/  STL [R1+0x23f4], R18 ;  /* 0x0023f41201007387 */ /* 0x0001e80000100800 */
[----:B0-----:R-:W4:Y:S01]  /*71d00*/  LDL.LU R18, [R1+0x30e8] ;  /* 0x0030e80001127983 */ /* 0x001f220000300800 */
[----:B------:R-:W-:Y:S01]  /*71d10*/  IMAD.X R4, R4, 0x1, R0, P5 ;  /* 0x0000000104047824 */ /* 0x000fe200028e0600 */
[----:B------:R-:W-:-:S04]  /*71d20*/  IADD3 R5, P5, PT, R5, R3, RZ ;  /* 0x0000000305057210 */ /* 0x000fc80007fbe0ff */
[----:B------:R-:W-:Y:S04]  /*71d30*/  STL [R1+0x2418], R4 ;  /* 0x0024180401007387 */ /* 0x000fe80000100800 */
[----:B------:R-:W-:Y:S01]  /*71d40*/  STL [R1+0x23ec], R5 ;  /* 0x0023ec0501007387 */ /* 0x000fe20000100800 */
[--C-:B------:R-:W-:Y:S01]  /*71d50*/  IMAD.X R15, R15, 0x1, R0.reuse, P6 ;  /* 0x000000010f0f7824 */ /* 0x100fe200030e0600 */
        /* <DEDUP_REMOVED lines=20> */
[-C--:B------:R-:W-:Y:S01]  /*71ea0*/  IADD3 R11, P4, PT, R11, R3.reuse, RZ ;  /* 0x000000030b0b7210 */ /* 0x080fe20007f9e0ff */
[--C-:B------:R-:W-:Y:S01]  /*71eb0*/  IMAD.X R13, R13, 0x1, R0.reuse, P5 ;  /* 0x000000010d0d7824 */ /* 0x100fe200028e0600 */
        /* <DEDUP_REMOVED lines=10> */
[----:B0-----:R-:W4:Y:S04]  /*71f60*/  LDL.LU R23, [R1+0x2384] ;  /* 0x0023840001177983 */ /* 0x001f280000300800 */
[----:B------:R-:W-:Y:S01]  /*71f70*/  STL [R1+0x23e0], R16 ;  /* 0x0023e01001007387 */ /* 0x000fe20000100800 */
[----:B--2---:R-:W-:-:S05]  /*71f80*/  IMAD.X R17, R17, 0x1, R0, P1 ;  /* 0x0000000111117824 */ /* 0x004fca00008e0600 */
[----:B------:R0:W-:Y:S01]  /*71f90*/  STL [R1+0x23d8], R17 ;  /* 0x0023d81101007387 */ /* 0x0001e20000100800 */
[----:B------:R-:W-:-:S03]  /*71fa0*/  IADD3 R22, P1, PT, R22, R3, RZ ;  /* 0x0000000316167210 */ /* 0x000fc60007f3e0ff */
[----:B0-----:R-:W2:Y:S04]  /*71fb0*/  LDL.LU R17, [R1+0x237c] ;  /* 0x00237c0001117983 */ /* 0x001ea80000300800 */
[----:B------:R0:W-:Y:S01]  /*71fc0*/  STL [R1+0x23ac], R22 ;  /* 0x0023ac1601007387 */ /* 0x0001e20000100800 */
[----:B------:R-:W-:-:S03]  /*71fd0*/  IMAD.X R21, R21, 0x1, R0, P2 ;  /* 0x0000000115157824 */ /* 0x000fc600010e0600 */
[----:B0-----:R-:W2:Y:S04]  /*71fe0*/  LDL.LU R22, [R1+0x2374] ;  /* 0x0023740001167983 */ /* 0x001ea80000300800 */
[----:B------:R0:W-:Y:S04]  /*71ff0*/  STL [R1+0x23d0], R21 ;  /* 0x0023d01501007387 */ /* 0x0001e80000100800 */
[----:B0-----:R-:W2:Y:S01]  /*72000*/  LDL.LU R21, [R1+0x236c] ;  /* 0x00236c0001157983 */ /* 0x001ea20000300800 */
[----:B---3--:R-:W-:-:S05]  /*72010*/  IADD3 R25, P2, PT, R25, R3, RZ ;  /* 0x0000000319197210 */ /* 0x008fca0007f5e0ff */
[----:B------:R0:W-:Y:S04]  /*72020*/  STL [R1+0x23a4], R25 ;  /* 0x0023a41901007387 */ /* 0x0001e80000100800 */
[----:B0-----:R-:W3:Y:S04]  /*72030*/  LDL.LU R25, [R1+0x2364] ;  /* 0x0023640001197983 */ /* 0x001ee80000300800 */
        /* <DEDUP_REMOVED lines=8> */
[--C-:B----4-:R-:W-:Y:S01]  /*720c0*/  IMAD.X R15, R15, 0x1, R0.reuse, P3 ;  /* 0x000000010f0f7824 */ /* 0x110fe200018e0600 */
[----:B------:R-:W-:Y:S01]  /*720d0*/  IADD3 R26, P3, PT, R26, R3, RZ ;  /* 0x000000031a1a7210 */ /* 0x000fe20007f7e0ff */
[----:B------:R-:W-:-:S03]  /*720e0*/  IMAD.X R27, R27, 0x1, R0, P4 ;  /* 0x000000011b1b7824 */ /* 0x000fc600020e0600 */
[----:B------:R0:W-:Y:S04]  /*720f0*/  STL [R1+0x23c8], R15 ;  /* 0x0023c80f01007387 */ /* 0x0001e80000100800 */
[----:B------:R1:W-:Y:S04]  /*72100*/  STL [R1+0x239c], R26 ;  /* 0x00239c1a01007387 */ /* 0x0003e80000100800 */
[----:B------:R4:W-:Y:S01]  /*72110*/  STL [R1+0x23c0], R27 ;  /* 0x0023c01b01007387 */ /* 0x0009e20000100800 */
[-C--:B------:R-:W-:Y:S01]  /*72120*/  IADD3 R28, P4, PT, R28, R3.reuse, RZ ;  /* 0x000000031c1c7210 */ /* 0x080fe20007f9e0ff */
[----:B------:R-:W-:Y:S01]  /*72130*/  IMAD.X R29, R29, 0x1, R0, P5 ;  /* 0x000000011d1d7824 */ /* 0x000fe200028e0600 */
[----:B------:R-:W-:-:S02]  /*72140*/  IADD3 R2, P5, PT, R2, R3, RZ ;  /* 0x0000000302027210 */ /* 0x000fc40007fbe0ff */
[----:B------:R-:W2:Y:S04]  /*72150*/  LDL.LU R3, [R1+0x23b0] ;  /* 0x0023b00001037983 */ /* 0x000ea80000300800 */
[----:B------:R0:W-:Y:S04]  /*72160*/  STL [R1+0x2394], R28 ;  /* 0x0023941c01007387 */ /* 0x0001e80000100800 */
[----:B------:R-:W3:Y:S04]  /*72170*/  LDL.LU R16, [R1+0x2368] ;  /* 0x0023680001107983 */ /* 0x000ee80000300800 */
[----:B------:R1:W-:Y:S04]  /*72180*/  STL [R1+0x23b8], R29 ;  /* 0x0023b81d01007387 */ /* 0x0003e80000100800 */
[----:B0-----:R-:W3:Y:S04]  /*72190*/  LDL.LU R15, [R1+0x233c] ;  /* 0x00233c00010f7983 */ /* 0x001ee80000300800 */
[----:B------:R0:W-:Y:S04]  /*721a0*/  STL [R1+0x238c], R2 ;  /* 0x00238c0201007387 */ /* 0x0001e80000100800 */
[----:B-1----:R-:W3:Y:S04]  /*721b0*/  LDL.LU R26, [R1+0x2360] ;  /* 0x00236000011a7983 */ /* 0x002ee80000300800 */
[----:B----4-:R-:W4:Y:S04]  /*721c0*/  LDL.LU R27, [R1+0x2334] ;  /* 0x00233400011b7983 */ /* 0x010f280000300800 */
[----:B------:R-:W3:Y:S04]  /*721d0*/  LDL.LU R28, [R1+0x2358] ;  /* 0x00235800011c7983 */ /* 0x000ee80000300800 */
[----:B------:R-:W3:Y:S04]  /*721e0*/  LDL.LU R29, [R1+0x232c] ;  /* 0x00232c00011d7983 */ /* 0x000ee80000300800 */
[----:B0-----:R-:W3:Y:S01]  /*721f0*/  LDL.LU R2, [R1+0x2350] ;  /* 0x0023500001027983 */ /* 0x001ee20000300800 */
[----:B--2---:R-:W-:-:S05]  /*72200*/  IMAD.X R3, R3, 0x1, R0, P6 ;  /* 0x0000000103037824 */ /* 0x004fca00030e0600 */
[----:B------:R0:W-:Y:S02]  /*72210*/  STL [R1+0x23b0], R3 ;  /* 0x0023b00301007387 */ /* 0x0001e40000100800 */
[----:B0-----:R-:W0:Y:S02]  /*72220*/  LDC R3, c[0x0][0x3a8] ;  /* 0x0000ea00ff037b82 */ /* 0x001e240000000800 */
[----:B0-----:R-:W-:-:S04]  /*72230*/  IMAD.SHL.U32 R3, R3, 0x40, RZ ;  /* 0x0000004003037824 */ /* 0x001fc800078e00ff */
[----:B------:R-:W-:-:S05]  /*72240*/  IMAD.SHL.U32 R3, R3, 0x2, RZ ;  /* 0x0000000203037824 */ /* 0x000fca00078e00ff */
[----:B------:R-:W-:-:S05]  /*72250*/  IADD3 R23, P6, PT, R23, R3, RZ ;  /* 0x0000000317177210 */ /* 0x000fca0007fde0ff */
[----:B------:R0:W-:Y:S04]  /*72260*/  STL [R1+0x2384], R23 ;  /* 0x0023841701007387 */ /* 0x0001e80000100800 */
[----:B0-----:R-:W2:Y:S04]  /*72270*/  LDL.LU R23, [R1+0x30e4] ;  /* 0x0030e40001177983 */ /* 0x001ea80000300800 */
[----:B------:R-:W2:Y:S02]  /*72280*/  LDL.LU R3, [R1+0x23a8] ;  /* 0x0023a80001037983 */ /* 0x000ea40000300800 */
        /* <DEDUP_REMOVED lines=32> */
[----:B---3--:R-:W-:-:S05]  /*72490*/  IADD3 R25, P4, PT, R25, R3, RZ ;  /* 0x0000000319197210 */ /* 0x008fca0007f9e0ff */
[----:B------:R0:W-:Y:S04]  /*724a0*/  STL [R1+0x2364], R25 ;  /* 0x0023641901007387 */ /* 0x0001e80000100800 */
[----:B0-----:R-:W2:Y:S01]  /*724b0*/  LDL.LU R25, [R1+0x30d4] ;  /* 0x0030d40001197983 */ /* 0x001ea20000300800 */
[--C-:B------:R-:W-:Y:S01]  /*724c0*/  IMAD.X R4, R4, 0x1, R0.reuse, P5 ;  /* 0x0000000104047824 */ /* 0x100fe200028e0600 */
[-C--:B------:R-:W-:Y:S01]  /*724d0*/  IADD3 R5, P5, PT, R5, R3.reuse, RZ ;  /* 0x0000000305057210 */ /* 0x080fe20007fbe0ff */
[--C-:B------:R-:W-:Y:S01]  /*724e0*/  IMAD.X R6, R6, 0x1, R0.reuse, P6 ;  /* 0x0000000106067824 */ /* 0x100fe200030e0600 */
[-C--:B------:R-:W-:Y:S01]  /*724f0*/  IADD3 R7, P6, PT, R7, R3.reuse, RZ ;  /* 0x0000000307077210 */ /* 0x080fe20007fde0ff */
[----:B------:R-:W-:Y:S01]  /*72500*/  IMAD.X R10, R10, 0x1, R0, P1 ;  /* 0x000000010a0a7824 */ /* 0x000fe200008e0600 */
[----:B------:R0:W-:Y:S01]  /*72510*/  STL [R1+0x2388], R4 ;  /* 0x0023880401007387 */ /* 0x0001e20000100800 */
[----:B------:R-:W-:-:S03]  /*72520*/  IADD3 R11, P1, PT, R11, R3, RZ ;  /* 0x000000030b0b7210 */ /* 0x000fc60007f3e0ff */
[----:B------:R1:W-:Y:S04]  /*72530*/  STL [R1+0x235c], R5 ;  /* 0x00235c0501007387 */ /* 0x0003e80000100800 */
[----:B------:R3:W-:Y:S04]  /*72540*/  STL [R1+0x2380], R6 ;  /* 0x0023800601007387 */ /* 0x0007e80000100800 */
[----:B------:R0:W-:Y:S01]  /*72550*/  STL [R1+0x2354], R7 ;  /* 0x0023540701007387 */ /* 0x0001e20000100800 */
[----:B------:R-:W-:-:S03]  /*72560*/  IMAD.X R13, R13, 0x1, R0, P2 ;  /* 0x000000010d0d7824 */ /* 0x000fc600010e0600 */
[----:B------:R-:W-:Y:S01]  /*72570*/  STL [R1+0x2378], R10 ;  /* 0x0023780a01007387 */ /* 0x000fe20000100800 */
[----:B------:R-:W-:-:S03]  /*72580*/  IADD3 R12, P2, PT, R12, R3, RZ ;  /* 0x000000030c0c7210 */ /* 0x000fc60007f5e0ff */
[----:B------:R4:W-:Y:S04]  /*72590*/  STL [R1+0x234c], R11 ;  /* 0x00234c0b01007387 */ /* 0x0009e80000100800 */
[----:B------:R-:W-:Y:S01]  /*725a0*/  STL [R1+0x2370], R13 ;  /* 0x0023700d01007387 */ /* 0x000fe20000100800 */
[----:B0-----:R-:W-:Y:S02]  /*725b0*/  IMAD.MOV.U32 R4, RZ, RZ, R22 ;  /* 0x000000ffff047224 */ /* 0x001fe400078e0016 */
[----:B-1----:R-:W-:Y:S02]  /*725c0*/  IMAD.MOV.U32 R5, RZ, RZ, R19 ;  /* 0x000000ffff057224 */ /* 0x002fe400078e0013 */
[----:B---3--:R-:W-:Y:S02]  /*725d0*/  IMAD.MOV.U32 R6, RZ, RZ, R21 ;  /* 0x000000ffff067224 */ /* 0x008fe400078e0015 */
[----:B------:R-:W-:-:S02]  /*725e0*/  IMAD.MOV.U32 R7, RZ, RZ, R18 ;  /* 0x000000ffff077224 */ /* 0x000fc400078e0012 */
[----:B----4-:R-:W-:Y:S01]  /*725f0*/  IMAD.MOV.U32 R11, RZ, RZ, R17 ;  /* 0x000000ffff0b7224 */ /* 0x010fe200078e0011 */
[----:B------:R-:W-:Y:S01]  /*72600*/  STL [R1+0x2344], R12 ;  /* 0x0023440c01007387 */ /* 0x000fe20000100800 */
[--C-:B------:R-:W-:Y:S01]  /*72610*/  IMAD.X R16, R16, 0x1, R0.reuse, P3 ;  /* 0x0000000110107824 */ /* 0x100fe200018e0600 */
[-C--:B------:R-:W-:Y:S01]  /*72620*/  IADD3 R15, P3, PT, R15, R3.reuse, RZ ;  /* 0x000000030f0f7210 */ /* 0x080fe20007f7e0ff */
[--C-:B------:R-:W-:Y:S01]  /*72630*/  IMAD.X R26, R26, 0x1, R0.reuse, P4 ;  /* 0x000000011a1a7824 */ /* 0x100fe200020e0600 */
[-C--:B------:R-:W-:Y:S01]  /*72640*/  IADD3 R27, P4, PT, R27, R3.reuse, RZ ;  /* 0x000000031b1b7210 */ /* 0x080fe20007f9e0ff */
[--C-:B------:R-:W-:Y:S01]  /*72650*/  IMAD.X R28, R28, 0x1, R0.reuse, P5 ;  /* 0x000000011c1c7824 */ /* 0x100fe200028e0600 */
[----:B------:R-:W-:Y:S01]  /*72660*/  IADD3 R29, P5, PT, R29, R3, RZ ;  /* 0x000000031d1d7210 */ /* 0x000fe20007fbe0ff */
[----:B------:R-:W-:Y:S02]  /*72670*/  IMAD.X R2, R2, 0x1, R0, P6 ;  /* 0x0000000102027824 */ /* 0x000fe400030e0600 */
[----:B--2---:R-:W-:-:S05]  /*72680*/  IMAD.MOV.U32 R10, RZ, RZ, R25 ;  /* 0x000000ffff0a7224 */ /* 0x004fca00078e0019 */
[----:B------:R0:W-:Y:S04]  /*72690*/  STL.64 [R1+0x1bd0], R10 ;  /* 0x001bd00a01007387 */ /* 0x0001e80000100a00 */
[----:B------:R1:W-:Y:S04]  /*726a0*/  STL.64 [R1+0x1bc8], R6 ;  /* 0x001bc80601007387 */ /* 0x0003e80000100a00 */
[----:B------:R2:W-:Y:S01]  /*726b0*/  STL.64 [R1+0x1bc0], R4 ;  /* 0x001bc00401007387 */ /* 0x0005e20000100a00 */
[----:B0-----:R-:W-:Y:S02]  /*726c0*/  IMAD.MOV.U32 R10, RZ, RZ, R23 ;  /* 0x000000ffff0a7224 */ /* 0x001fe400078e0017 */
[----:B------:R-:W-:-:S02]  /*726d0*/  IMAD.MOV.U32 R11, RZ, RZ, R20 ;  /* 0x000000ffff0b7224 */ /* 0x000fc400078e0014 */
[----:B-1----:R-:W-:Y:S02]  /*726e0*/  IMAD.MOV.U32 R6, RZ, RZ, R24 ;  /* 0x000000ffff067224 */ /* 0x002fe400078e0018 */
[----:B------:R-:W-:Y:S02]  /*726f0*/  IMAD.MOV.U32 R7, RZ, RZ, R8 ;  /* 0x000000ffff077224 */ /* 0x000fe400078e0008 */
[----:B--2---:R-:W-:Y:S02]  /*72700*/  IMAD.MOV.U32 R4, RZ, RZ, R14 ;  /* 0x000000ffff047224 */ /* 0x004fe400078e000e */
[----:B------:R-:W-:Y:S01]  /*72710*/  IMAD.MOV.U32 R5, RZ, RZ, R9 ;  /* 0x000000ffff057224 */ /* 0x000fe200078e0009 */
[----:B------:R-:W-:Y:S04]  /*72720*/  STL.64 [R1+0x1bb8], R10 ;  /* 0x001bb80a01007387 */ /* 0x000fe80000100a00 */
[----:B------:R-:W-:Y:S04]  /*72730*/  STL.64 [R1+0x1bb0], R6 ;  /* 0x001bb00601007387 */ /* 0x000fe80000100a00 */
[----:B------:R-:W-:Y:S04]  /*72740*/  STL.64 [R1+0x1ba8], R4 ;  /* 0x001ba80401007387 */ /* 0x000fe80000100a00 */
[----:B------:R-:W-:Y:S04]  /*72750*/  STL [R1+0x2368], R16 ;  /* 0x0023681001007387 */ /* 0x000fe80000100800 */
[----:B------:R-:W-:Y:S04]  /*72760*/  STL [R1+0x233c], R15 ;  /* 0x00233c0f01007387 */ /* 0x000fe80000100800 */
[----:B------:R-:W-:Y:S04]  /*72770*/  STL [R1+0x2360], R26 ;  /* 0x0023601a01007387 */ /* 0x000fe80000100800 */
[----:B------:R-:W-:Y:S04]  /*72780*/  STL [R1+0x2334], R27 ;  /* 0x0023341b01007387 */ /* 0x000fe80000100800 */
[----:B------:R0:W-:Y:S04]  /*72790*/  STL [R1+0x30d0], R0 ;  /* 0x0030d00001007387 */ /* 0x0001e80000100800 */
[----:B------:R-:W-:Y:S04]  /*727a0*/  STL [R1+0x2358], R28 ;  /* 0x0023581c01007387 */ /* 0x000fe80000100800 */
[----:B0-----:R-:W2:Y:S04]  /*727b0*/  LDL.LU R0, [R1+0x2324] ;  /* 0x0023240001007983 */ /* 0x001ea80000300800 */
[----:B------:R-:W-:Y:S04]  /*727c0*/  STL [R1+0x232c], R29 ;  /* 0x00232c1d01007387 */ /* 0x000fe80000100800 */
[----:B------:R-:W3:Y:S04]  /*727d0*/  LDL.LU R14, [R1+0x2314] ;  /* 0x00231400010e7983 */ /* 0x000ee80000300800 */
[----:B------:R-:W-:Y:S04]  /*727e0*/  STL [R1+0x2350], R2 ;  /* 0x0023500201007387 */ /* 0x000fe80000100800 */
[----:B---3--:R0:W-:Y:S04]  /*727f0*/  STL [R1+0x30cc], R14 ;  /* 0x0030cc0e01007387 */ /* 0x0081e80000100800 */
[----:B0-----:R-:W3:Y:S04]  /*72800*/  LDL.LU R14, [R1+0x231c] ;  /* 0x00231c00010e7983 */ /* 0x001ee80000300800 */
        /* <DEDUP_REMOVED lines=22> */
[----:B--2---:R-:W-:-:S03]  /*72970*/  IADD3 R0, P6, PT, R0, R3, RZ ;  /* 0x0000000300007210 */ /* 0x004fc60007fde0ff */
[----:B------:R-:W2:Y:S04]  /*72980*/  LDL.LU R27, [R1+0x22e0] ;  /* 0x0022e000011b7983 */ /* 0x000ea80000300800 */
[----:B------:R-:W2:Y:S04]  /*72990*/  LDL.LU R28, [R1+0x22b4] ;  /* 0x0022b400011c7983 */ /* 0x000ea80000300800 */
[----:B------:R-:W2:Y:S04]  /*729a0*/  LDL.LU R29, [R1+0x22d8] ;  /* 0x0022d800011d7983 */ /* 0x000ea80000300800 */
[----:B------:R-:W2:Y:S04]  /*729b0*/  LDL.LU R2, [R1+0x22ac] ;  /* 0x0022ac0001027983 */ /* 0x000ea80000300800 */
        /* <DEDUP_REMOVED lines=10> */
[----:B0-----:R-:W2:Y:S04]  /*72a60*/  LDL.LU R14, [R1+0x30cc] ;  /* 0x0030cc00010e7983 */ /* 0x001ea80000300800 */
[----:B------:R-:W3:Y:S01]  /*72a70*/  LDL.LU R3, [R1+0x2340] ;  /* 0x0023400001037983 */ /* 0x000ee20000300800 */
[--C-:B----4-:R-:W-:Y:S02]  /*72a80*/  IMAD.X R9, R9, 0x1, R0.reuse, P3 ;  /* 0x0000000109097824 */ /* 0x110fe400018e0600 */
[----:B------:R-:W-:-:S02]  /*72a90*/  IMAD.X R8, R8, 0x1, R0, P4 ;  /* 0x0000000108087824 */ /* 0x000fc400020e0600 */
[--C-:B------:R-:W-:Y:S02]  /*72aa0*/  IMAD.X R20, R20, 0x1, R0.reuse, P5 ;  /* 0x0000000114147824 */ /* 0x100fe400028e0600 */
[--C-:B------:R-:W-:Y:S02]  /*72ab0*/  IMAD.X R19, R19, 0x1, R0.reuse, P6 ;  /* 0x0000000113137824 */ /* 0x100fe400030e0600 */
[--C-:B------:R-:W-:Y:S02]  /*72ac0*/  IMAD.X R18, R18, 0x1, R0.reuse, P1 ;  /* 0x0000000112127824 */ /* 0x100fe400008e0600 */
[----:B---3--:R-:W-:-:S05]  /*72ad0*/  IMAD.X R3, R3, 0x1, R0, P2 ;  /* 0x0000000103037824 */ /* 0x008fca00010e0600 */
[----:B------:R0:W-:Y:S02]  /*72ae0*/  STL [R1+0x2340], R3 ;  /* 0x0023400301007387 */ /* 0x0001e40000100800 */
[----:B0-----:R-:W0:Y:S02]  /*72af0*/  LDC R3, c[0x0][0x3a8] ;  /* 0x0000ea00ff037b82 */ /* 0x001e240000000800 */
[----:B0-----:R-:W-:-:S04]  /*72b00*/  IMAD.SHL.U32 R3, R3, 0x40, RZ ;  /* 0x0000004003037824 */ /* 0x001fc800078e00ff */
[----:B------:R-:W-:-:S05]  /*72b10*/  IMAD.SHL.U32 R3, R3, 0x2, RZ ;  /* 0x0000000203037824 */ /* 0x000fca00078e00ff */
[-C--:B--2---:R-:W-:Y:S02]  /*72b20*/  IADD3 R14, P2, PT, R14, R3.reuse, RZ ;  /* 0x000000030e0e7210 */ /* 0x084fe40007f5e0ff */
[-C--:B------:R-:W-:Y:S02]  /*72b30*/  IADD3 R24, P3, PT, R24, R3.reuse, RZ ;  /* 0x0000000318187210 */ /* 0x080fe40007f7e0ff */
[-C--:B------:R-:W-:Y:S02]  /*72b40*/  IADD3 R23, P4, PT, R23, R3.reuse, RZ ;  /* 0x0000000317177210 */ /* 0x080fe40007f9e0ff */
[-C--:B------:R-:W-:Y:S01]  /*72b50*/  IADD3 R22, P5, PT, R22, R3.reuse, RZ ;  /* 0x0000000316167210 */ /* 0x080fe20007fbe0ff */
[----:B------:R0:W-:Y:S04]  /*72b60*/  STL [R1+0x2314], R14 ;  /* 0x0023140e01007387 */ /* 0x0001e80000100800 */
[----:B------:R-:W-:Y:S04]  /*72b70*/  STL [R1+0x2338], R9 ;  /* 0x0023380901007387 */ /* 0x000fe80000100800 */
[----:B------:R-:W-:Y:S04]  /*72b80*/  STL [R1+0x230c], R24 ;  /* 0x00230c1801007387 */ /* 0x000fe80000100800 */
[----:B------:R-:W-:Y:S01]  /*72b90*/  STL [R1+0x2330], R8 ;  /* 0x0023300801007387 */ /* 0x000fe20000100800 */
[----:B------:R-:W-:-:S03]  /*72ba0*/  IADD3 R21, P6, PT, R21, R3, RZ ;  /* 0x0000000315157210 */ /* 0x000fc60007fde0ff */
[----:B------:R-:W-:Y:S04]  /*72bb0*/  STL [R1+0x2304], R23 ;  /* 0x0023041701007387 */ /* 0x000fe80000100800 */
[----:B------:R-:W-:Y:S01]  /*72bc0*/  STL [R1+0x2328], R20 ;  /* 0x0023281401007387 */ /* 0x000fe20000100800 */
[----:B------:R-:W-:-:S03]  /*72bd0*/  IADD3 R25, P1, PT, R25, R3, RZ ;  /* 0x0000000319197210 */ /* 0x000fc60007f3e0ff */
[----:B------:R-:W-:Y:S01]  /*72be0*/  STL [R1+0x22fc], R22 ;  /* 0x0022fc1601007387 */ /* 0x000fe20000100800 */
[----:B------:R-:W-:-:S03]  /*72bf0*/  IMAD.X R17, R17, 0x1, R0, P2 ;  /* 0x0000000111117824 */ /* 0x000fc600010e0600 */
        /* <DEDUP_REMOVED lines=24> */
[----:B------:R-:W-:Y:S04]  /*72d80*/  STL [R1+0x22f0], R12 ;  /* 0x0022f00c01007387 */ /* 0x000fe80000100800 */
[----:B------:R-:W-:Y:S01]  /*72d90*/  STL [R1+0x22c4], R16 ;  /* 0x0022c41001007387 */ /* 0x000fe20000100800 */
[----:B------:R-:W-:-:S03]  /*72da0*/  IADD3 R28, P2, PT, R28, R3, RZ ;  /* 0x000000031c1c7210 */ /* 0x000fc60007f5e0ff */
[----:B------:R-:W-:Y:S01]  /*72db0*/  STL [R1+0x22e8], R15 ;  /* 0x0022e80f01007387 */ /* 0x000fe20000100800 */
[----:B------:R-:W-:-:S03]  /*72dc0*/  IMAD.X R29, R29, 0x1, R0, P3 ;  /* 0x000000011d1d7824 */ /* 0x000fc600018e0600 */
[----:B------:R-:W-:Y:S01]  /*72dd0*/  STL [R1+0x22bc], R26 ;  /* 0x0022bc1a01007387 */ /* 0x000fe20000100800 */
[----:B------:R-:W-:-:S03]  /*72de0*/  IADD3 R2, P3, PT, R2, R3, RZ ;  /* 0x0000000302027210 */ /* 0x000fc60007f7e0ff */
[----:B------:R-:W-:Y:S04]  /*72df0*/  STL [R1+0x22e0], R27 ;  /* 0x0022e01b01007387 */ /* 0x000fe80000100800 */
[----:B------:R-:W2:Y:S04]  /*72e00*/  LDL.LU R3, [R1+0x22d0] ;  /* 0x0022d00001037983 */ /* 0x000ea80000300800 */
[----:B------:R-:W-:Y:S04]  /*72e10*/  STL [R1+0x22b4], R28 ;  /* 0x0022b41c01007387 */ /* 0x000fe80000100800 */
[----:B0-----:R-:W3:Y:S04]  /*72e20*/  LDL.LU R14, [R1+0x22c0] ;  /* 0x0022c000010e7983 */ /* 0x001ee80000300800 */
[----:B------:R-:W-:Y:S04]  /*72e30*/  STL [R1+0x22d8], R29 ;  /* 0x0022d81d01007387 */ /* 0x000fe80000100800 */
[----:B---3--:R0:W-:Y:S04]  /*72e40*/  STL [R1+0x30c4], R14 ;  /* 0x0030c40e01007387 */ /* 0x0081e80000100800 */
[----:B------:R-:W-:Y:S04]  /*72e50*/  STL [R1+0x22ac], R2 ;  /* 0x0022ac0201007387 */ /* 0x000fe80000100800 */
[----:B0-----:R-:W3:Y:S01]  /*72e60*/  LDL.LU R14, [R1+0x229c] ;  /* 0x00229c00010e7983 */ /* 0x001ee20000300800 */
[----:B--2---:R-:W-:-:S03]  /*72e70*/  IMAD.X R3, R3, 0x1, R0, P4 ;  /* 0x0000000103037824 */ /* 0x004fc600020e0600 */
        /* <DEDUP_REMOVED lines=28> */
[----:B------:R0:W-:Y:S02]  /*73040*/  STL [R1+0x22d0], R3 ;  /* 0x0022d00301007387 */ /* 0x0001e40000100800 */
[----:B0-----:R-:W0:Y:S02]  /*73050*/  LDC R3, c[0x0][0x3a8] ;  /* 0x0000ea00ff037b82 */ /* 0x001e240000000800 */
[----:B0-----:R-:W-:-:S04]  /*73060*/  IMAD.SHL.U32 R3, R3, 0x40, RZ ;  /* 0x0000004003037824 */ /* 0x001fc800078e00ff */
[----:B------:R-:W-:-:S05]  /*73070*/  IMAD.SHL.U32 R3, R3, 0x2, RZ ;  /* 0x0000000203037824 */ /* 0x000fca00078e00ff */
[----:B--2---:R-:W-:-:S05]  /*73080*/  IADD3 R14, P4, PT, R14, R3, RZ ;  /* 0x000000030e0e7210 */ /* 0x004fca0007f9e0ff */
        /* <DEDUP_REMOVED lines=10> */
[----:B0-----:R-:W2:Y:S01]  /*73130*/  LDL.LU R14, [R1+0x30c4] ;  /* 0x0030c400010e7983 */ /* 0x001ea20000300800 */
[--C-:B----4-:R-:W-:Y:S01]  /*73140*/  IMAD.X R24, R24, 0x1, R0.reuse, P1 ;  /* 0x0000000118187824 */ /* 0x110fe200008e0600 */
[-C--:B---3--:R-:W-:Y:S01]  /*73150*/  IADD3 R8, P1, PT, R8, R3.reuse, RZ ;  /* 0x0000000308087210 */ /* 0x088fe20007f3e0ff */
[--C-:B------:R-:W-:Y:S01]  /*73160*/  IMAD.X R23, R23, 0x1, R0.reuse, P2 ;  /* 0x0000000117177824 */ /* 0x100fe200010e0600 */
[-C--:B------:R-:W-:Y:S01]  /*73170*/  IADD3 R20, P2, PT, R20, R3.reuse, RZ ;  /* 0x0000000314147210 */ /* 0x080fe20007f5e0ff */
        /* <DEDUP_REMOVED lines=15> */
[----:B------:R-:W-:Y:S01]  /*73270*/  IADD3 R27, P5, PT, R27, R3, RZ ;  /* 0x000000031b1b7210 */ /* 0x000fe20007fbe0ff */
[----:B------:R-:W-:-:S02]  /*73280*/  IMAD.X R2, R2, 0x1, R0, P1 ;  /* 0x0000000102027824 */ /* 0x000fc400008e0600 */
[----:B--2---:R-:W-:Y:S01]  /*73290*/  IMAD.X R14, R14, 0x1, R0, P6 ;  /* 0x000000010e0e7824 */ /* 0x004fe200030e0600 */
[----:B------:R-:W-:-:S04]  /*732a0*/  IADD3 R9, P6, PT, R9, R3, RZ ;  /* 0x0000000309097210 */ /* 0x000fc80007fde0ff */
        /* <DEDUP_REMOVED lines=8> */
[----:B------:R-:W-:-:S03]  /*73330*/  IMAD.X R4, R4, 0x1, R0, P6 ;  /* 0x0000000104047824 */ /* 0x000fc600030e0600 */
[----:B------:R-:W-:Y:S01]  /*73340*/  STL [R1+0x22a0], R21 ;  /* 0x0022a01501007387 */ /* 0x000fe20000100800 */
[----:B------:R-:W-:-:S03]  /*73350*/  IADD3 R5, P6, PT, R5, R3, RZ ;  /* 0x0000000305057210 */ /* 0x000fc60007fde0ff */
        /* <DEDUP_REMOVED lines=2039> */
[----:B------:R-:W-:Y:S01]  /*7b2d0*/  IADD3 R11, P6, PT, R11, UR8, RZ ;  /* 0x000000080b0b7c10 */ /* 0x000fe2000ffde0ff */
[--C-:B------:R-:W-:Y:S01]  /*7b2e0*/  IMAD.X R13, R13, 0x1, R0.reuse, P1 ;  /* 0x000000010d0d7824 */ /* 0x100fe200008e0600 */
[----:B------:R-:W-:Y:S01]  /*7b2f0*/  IADD3 R12, P1, PT, R12, UR8, RZ ;  /* 0x000000080c0c7c10 */ /* 0x000fe2000ff3e0ff */
[--C-:B------:R-:W-:Y:S01]  /*7b300*/  IMAD.X R16, R16, 0x1, R0.reuse, P2 ;  /* 0x0000000110107824 */ /* 0x100fe200010e0600 */
[----:B------:R-:W-:Y:S01]  /*7b310*/  IADD3 R15, P2, PT, R15, UR8, RZ ;  /* 0x000000080f0f7c10 */ /* 0x000fe2000ff5e0ff */
[--C-:B------:R-:W-:Y:S01]  /*7b320*/  IMAD.X R26, R26, 0x1, R0.reuse, P3 ;  /* 0x000000011a1a7824 */ /* 0x100fe200018e0600 */
[----:B------:R-:W-:Y:S01]  /*7b330*/  IADD3 R27, P3, PT, R27, UR8, RZ ;  /* 0x000000081b1b7c10 */ /* 0x000fe2000ff7e0ff */
        /* <DEDUP_REMOVED lines=29> */
[----:B------:R-:W-:Y:S01]  /*7b510*/  IMAD.X R28, R28, 0x1, R0, P4 ;  /* 0x000000011c1c7824 */ /* 0x000fe200020e0600 */
[----:B------:R-:W-:-:S04]  /*7b520*/  IADD3 R29, P4, PT, R29, UR8, RZ ;  /* 0x000000081d1d7c10 */ /* 0x000fc8000ff9e0ff */
[----:B------:R-:W-:Y:S01]  /*7b530*/  STL [R1+0x2ba8], R28 ;  /* 0x002ba81c01007387 */ /* 0x000fe20000100800 */
[----:B------:R-:W-:-:S03]  /*7b540*/  IMAD.X R2, R2, 0x1, R0, P5 ;  /* 0x0000000102027824 */ /* 0x000fc600028e0600 */
[----:B--2---:R0:W-:Y:S04]  /*7b550*/  STL [R1+0x3020], R3 ;  /* 0x0030200301007387 */ /* 0x0041e80000100800 */
[----:B------:R1:W-:Y:S04]  /*7b560*/  STL [R1+0x2cf4], R29 ;  /* 0x002cf41d01007387 */ /* 0x0003e80000100800 */
[----:B0-----:R-:W2:Y:S04]  /*7b570*/  LDL.LU R3, [R1+0x2cf0] ;  /* 0x002cf00001037983 */ /* 0x001ea80000300800 */
[----:B------:R0:W-:Y:S04]  /*7b580*/  STL [R1+0x2bb0], R2 ;  /* 0x002bb00201007387 */ /* 0x0001e80000100800 */
[----:B------:R-:W3:Y:S04]  /*7b590*/  LDL.LU R14, [R1+0x2bbc] ;  /* 0x002bbc00010e7983 */ /* 0x000ee80000300800 */
[----:B------:R-:W4:Y:S04]  /*7b5a0*/  LDL.LU R9, [R1+0x2ce8] ;  /* 0x002ce80001097983 */ /* 0x000f280000300800 */
        /* <DEDUP_REMOVED lines=23> */
[----:B-1----:R-:W4:Y:S04]  /*7b720*/  LDL.LU R29, [R1+0x2c8c] ;  /* 0x002c8c00011d7983 */ /* 0x002f280000300800 */
[----:B0-----:R-:W4:Y:S04]  /*7b730*/  LDL.LU R2, [R1+0x2cb0] ;  /* 0x002cb00001027983 */ /* 0x001f280000300800 */
[----:B------:R0:W-:Y:S04]  /*7b740*/  STL [R1+0x3000], R0 ;  /* 0x0030000001007387 */ /* 0x0001e80000100800 */
[----:B0-----:R-:W4:Y:S01]  /*7b750*/  LDL.LU R0, [R1+0x2f9c] ;  /* 0x002f9c0001007983 */ /* 0x001f220000300800 */
[----:B--2---:R-:W-:-:S05]  /*7b760*/  IADD3 R3, P5, PT, R3, UR8, RZ ;  /* 0x0000000803037c10 */ /* 0x004fca000ffbe0ff */
[----:B------:R0:W-:Y:S04]  /*7b770*/  STL [R1+0x2cf0], R3 ;  /* 0x002cf00301007387 */ /* 0x0001e80000100800 */
[----:B0-----:R-:W2:Y:S01]  /*7b780*/  LDL.LU R3, [R1+0x3020] ;  /* 0x0030200001037983 */ /* 0x001ea20000300800 */
[----:B---3--:R-:W-:Y:S02]  /*7b790*/  IADD3.X R14, PT, PT, R14, UR4, RZ, P1, !PT ;  /* 0x000000040e0e7c10 */ /* 0x008fe40008ffe4ff */
[----:B----4-:R-:W-:Y:S02]  /*7b7a0*/  IADD3 R9, P1, PT, R9, UR8, RZ ;  /* 0x0000000809097c10 */ /* 0x010fe4000ff3e0ff */
[----:B------:R-:W-:Y:S02]  /*7b7b0*/  IADD3.X R24, PT, PT, R24, UR4, RZ, P2, !PT ;  /* 0x0000000418187c10 */ /* 0x000fe400097fe4ff */
[----:B------:R-:W-:-:S02]  /*7b7c0*/  IADD3 R8, P2, PT, R8, UR8, RZ ;  /* 0x0000000808087c10 */ /* 0x000fc4000ff5e0ff */
[----:B------:R-:W-:Y:S02]  /*7b7d0*/  IADD3.X R23, PT, PT, R23, UR4, RZ, P3, !PT ;  /* 0x0000000417177c10 */ /* 0x000fe40009ffe4ff */
[----:B------:R-:W-:Y:S02]  /*7b7e0*/  IADD3 R20, P3, PT, R20, UR8, RZ ;  /* 0x0000000814147c10 */ /* 0x000fe4000ff7e0ff */
[----:B------:R-:W-:Y:S02]  /*7b7f0*/  IADD3.X R22, PT, PT, R22, UR4, RZ, P4, !PT ;  /* 0x0000000416167c10 */ /* 0x000fe4000a7fe4ff */
[----:B------:R-:W-:Y:S02]  /*7b800*/  IADD3 R19, P4, PT, R19, UR8, RZ ;  /* 0x0000000813137c10 */ /* 0x000fe4000ff9e0ff */
[----:B------:R-:W-:Y:S02]  /*7b810*/  IADD3.X R21, PT, PT, R21, UR4, RZ, P5, !PT ;  /* 0x0000000415157c10 */ /* 0x000fe4000affe4ff */
[----:B------:R-:W-:-:S02]  /*7b820*/  IADD3 R18, P5, PT, R18, UR8, RZ ;  /* 0x0000000812127c10 */ /* 0x000fc4000ffbe0ff */
[----:B------:R-:W-:-:S05]  /*7b830*/  IADD3.X R0, PT, PT, R0, UR4, RZ, P6, !PT ;  /* 0x0000000400007c10 */ /* 0x000fca000b7fe4ff */
[----:B------:R-:W-:Y:S01]  /*7b840*/  STL [R1+0x2f9c], R0 ;  /* 0x002f9c0001007387 */ /* 0x000fe20000100800 */
[----:B------:R-:W-:Y:S02]  /*7b850*/  IADD3.X R4, PT, PT, R4, UR4, RZ, P1, !PT ;  /* 0x0000000404047c10 */ /* 0x000fe40008ffe4ff */
[----:B------:R-:W-:Y:S02]  /*7b860*/  IADD3 R5, P1, PT, R5, UR8, RZ ;  /* 0x0000000805057c10 */ /* 0x000fe4000ff3e0ff */
[----:B------:R-:W-:Y:S02]  /*7b870*/  IADD3.X R6, PT, PT, R6, UR4, RZ, P2, !PT ;  /* 0x0000000406067c10 */ /* 0x000fe400097fe4ff */
[----:B------:R-:W-:Y:S02]  /*7b880*/  IADD3 R7, P2, PT, R7, UR8, RZ ;  /* 0x0000000807077c10 */ /* 0x000fe4000ff5e0ff */
        /* <DEDUP_REMOVED lines=8> */
[----:B--2---:R-:W-:-:S05]  /*7b910*/  IADD3 R3, P6, PT, R3, UR8, RZ ;  /* 0x0000000803037c10 */ /* 0x004fca000ffde0ff */
[----:B------:R-:W-:Y:S04]  /*7b920*/  STL [R1+0x2cec], R3 ;  /* 0x002cec0301007387 */ /* 0x000fe80000100800 */
[----:B------:R-:W-:Y:S04]  /*7b930*/  STL [R1+0x2bbc], R14 ;  /* 0x002bbc0e01007387 */ /* 0x000fe80000100800 */
[----:B------:R-:W-:Y:S04]  /*7b940*/  STL [R1+0x2ce8], R9 ;  /* 0x002ce80901007387 */ /* 0x000fe80000100800 */
[----:B------:R-:W-:Y:S04]  /*7b950*/  STL [R1+0x2bd4], R24 ;  /* 0x002bd41801007387 */ /* 0x000fe80000100800 */
[----:B------:R-:W-:Y:S04]  /*7b960*/  STL [R1+0x2ce4], R8 ;  /* 0x002ce40801007387 */ /* 0x000fe80000100800 */
[----:B------:R-:W-:Y:S04]  /*7b970*/  STL [R1+0x2bd0], R23 ;  /* 0x002bd01701007387 */ /* 0x000fe80000100800 */
[----:B------:R-:W-:Y:S01]  /*7b980*/  STL [R1+0x2cdc], R20 ;  /* 0x002cdc1401007387 */ /* 0x000fe20000100800 */
[----:B------:R-:W-:-:S03]  /*7b990*/  IADD3.X R25, PT, PT, R25, UR4, RZ, P6, !PT ;  /* 0x0000000419197c10 */ /* 0x000fc6000b7fe4ff */
[----:B------:R-:W-:Y:S01]  /*7b9a0*/  STL [R1+0x2bcc], R22 ;  /* 0x002bcc1601007387 */ /* 0x000fe20000100800 */
[----:B------:R-:W-:-:S03]  /*7b9b0*/  IADD3 R17, P6, PT, R17, UR8, RZ ;  /* 0x0000000811117c10 */ /* 0x000fc6000ffde0ff */
        /* <DEDUP_REMOVED lines=12> */
[----:B------:R-:W-:Y:S04]  /*7ba80*/  STL [R1+0x2cd0], R13 ;  /* 0x002cd00d01007387 */ /* 0x000fe80000100800 */
[----:B------:R-:W-:Y:S01]  /*7ba90*/  STL [R1+0x2ca4], R12 ;  /* 0x002ca40c01007387 */ /* 0x000fe20000100800 */
[----:B------:R-:W-:-:S03]  /*7baa0*/  IADD3 R27, P6, PT, R27, UR8, RZ ;  /* 0x000000081b1b7c10 */ /* 0x000fc6000ffde0ff */
[----:B------:R-:W-:Y:S04]  /*7bab0*/  STL [R1+0x2cc8], R16 ;  /* 0x002cc81001007387 */ /* 0x000fe80000100800 */
[----:B------:R-:W-:Y:S04]  /*7bac0*/  STL [R1+0x2c9c], R15 ;  /* 0x002c9c0f01007387 */ /* 0x000fe80000100800 */
[----:B------:R-:W-:Y:S04]  /*7bad0*/  STL [R1+0x2cc0], R26 ;  /* 0x002cc01a01007387 */ /* 0x000fe80000100800 */
[----:B------:R0:W-:Y:S04]  /*7bae0*/  STL [R1+0x2c8c], R29 ;  /* 0x002c8c1d01007387 */ /* 0x0001e80000100800 */
[----:B------:R-:W-:Y:S04]  /*7baf0*/  STL [R1+0x2c94], R27 ;  /* 0x002c941b01007387 */ /* 0x000fe80000100800 */
[----:B0-----:R-:W2:Y:S04]  /*7bb00*/  LDL.LU R29, [R1+0x2c84] ;  /* 0x002c8400011d7983 */ /* 0x001ea80000300800 */
[----:B------:R-:W-:Y:S04]  /*7bb10*/  STL [R1+0x2cb8], R28 ;  /* 0x002cb81c01007387 */ /* 0x000fe80000100800 */
[----:B------:R-:W3:Y:S01]  /*7bb20*/  LDL.LU R0, [R1+0x2c7c] ;  /* 0x002c7c0001007983 */ /* 0x000ee20000300800 */
[----:B------:R-:W-:-:S03]  /*7bb30*/  IADD3.X R2, PT, PT, R2, UR4, RZ, P2, !PT ;  /* 0x0000000402027c10 */ /* 0x000fc600097fe4ff */
[----:B---3--:R0:W-:Y:S04]  /*7bb40*/  STL [R1+0x301c], R0 ;  /* 0x00301c0001007387 */ /* 0x0081e80000100800 */
[----:B0-----:R-:W3:Y:S04]  /*7bb50*/  LDL.LU R0, [R1+0x2ca8] ;  /* 0x002ca80001007983 */ /* 0x001ee80000300800 */
        /* <DEDUP_REMOVED lines=24> */
[----:B--2---:R-:W-:-:S03]  /*7bce0*/  IADD3 R29, P2, PT, R29, UR8, RZ ;  /* 0x000000081d1d7c10 */ /* 0x004fc6000ff5e0ff */
[----:B------:R-:W2:Y:S04]  /*7bcf0*/  LDL.LU R26, [R1+0x2c1c] ;  /* 0x002c1c00011a7983 */ /* 0x000ea80000300800 */
[----:B------:R-:W2:Y:S04]  /*7bd00*/  LDL.LU R27, [R1+0x2c40] ;  /* 0x002c4000011b7983 */ /* 0x000ea80000300800 */
[----:B0-----:R-:W2:Y:S04]  /*7bd10*/  LDL.LU R2, [R1+0x2c14] ;  /* 0x002c140001027983 */ /* 0x001ea80000300800 */
[----:B------:R-:W2:Y:S04]  /*7bd20*/  LDL.LU R28, [R1+0x2c38] ;  /* 0x002c3800011c7983 */ /* 0x000ea80000300800 */
[----:B------:R0:W-:Y:S04]  /*7bd30*/  STL [R1+0x2c84], R29 ;  /* 0x002c841d01007387 */ /* 0x0001e80000100800 */
[----:B0-----:R-:W2:Y:S01]  /*7bd40*/  LDL.LU R29, [R1+0x2c0c] ;  /* 0x002c0c00011d7983 */ /* 0x001ea20000300800 */
[----:B---3--:R-:W-:-:S05]  /*7bd50*/  IADD3.X R0, PT, PT, R0, UR4, RZ, P3, !PT ;  /* 0x0000000400007c10 */ /* 0x008fca0009ffe4ff */
[----:B------:R0:W-:Y:S04]  /*7bd60*/  STL [R1+0x2ca8], R0 ;  /* 0x002ca80001007387 */ /* 0x0001e80000100800 */
[----:B0-----:R-:W3:Y:S01]  /*7bd70*/  LDL.LU R0, [R1+0x301c] ;  /* 0x00301c0001007983 */ /* 0x001ee20000300800 */
[----:B----4-:R-:W-:Y:S02]  /*7bd80*/  IADD3.X R3, PT, PT, R3, UR4, RZ, P4, !PT ;  /* 0x0000000403037c10 */ /* 0x010fe4000a7fe4ff */
        /* <DEDUP_REMOVED lines=19> */
[----:B--2---:R-:W-:Y:S02]  /*7bec0*/  IADD3.X R27, PT, PT, R27, UR4, RZ, P4, !PT ;  /* 0x000000041b1b7c10 */ /* 0x004fe4000a7fe4ff */
[----:B------:R-:W-:-:S02]  /*7bed0*/  IADD3 R2, P4, PT, R2, UR8, RZ ;  /* 0x0000000802027c10 */ /* 0x000fc4000ff9e0ff */
[----:B---3--:R-:W-:-:S05]  /*7bee0*/  IADD3 R0, P3, PT, R0, UR8, RZ ;  /* 0x0000000800007c10 */ /* 0x008fca000ff7e0ff */
        /* <DEDUP_REMOVED lines=33> */
[----:B------:R-:W-:-:S02]  /*7c100*/  IADD3.X R28, PT, PT, R28, UR4, RZ, P5, !PT ;  /* 0x000000041c1c7c10 */ /* 0x000fc4000affe4ff */
[----:B------:R-:W-:Y:S01]  /*7c110*/  IADD3 R29, P5, PT, R29, UR8, RZ ;  /* 0x000000081d1d7c10 */ /* 0x000fe2000ffbe0ff */
[----:B---3--:R0:W-:Y:S04]  /*7c120*/  STL [R1+0x3018], R0 ;  /* 0x0030180001007387 */ /* 0x0081e80000100800 */
[----:B------:R-:W-:Y:S04]  /*7c130*/  STL [R1+0x2c38], R28 ;  /* 0x002c381c01007387 */ /* 0x000fe80000100800 */
        /* <DEDUP_REMOVED lines=25> */
[----:B--2---:R-:W-:-:S03]  /*7c2d0*/  IADD3.X R2, PT, PT, R2, UR4, RZ, P6, !PT ;  /* 0x0000000402027c10 */ /* 0x004fc6000b7fe4ff */
[----:B------:R-:W2:Y:S04]  /*7c2e0*/  LDL.LU R26, [R1+0x2be0] ;  /* 0x002be000011a7983 */ /* 0x000ea80000300800 */
[----:B0-----:R-:W2:Y:S04]  /*7c2f0*/  LDL.LU R29, [R1+0x2d5c] ;  /* 0x002d5c00011d7983 */ /* 0x001ea80000300800 */
[----:B------:R-:W2:Y:S04]  /*7c300*/  LDL.LU R27, [R1+0x2bdc] ;  /* 0x002bdc00011b7983 */ /* 0x000ea80000300800 */
[----:B------:R-:W2:Y:S04]  /*7c310*/  LDL.LU R28, [R1+0x2d64] ;  /* 0x002d6400011c7983 */ /* 0x000ea80000300800 */
[----:B------:R0:W-:Y:S04]  /*7c320*/  STL [R1+0x2c30], R2 ;  /* 0x002c300201007387 */ /* 0x0001e80000100800 */
[----:B0-----:R-:W2:Y:S01]  /*7c330*/  LDL.LU R2, [R1+0x2d00] ;  /* 0x002d000001027983 */ /* 0x001ea20000300800 */
[----:B---3--:R-:W-:-:S05]  /*7c340*/  IADD3 R0, P6, PT, R0, UR8, RZ ;  /* 0x0000000800007c10 */ /* 0x008fca000ffde0ff */
        /* <DEDUP_REMOVED lines=22> */
[----:B---3--:R-:W-:Y:S02]  /*7c4b0*/  IADD3.X R0, PT, PT, R0, UR4, RZ, P1, !PT ;  /* 0x0000000400007c10 */ /* 0x008fe40008ffe4ff */
        /* <DEDUP_REMOVED lines=21> */
[----:B--2---:R-:W-:-:S03]  /*7c610*/  IADD3.X R26, PT, PT, R26, UR4, RZ, P1, !PT ;  /* 0x000000041a1a7c10 */ /* 0x004fc60008ffe4ff */
[----:B------:R-:W-:Y:S01]  /*7c620*/  STL [R1+0x2bec], R10 ;  /* 0x002bec0a01007387 */ /* 0x000fe20000100800 */
[----:B------:R-:W-:-:S03]  /*7c630*/  IADD3 R29, P1, PT, R29, UR8, RZ ;  /* 0x000000081d1d7c10 */ /* 0x000fc6000ff3e0ff */
        /* <DEDUP_REMOVED lines=10> */
[----:B------:R-:W-:-:S03]  /*7c6e0*/  IADD3 R28, P2, PT, R28, UR8, RZ ;  /* 0x000000081c1c7c10 */ /* 0x000fc6000ff5e0ff */
[----:B------:R-:W-:Y:S01]  /*7c6f0*/  STL [R1+0x2bdc], R27 ;  /* 0x002bdc1b01007387 */ /* 0x000fe20000100800 */
[----:B------:R-:W-:-:S03]  /*7c700*/  IADD3.X R2, PT, PT, R2, UR4, RZ, P3, !PT ;  /* 0x0000000402027c10 */ /* 0x000fc60009ffe4ff */
        /* <DEDUP_REMOVED lines=28> */
[----:B0-----:R-:W2:Y:S04]  /*7c8d0*/  LDL.LU R2, [R1+0x2dd4] ;  /* 0x002dd40001027983 */ /* 0x001ea80000300800 */
[----:B------:R-:W2:Y:S04]  /*7c8e0*/  LDL.LU R26, [R1+0x2d70] ;  /* 0x002d7000011a7983 */ /* 0x000ea80000300800 */
[----:B------:R-:W2:Y:S04]  /*7c8f0*/  LDL.LU R27, [R1+0x2ddc] ;  /* 0x002ddc00011b7983 */ /* 0x000ea80000300800 */
        /* <DEDUP_REMOVED lines=58> */
[----:B------:R-:W-:Y:S04]  /*7cca0*/  STL [R1+0x2d70], R26 ;  /* 0x002d701a01007387 */ /* 0x000fe80000100800 */
[----:B------:R-:W3:Y:S01]  /*7ccb0*/  LDL.LU R0, [R1+0x2d88] ;  /* 0x002d880001007983 */ /* 0x000ee20000300800 */
[----:B------:R-:W-:-:S02]  /*7ccc0*/  IADD3 R27, P5, PT, R27, UR8, RZ ;  /* 0x000000081b1b7c10 */ /* 0x000fc4000ffbe0ff */
[----:B------:R-:W-:-:S03]  /*7ccd0*/  IADD3.X R28, PT, PT, R28, UR4, RZ, P6, !PT ;  /* 0x000000041c1c7c10 */ /* 0x000fc6000b7fe4ff */
[----:B------:R-:W-:Y:S01]  /*7cce0*/  STL [R1+0x2ddc], R27 ;  /* 0x002ddc1b01007387 */ /* 0x000fe20000100800 */
[----:B------:R-:W-:-:S03]  /*7ccf0*/  IADD3 R29, P6, PT, R29, UR8, RZ ;  /* 0x000000081d1d7c10 */ /* 0x000fc6000ffde0ff */
        /* <DEDUP_REMOVED lines=27> */
[----:B0-----:R-:W2:Y:S04]  /*7ceb0*/  LDL.LU R29, [R1+0x2e4c] ;  /* 0x002e4c00011d7983 */ /* 0x001ea80000300800 */
[----:B------:R-:W2:Y:S04]  /*7cec0*/  LDL.LU R15, [R1+0x2de8] ;  /* 0x002de800010f7983 */ /* 0x000ea80000300800 */
[----:B------:R-:W2:Y:S04]  /*7ced0*/  LDL.LU R26, [R1+0x2e54] ;  /* 0x002e5400011a7983 */ /* 0x000ea80000300800 */
[----:B------:R-:W2:Y:S04]  /*7cee0*/  LDL.LU R27, [R1+0x2df0] ;  /* 0x002df000011b7983 */ /* 0x000ea80000300800 */
[----:B------:R0:W-:Y:S04]  /*7cef0*/  STL [R1+0x2d80], R2 ;  /* 0x002d800201007387 */ /* 0x0001e80000100800 */
[----:B------:R-:W2:Y:S04]  /*7cf00*/  LDL.LU R28, [R1+0x2e5c] ;  /* 0x002e5c00011c7983 */ /* 0x000ea80000300800 */
        /* <DEDUP_REMOVED lines=21> */
[----:B------:R-:W-:Y:S02]  /*7d060*/  IADD3.X R16, PT, PT, R16, UR4, RZ, P1, !PT ;  /* 0x0000000410107c10 */ /* 0x000fe40008ffe4ff */
[----:B--2---:R-:W-:Y:S02]  /*7d070*/  IADD3 R29, P1, PT, R29, UR8, RZ ;  /* 0x000000081d1d7c10 */ /* 0x004fe4000ff3e0ff */
        /* <DEDUP_REMOVED lines=27> */
[----:B------:R0:W-:Y:S01]  /*7d230*/  STL [R1+0x2e4c], R29 ;  /* 0x002e4c1d01007387 */ /* 0x0001e20000100800 */
[----:B------:R-:W-:-:S03]  /*7d240*/  IADD3 R26, P2, PT, R26, UR8, RZ ;  /* 0x000000081a1a7c10 */ /* 0x000fc6000ff5e0ff */
[----:B------:R-:W-:Y:S04]  /*7d250*/  STL [R1+0x2e44], R12 ;  /* 0x002e440c01007387 */ /* 0x000fe80000100800 */
[----:B0-----:R-:W2:Y:S04]  /*7d260*/  LDL.LU R29, [R1+0x2e64] ;  /* 0x002e6400011d7983 */ /* 0x001ea80000300800 */
[----:B------:R-:W-:Y:S04]  /*7d270*/  STL [R1+0x2de0], R16 ;  /* 0x002de01001007387 */ /* 0x000fe80000100800 */
[----:B------:R-:W-:Y:S04]  /*7d280*/  STL [R1+0x2de8], R15 ;  /* 0x002de80f01007387 */ /* 0x000fe80000100800 */
        /* <DEDUP_REMOVED lines=37> */
[----:B------:R-:W2:Y:S04]  /*7d4e0*/  LDL.LU R27, [R1+0x2ed4] ;  /* 0x002ed400011b7983 */ /* 0x000ea80000300800 */
[----:B------:R-:W2:Y:S04]  /*7d4f0*/  LDL.LU R28, [R1+0x2e70] ;  /* 0x002e7000011c7983 */ /* 0x000ea80000300800 */
        /* <DEDUP_REMOVED lines=24> */
[----:B------:R-:W-:Y:S02]  /*7d680*/  IADD3.X R26, PT, PT, R26, UR4, RZ, P6, !PT ;  /* 0x000000041a1a7c10 */ /* 0x000fe4000b7fe4ff */
        /* <DEDUP_REMOVED lines=38> */
[----:B------:R1:W-:Y:S04]  /*7d8f0*/  STL [R1+0x2e70], R28 ;  /* 0x002e701c01007387 */ /* 0x0003e80000100800 */
        /* <DEDUP_REMOVED lines=24> */
[----:B------:R-:W2:Y:S04]  /*7da80*/  LDL.LU R12, [R1+0x2ed8] ;  /* 0x002ed800010c7983 */ /* 0x000ea80000300800 */
[----:B------:R-:W2:Y:S04]  /*7da90*/  LDL.LU R16, [R1+0x2f44] ;  /* 0x002f440001107983 */ /* 0x000ea80000300800 */
[----:B------:R-:W2:Y:S04]  /*7daa0*/  LDL.LU R15, [R1+0x2ee0] ;  /* 0x002ee000010f7983 */ /* 0x000ea80000300800 */
[----:B------:R0:W-:Y:S04]  /*7dab0*/  STL [R1+0x2e78], R2 ;  /* 0x002e780201007387 */ /* 0x0001e80000100800 */
[----:B------:R-:W2:Y:S04]  /*7dac0*/  LDL.LU R26, [R1+0x2f4c] ;  /* 0x002f4c00011a7983 */ /* 0x000ea80000300800 */
[----:B-1----:R-:W2:Y:S04]  /*7dad0*/  LDL.LU R28, [R1+0x2ee8] ;  /* 0x002ee800011c7983 */ /* 0x002ea80000300800 */
[----:B0-----:R-:W2:Y:S04]  /*7dae0*/  LDL.LU R29, [R1+0x2f54] ;  /* 0x002f5400011d7983 */ /* 0x001ea80000300800 */
[----:B------:R-:W2:Y:S01]  /*7daf0*/  LDL.LU R2, [R1+0x2ef0] ;  /* 0x002ef00001027983 */ /* 0x000ea20000300800 */
        /* <DEDUP_REMOVED lines=18> */
[----:B------:R-:W-:-:S02]  /*7dc20*/  IADD3.X R13, PT, PT, R13, UR4, RZ, P1, !PT ;  /* 0x000000040d0d7c10 */ /* 0x000fc40008ffe4ff */
[----:B--2---:R-:W-:Y:S02]  /*7dc30*/  IADD3 R27, P1, PT, R27, UR8, RZ ;  /* 0x000000081b1b7c10 */ /* 0x004fe4000ff3e0ff */
        /* <DEDUP_REMOVED lines=27> */
[----:B------:R-:W-:Y:S01]  /*7ddf0*/  STL [R1+0x2f34], R11 ;  /* 0x002f340b01007387 */ /* 0x000fe20000100800 */
[----:B------:R-:W-:-:S02]  /*7de00*/  IADD3.X R15, PT, PT, R15, UR4, RZ, P3, !PT ;  /* 0x000000040f0f7c10 */ /* 0x000fc40009ffe4ff */
[----:B------:R-:W-:Y:S01]  /*7de10*/  IADD3 R26, P3, PT, R26, UR8, RZ ;  /* 0x000000081a1a7c10 */ /* 0x000fe2000ff7e0ff */
[----:B0-----:R-:W2:Y:S04]  /*7de20*/  LDL.LU R27, [R1+0x2f5c] ;  /* 0x002f5c00011b7983 */ /* 0x001ea80000300800 */
[----:B------:R-:W-:Y:S04]  /*7de30*/  STL [R1+0x2ed0], R13 ;  /* 0x002ed00d01007387 */ /* 0x000fe80000100800 */
[----:B------:R-:W-:Y:S04]  /*7de40*/  STL [R1+0x2ed8], R12 ;  /* 0x002ed80c01007387 */ /* 0x000fe80000100800 */
        /* <DEDUP_REMOVED lines=17> */
[----:B-1----:R-:W4:Y:S04]  /*7df60*/  LDL.LU R29, [R1+0x2f7c] ;  /* 0x002f7c00011d7983 */ /* 0x002f280000300800 */
        /* <DEDUP_REMOVED lines=16> */
[----:B------:R-:W2:Y:S04]  /*7e070*/  LDL.LU R5, [R1+0x2f58] ;  /* 0x002f580001057983 */ /* 0x000ea80000300800 */
[----:B------:R-:W2:Y:S04]  /*7e080*/  LDL.LU R6, [R1+0x2fa4] ;  /* 0x002fa40001067983 */ /* 0x000ea80000300800 */
[----:B------:R0:W-:Y:S04]  /*7e090*/  STL [R1+0x2f5c], R27 ;  /* 0x002f5c1b01007387 */ /* 0x0001e80000100800 */
[----:B------:R-:W2:Y:S04]  /*7e0a0*/  LDL.LU R7, [R1+0x2f60] ;  /* 0x002f600001077983 */ /* 0x000ea80000300800 */
[----:B------:R-:W2:Y:S04]  /*7e0b0*/  LDL.LU R10, [R1+0x2fa0] ;  /* 0x002fa000010a7983 */ /* 0x000ea80000300800 */
        /* <DEDUP_REMOVED lines=13> */
[----:B---3--:R-:W-:-:S05]  /*7e190*/  IADD3 R0, P6, PT, R0, UR8, RZ ;  /* 0x0000000800007c10 */ /* 0x008fca000ffde0ff */
[----:B------:R0:W-:Y:S04]  /*7e1a0*/  STL [R1+0x2f64], R0 ;  /* 0x002f640001007387 */ /* 0x0001e80000100800 */
[----:B0-----:R1:W5:Y:S04]  /*7e1b0*/  LDL.LU R0, [R1+0x3000] ;  /* 0x0030000001007983 */ /* 0x0013680000300800 */
        /* <DEDUP_REMOVED lines=9> */
[----:B0-----:R1:W5:Y:S04]  /*7e250*/  LDL.LU R28, [R1+0x2fec] ;  /* 0x002fec00011c7983 */ /* 0x0013680000300800 */
[----:B------:R0:W-:Y:S04]  /*7e260*/  STL [R1+0x2f7c], R29 ;  /* 0x002f7c1d01007387 */ /* 0x0001e80000100800 */
[----:B0-----:R1:W5:Y:S04]  /*7e270*/  LDL.LU R29, [R1+0x2fe8] ;  /* 0x002fe800011d7983 */ /* 0x0013680000300800 */
[----:B------:R0:W-:Y:S04]  /*7e280*/  STL [R1+0x2f18], R2 ;  /* 0x002f180201007387 */ /* 0x0001e80000100800 */
[----:B0-----:R-:W2:Y:S01]  /*7e290*/  LDL.LU R2, [R1+0x2fe4] ;  /* 0x002fe40001027983 */ /* 0x001ea20000300800 */
[----:B------:R-:W-:-:S02]  /*7e2a0*/  IADD3 R3, P4, PT, R3, UR8, RZ ;  /* 0x0000000803037c10 */ /* 0x000fc4000ff9e0ff */
[----:B------:R-:W-:Y:S02]  /*7e2b0*/  IADD3.X R14, PT, PT, R14, UR4, RZ, P5, !PT ;  /* 0x000000040e0e7c10 */ /* 0x000fe4000affe4ff */
[----:B------:R-:W-:Y:S02]  /*7e2c0*/  IADD3 R9, P5, PT, R9, UR8, RZ ;  /* 0x0000000809097c10 */ /* 0x000fe4000ffbe0ff */
[----:B------:R-:W-:Y:S02]  /*7e2d0*/  IADD3.X R24, PT, PT, R24, UR4, RZ, P6, !PT ;  /* 0x0000000418187c10 */ /* 0x000fe4000b7fe4ff */
[----:B------:R-:W-:Y:S01]  /*7e2e0*/  IADD3 R8, P6, PT, R8, UR8, RZ ;  /* 0x0000000808087c10 */ /* 0x000fe2000ffde0ff */
[----:B------:R0:W-:Y:S01]  /*7e2f0*/  STL [R1+0x2f84], R3 ;  /* 0x002f840301007387 */ /* 0x0001e20000100800 */
[----:B------:R-:W-:-:S03]  /*7e300*/  IADD3.X R23, PT, PT, R23, UR4, RZ, P1, !PT ;  /* 0x0000000417177c10 */ /* 0x000fc60008ffe4ff */
[----:B------:R-:W-:Y:S01]  /*7e310*/  STL [R1+0x2f20], R14 ;  /* 0x002f200e01007387 */ /* 0x000fe20000100800 */
[----:B------:R-:W-:-:S03]  /*7e320*/  IADD3 R20, P1, PT, R20, UR8, RZ ;  /* 0x0000000814147c10 */ /* 0x000fc6000ff3e0ff */
[----:B------:R-:W-:Y:S01]  /*7e330*/  STL [R1+0x2f8c], R9 ;  /* 0x002f8c0901007387 */ /* 0x000fe20000100800 */
[----:B------:R-:W-:-:S03]  /*7e340*/  IADD3.X R22, PT, PT, R22, UR4, RZ, P2, !PT ;  /* 0x0000000416167c10 */ /* 0x000fc600097fe4ff */
[----:B------:R-:W-:Y:S01]  /*7e350*/  STL [R1+0x2f28], R24 ;  /* 0x002f281801007387 */ /* 0x000fe20000100800 */
[----:B------:R-:W-:-:S03]  /*7e360*/  IADD3 R19, P2, PT, R19, UR8, RZ ;  /* 0x0000000813137c10 */ /* 0x000fc6000ff5e0ff */
[----:B------:R-:W-:Y:S01]  /*7e370*/  STL [R1+0x2f94], R8 ;  /* 0x002f940801007387 */ /* 0x000fe20000100800 */
[----:B------:R-:W-:-:S03]  /*7e380*/  IADD3.X R21, PT, PT, R21, UR4, RZ, P3, !PT ;  /* 0x0000000415157c10 */ /* 0x000fc60009ffe4ff */
[----:B------:R-:W-:Y:S01]  /*7e390*/  STL [R1+0x2f30], R23 ;  /* 0x002f301701007387 */ /* 0x000fe20000100800 */
[----:B------:R-:W-:-:S03]  /*7e3a0*/  IADD3 R18, P3, PT, R18, UR8, RZ ;  /* 0x0000000812127c10 */ /* 0x000fc6000ff7e0ff */
[----:B------:R-:W-:Y:S04]  /*7e3b0*/  STL [R1+0x2f98], R20 ;  /* 0x002f981401007387 */ /* 0x000fe80000100800 */
[----:B------:R-:W-:Y:S01]  /*7e3c0*/  STL [R1+0x2f38], R22 ;  /* 0x002f381601007387 */ /* 0x000fe20000100800 */
[----:B------:R-:W-:-:S03]  /*7e3d0*/  IADD3.X R25, PT, PT, R25, UR4, RZ, P4, !PT ;  /* 0x0000000419197c10 */ /* 0x000fc6000a7fe4ff */
[----:B------:R-:W-:Y:S04]  /*7e3e0*/  STL [R1+0x2fb4], R19 ;  /* 0x002fb41301007387 */ /* 0x000fe80000100800 */
[----:B------:R-:W-:Y:S04]  /*7e3f0*/  STL [R1+0x2f40], R21 ;  /* 0x002f401501007387 */ /* 0x000fe80000100800 */
[----:B------:R-:W-:Y:S01]  /*7e400*/  STL [R1+0x2fb0], R18 ;  /* 0x002fb01201007387 */ /* 0x000fe20000100800 */
[----:B--2---:R-:W-:Y:S02]  /*7e410*/  IADD3.X R2, PT, PT, R2, UR4, RZ, P5, !PT ;  /* 0x0000000402027c10 */ /* 0x004fe4000affe4ff */
[----:B------:R-:W-:Y:S01]  /*7e420*/  IADD3.X R5, PT, PT, R5, UR4, RZ, P6, !PT ;  /* 0x0000000405057c10 */ /* 0x000fe2000b7fe4ff */
[----:B0-----:R-:W0:Y:S02]  /*7e430*/  LDC R3, c[0x0][0x3a8] ;  /* 0x0000ea00ff037b82 */ /* 0x001e240000000800 */
[----:B------:R2:W-:Y:S04]  /*7e440*/  STL [R1+0x2f50], R2 ;  /* 0x002f500201007387 */ /* 0x0005e80000100800 */
[----:B------:R-:W-:Y:S04]  /*7e450*/  STL [R1+0x2f48], R25 ;  /* 0x002f481901007387 */ /* 0x000fe80000100800 */
[----:B--2---:R-:W2:Y:S01]  /*7e460*/  LDL.LU R2, [R1+0x2fe0] ;  /* 0x002fe00001027983 */ /* 0x004ea20000300800 */
[----:B------:R-:W-:-:S02]  /*7e470*/  IADD3 R17, P4, PT, R17, UR8, RZ ;  /* 0x0000000811117c10 */ /* 0x000fc4000ff9e0ff */
[----:B------:R-:W-:Y:S02]  /*7e480*/  IADD3 R4, P5, PT, R4, UR8, RZ ;  /* 0x0000000804047c10 */ /* 0x000fe4000ffbe0ff */
[----:B------:R-:W-:Y:S02]  /*7e490*/  IADD3 R6, P6, PT, R6, UR8, RZ ;  /* 0x0000000806067c10 */ /* 0x000fe4000ffde0ff */
[----:B------:R-:W-:Y:S02]  /*7e4a0*/  IADD3.X R7, PT, PT, R7, UR4, RZ, P1, !PT ;  /* 0x0000000407077c10 */ /* 0x000fe40008ffe4ff */
[----:B------:R-:W-:Y:S01]  /*7e4b0*/  IADD3 R10, P1, PT, R10, UR8, RZ ;  /* 0x000000080a0a7c10 */ /* 0x000fe2000ff3e0ff */
[----:B------:R-:W-:Y:S04]  /*7e4c0*/  STL [R1+0x2fac], R17 ;  /* 0x002fac1101007387 */ /* 0x000fe80000100800 */
[----:B------:R-:W-:Y:S01]  /*7e4d0*/  STL [R1+0x2fa8], R4 ;  /* 0x002fa80401007387 */ /* 0x000fe20000100800 */
[----:B------:R-:W-:-:S03]  /*7e4e0*/  IADD3.X R11, PT, PT, R11, UR4, RZ, P2, !PT ;  /* 0x000000040b0b7c10 */ /* 0x000fc600097fe4ff */
[----:B------:R-:W-:Y:S04]  /*7e4f0*/  STL [R1+0x2f58], R5 ;  /* 0x002f580501007387 */ /* 0x000fe80000100800 */
[----:B------:R-:W-:Y:S04]  /*7e500*/  STL [R1+0x2fa4], R6 ;  /* 0x002fa40601007387 */ /* 0x000fe80000100800 */
[----:B------:R-:W-:Y:S04]  /*7e510*/  STL [R1+0x2f60], R7 ;  /* 0x002f600701007387 */ /* 0x000fe80000100800 */
[----:B------:R-:W-:Y:S04]  /*7e520*/  STL [R1+0x2fa0], R10 ;  /* 0x002fa00a01007387 */ /* 0x000fe80000100800 */
[----:B------:R-:W-:Y:S01]  /*7e530*/  STL [R1+0x2f68], R11 ;  /* 0x002f680b01007387 */ /* 0x000fe20000100800 */
[----:B------:R-:W-:-:S02]  /*7e540*/  IADD3.X R26, PT, PT, R26, UR4, RZ, P3, !PT ;  /* 0x000000041a1a7c10 */ /* 0x000fc40009ffe4ff */
[----:B------:R-:W-:Y:S01]  /*7e550*/  IADD3.X R27, PT, PT, R27, UR4, RZ, P4, !PT ;  /* 0x000000041b1b7c10 */ /* 0x000fe2000a7fe4ff */
[----:B0-----:R-:W-:-:S04]  /*7e560*/  IMAD.SHL.U32 R3, R3, 0x40, RZ ;  /* 0x0000004003037824 */ /* 0x001fc800078e00ff */
[----:B------:R-:W-:Y:S01]  /*7e570*/  IMAD.SHL.U32 R3, R3, 0x2, RZ ;  /* 0x0000000203037824 */ /* 0x000fe200078e00ff */
[----:B--2---:R-:W-:-:S05]  /*7e580*/  IADD3.X R2, PT, PT, R2, UR4, RZ, P5, !PT ;  /* 0x0000000402027c10 */ /* 0x004fca000affe4ff */
[----:B------:R0:W-:Y:S02]  /*7e590*/  STL [R1+0x2f80], R2 ;  /* 0x002f800201007387 */ /* 0x0001e40000100800 */
[----:B0-----:R-:W0:Y:S02]  /*7e5a0*/  S2R R2, SR_TID.X ;  /* 0x0000000000027919 */ /* 0x001e240000002100 */
[----:B------:R2:W-:Y:S04]  /*7e5b0*/  STL [R1+0x2f70], R26 ;  /* 0x002f701a01007387 */ /* 0x0005e80000100800 */
[----:B------:R0:W-:Y:S02]  /*7e5c0*/  STL [R1+0x2f78], R27 ;  /* 0x002f781b01007387 */ /* 0x0001e40000100800 */
[----:B0-----:R-:W-:-:S05]  /*7e5d0*/  LOP3.LUT R2, R2, 0x3f, RZ, 0xc0, !PT ;  /* 0x0000003f02027812 */ /* 0x001fca00078ec0ff */
[----:B------:R-:W-:Y:S01]  /*7e5e0*/  IMAD.SHL.U32 R2, R2, 0x2, RZ ;  /* 0x0000000202027824 */ /* 0x000fe200078e00ff */
[----:B--2---:R-:W2:Y:S04]  /*7e5f0*/  LDL.LU R26, [R1+0x2f88] ;  /* 0x002f8800011a7983 */ /* 0x004ea80000300800 */
[----:B------:R-:W2:Y:S01]  /*7e600*/  LDL.LU R27, [R1+0x2f90] ;  /* 0x002f9000011b7983 */ /* 0x000ea20000300800 */
[----:B------:R-:W-:Y:S02]  /*7e610*/  IMAD.MOV.U32 R4, RZ, RZ, R16 ;  /* 0x000000ffff047224 */ /* 0x000fe400078e0010 */
[----:B---3--:R-:W-:Y:S02]  /*7e620*/  IMAD.MOV.U32 R5, RZ, RZ, R13 ;  /* 0x000000ffff057224 */ /* 0x008fe400078e000d */
[----:B------:R-:W-:-:S02]  /*7e630*/  IMAD.MOV.U32 R6, RZ, RZ, R15 ;  /* 0x000000ffff067224 */ /* 0x000fc400078e000f */
[----:B----4-:R-:W-:Y:S01]  /*7e640*/  IMAD.MOV.U32 R7, RZ, RZ, R12 ;  /* 0x000000ffff077224 */ /* 0x010fe200078e000c */
[----:B--2---:R-:W-:Y:S02]  /*7e650*/  IADD3.X R26, PT, PT, R26, UR4, RZ, P6, !PT ;  /* 0x000000041a1a7c10 */ /* 0x004fe4000b7fe4ff */
[----:B------:R-:W-:-:S03]  /*7e660*/  IADD3.X R27, PT, PT, R27, UR4, RZ, P1, !PT ;  /* 0x000000041b1b7c10 */ /* 0x000fc60008ffe4ff */
[----:B------:R1:W-:Y:S04]  /*7e670*/  STL [R1+0x2f88], R26 ;  /* 0x002f881a01007387 */ /* 0x0003e80000100800 */
[----:B------:R1:W-:Y:S04]  /*7e680*/  STL.64 [R1+0x1b48], R4 ;  /* 0x001b480401007387 */ /* 0x0003e80000100a00 */
[----:B------:R1:W-:Y:S04]  /*7e690*/  STL [R1+0x2f90], R27 ;  /* 0x002f901b01007387 */ /* 0x0003e80000100800 */
[----:B------:R1:W-:Y:S01]  /*7e6a0*/  STL.64 [R1+0x1ba0], R6 ;  /* 0x001ba00601007387 */ /* 0x0003e20000100a00 */
[----:B------:R-:W-:Y:S05]  /*7e6b0*/  @P0 BRA `(.L_x_1) ;  /* 0xfffff9bc00fc0947 */ /* 0x000fea000383ffff */
[----:B-----5:R-:W2:Y:S04]  /*7e6c0*/  LDL.LU R28, [R1+0x62c] ;  /* 0x00062c00011c7983 */ /* 0x020ea80000300800 */
[----:B--2---:R0:W-:Y:S04]  /*7e6d0*/  STL [R1+0x3838], R28 ;  /* 0x0038381c01007387 */ /* 0x0041e80000100800 */
[----:B0-----:R-:W2:Y:S04]  /*7e6e0*/  LDL.LU R28, [R1+0x234] ;  /* 0x00023400011c7983 */ /* 0x001ea80000300800 */
        /* <DEDUP_REMOVED lines=19> */
[----:B---3--:R0:W-:Y:S04]  /*7e820*/  STL [R1+0x3840], R2 ;  /* 0x0038400201007387 */ /* 0x0081e80000100800 */
[----:B0-----:R-:W3:Y:S04]  /*7e830*/  LDL.LU R2, [R1+0x23c] ;  /* 0x00023c0001027983 */ /* 0x001ee80000300800 */
        /* <DEDUP_REMOVED lines=15> */
[----:B0-----:R-:W2:Y:S04]  /*7e930*/  LDL.LU R2, [R1+0x4c] ;  /* 0x00004c0001027983 */ /* 0x001ea80000300800 */
[----:B------:R-:W3:Y:S04]  /*7e940*/  LDL.LU R0, [R1+0x624] ;  /* 0x0006240001007983 */ /* 0x000ee80000300800 */
[----:B------:R-:W3:Y:S04]  /*7e950*/  LDL.LU R3, [R1+0x704] ;  /* 0x0007040001037983 */ /* 0x000ee80000300800 */
[----:B------:R-:W4:Y:S04]  /*7e960*/  LDL.LU R16, [R1+0x3ec] ;  /* 0x0003ec0001107983 */ /* 0x000f280000300800 */
        /* <DEDUP_REMOVED lines=24> */
[----:B0-----:R-:W3:Y:S01]  /*7eaf0*/  LDL.LU R29, [R1+0x244] ;  /* 0x00024400011d7983 */ /* 0x001ee20000300800 */
[----:B--2---:R-:W-:-:S03]  /*7eb00*/  F2FP.F16.F32.PACK_AB R28, R2, R28 ;  /* 0x0000001c021c723e */ /* 0x004fc600000000ff */
[----:B------:R-:W2:Y:S04]  /*7eb10*/  LDL.LU R2, [R1+0x3880] ;  /* 0x0038800001027983 */ /* 0x000ea80000300800 */
[----:B------:R0:W-:Y:S04]  /*7eb20*/  STL [R1+0x8bc], R28 ;  /* 0x0008bc1c01007387 */ /* 0x0001e80000100800 */
[----:B0-----:R-:W2:Y:S02]  /*7eb30*/  LDL.LU R28, [R1+0x387c] ;  /* 0x00387c00011c7983 */ /* 0x001ea40000300800 */
[----:B--2---:R-:W-:-:S02]  /*7eb40*/  F2FP.F16.F32.PACK_AB R28, R2, R28 ;  /* 0x0000001c021c723e */ /* 0x004fc400000000ff */
        /* <DEDUP_REMOVED lines=30> */
[----:B0-----:R-:W3:Y:S02]  /*7ed30*/  LDL.LU R28, [R1+0x383c] ;  /* 0x00383c00011c7983 */ /* 0x001ee40000300800 */
[----:B---3--:R-:W-:-:S02]  /*7ed40*/  F2FP.F16.F32.PACK_AB R29, R28, R29 ;  /* 0x0000001d1c1d723e */ /* 0x008fc400000000ff */
[----:B------:R-:W2:Y:S01]  /*7ed50*/  LDL.LU R28, [R1+0x3838] ;  /* 0x00383800011c7983 */ /* 0x000ea20000300800 */
[----:B------:R-:W-:Y:S02]  /*7ed60*/  F2FP.F16.F32.PACK_AB R0, R0, R3 ;  /* 0x000000030000723e */ /* 0x000fe400000000ff */
[----:B----4-:R-:W-:Y:S01]  /*7ed70*/  F2FP.F16.F32.PACK_AB R3, R16, R13 ;  /* 0x0000000d1003723e */ /* 0x010fe200000000ff */
[----:B------:R-:W-:Y:S01]  /*7ed80*/  STL [R1+0x898], R29 ;  /* 0x0008981d01007387 */ /* 0x000fe20000100800 */
[----:B--2---:R-:W-:-:S05]  /*7ed90*/  F2FP.F16.F32.PACK_AB R2, R28, R2 ;  /* 0x000000021c02723e */ /* 0x004fca00000000ff */
[----:B------:R0:W-:Y:S04]  /*7eda0*/  STL [R1+0x894], R2 ;  /* 0x0008940201007387 */ /* 0x0001e80000100800 */
[----:B------:R1:W-:Y:S04]  /*7edb0*/  STL [R1+0x890], R0 ;  /* 0x0008900001007387 */ /* 0x0003e80000100800 */
[----:B------:R2:W-:Y:S01]  /*7edc0*/  STL [R1+0x8ac], R3 ;  /* 0x0008ac0301007387 */ /* 0x0005e20000100800 */
[----:B0-----:R-:W-:Y:S02]  /*7edd0*/  F2FP.F16.F32.PACK_AB R2, R15, R12 ;  /* 0x0000000c0f02723e */ /* 0x001fe400000000ff */
[----:B-1----:R-:W-:-:S03]  /*7ede0*/  F2FP.F16.F32.PACK_AB R0, R14, R9 ;  /* 0x000000090e00723e */ /* 0x002fc600000000ff */
[----:B------:R0:W-:Y:S01]  /*7edf0*/  STL [R1+0x8a8], R2 ;  /* 0x0008a80201007387 */ /* 0x0001e20000100800 */
[----:B--2---:R-:W-:-:S03]  /*7ee00*/  F2FP.F16.F32.PACK_AB R3, R24, R8 ;  /* 0x000000081803723e */ /* 0x004fc600000000ff */
        /* <DEDUP_REMOVED lines=13> */
[----:B------:R-:W-:Y:S01]  /*7eee0*/  STL [R1+0x868], R3 ;  /* 0x0008680301007387 */ /* 0x000fe20000100800 */
[----:B0-----:R-:W-:-:S03]  /*7eef0*/  F2FP.F16.F32.PACK_AB R2, R10, R11 ;  /* 0x0000000b0a02723e */ /* 0x001fc600000000ff */
[----:B------:R-:W2:Y:S01]  /*7ef00*/  LDL.LU R29, [R1+0x1264] ;  /* 0x00126400011d7983 */ /* 0x000ea20000300800 */
[----:B-1----:R-:W-:-:S03]  /*7ef10*/  F2FP.F16.F32.PACK_AB R0, R26, R27 ;  /* 0x0000001b1a00723e */ /* 0x002fc600000000ff */
        /* <DEDUP_REMOVED lines=169> */
[----:B------:R-:W2:Y:S01]  /*7f9b0*/  LDL.LU R28, [R1+0x37ac] ;  /* 0x0037ac00011c7983 */ /* 0x000ea20000300800 */
[----:B----4-:R-:W-:Y:S02]  /*7f9c0*/  F2FP.F16.F32.PACK_AB R0, R0, R3 ;  /* 0x000000030000723e */ /* 0x010fe400000000ff */
[----:B---3--:R-:W-:Y:S01]  /*7f9d0*/  F2FP.F16.F32.PACK_AB R3, R16, R13 ;  /* 0x0000000d1003723e */ /* 0x008fe200000000ff */
        /* <DEDUP_REMOVED lines=22> */
[----:B------:R-:W-:Y:S04]  /*7fb40*/  STL [R1+0x788], R3 ;  /* 0x0007880301007387 */ /* 0x000fe80000100800 */
[----:B------:R-:W2:Y:S01]  /*7fb50*/  LDL.LU R29, [R1+0x1274] ;  /* 0x00127400011d7983 */ /* 0x000ea20000300800 */
[----:B0-----:R-:W-:Y:S02]  /*7fb60*/  F2FP.F16.F32.PACK_AB R2, R10, R11 ;  /* 0x0000000b0a02723e */ /* 0x001fe400000000ff */
        /* <DEDUP_REMOVED lines=971> */
[----:B-1----:R-:W-:-:S02]  /*83820*/  F2FP.F16.F32.PACK_AB R0, R14, R9 ;  /* 0x000000090e00723e */ /* 0x002fc400000000ff */
[----:B--2---:R-:W-:Y:S01]  /*83830*/  F2FP.F16.F32.PACK_AB R3, R24, R8 ;  /* 0x000000081803723e */ /* 0x004fe200000000ff */
[----:B------:R0:W-:Y:S04]  /*83840*/  STL [R1+0x498], R2 ;  /* 0x0004980201007387 */ /* 0x0001e80000100800 */
[----:B------:R1:W-:Y:S04]  /*83850*/  STL [R1+0x494], R0 ;  /* 0x0004940001007387 */ /* 0x0003e80000100800 */
[----:B------:R2:W-:Y:S01]  /*83860*/  STL [R1+0x490], R3 ;  /* 0x0004900301007387 */ /* 0x0005e20000100800 */
[----:B0-----:R-:W-:-:S02]  /*83870*/  F2FP.F16.F32.PACK_AB R2, R23, R20 ;  /* 0x000000141702723e */ /* 0x001fc400000000ff */
[----:B-1----:R-:W-:Y:S02]  /*83880*/  F2FP.F16.F32.PACK_AB R0, R22, R19 ;  /* 0x000000131600723e */ /* 0x002fe400000000ff */
        /* <DEDUP_REMOVED lines=9> */
[----:B------:R-:W-:Y:S04]  /*83920*/  STL [R1+0x448], R3 ;  /* 0x0004480301007387 */ /* 0x000fe80000100800 */
[----:B------:R-:W2:Y:S01]  /*83930*/  LDL.LU R29, [R1+0x12c4] ;  /* 0x0012c400011d7983 */ /* 0x000ea20000300800 */
[----:B0-----:R-:W-:-:S02]  /*83940*/  F2FP.F16.F32.PACK_AB R2, R10, R11 ;  /* 0x0000000b0a02723e */ /* 0x001fc400000000ff */
        /* <DEDUP_REMOVED lines=633> */
[----:B---3--:R0:W-:Y:S04]  /*860e0*/  STL [R1+0x3304], R5 ;  /* 0x0033040501007387 */ /* 0x0081e80000100800 */
[----:B0-----:R-:W3:Y:S04]  /*860f0*/  LDL.LU R5, [R1+0x10d4] ;  /* 0x0010d40001057983 */ /* 0x001ee80000300800 */
        /* <DEDUP_REMOVED lines=25> */
[----:B------:R-:W2:Y:S04]  /*86290*/  LDL.LU R26, [R1+0x1684] ;  /* 0x00168400011a7983 */ /* 0x000ea80000300800 */
[----:B------:R-:W2:Y:S04]  /*862a0*/  LDL.LU R27, [R1+0x1694] ;  /* 0x00169400011b7983 */ /* 0x000ea80000300800 */
        /* <DEDUP_REMOVED lines=32> */
[----:B------:R-:W3:Y:S04]  /*864b0*/  LDL.LU R6, [R1+0x3308] ;  /* 0x0033080001067983 */ /* 0x000ee80000300800 */
[----:B------:R0:W-:Y:S04]  /*864c0*/  STL [R1+0x2fe4], R7 ;  /* 0x002fe40701007387 */ /* 0x0001e80000100800 */
[----:B0-----:R-:W2:Y:S01]  /*864d0*/  LDL.LU R7, [R1+0x15bc] ;  /* 0x0015bc0001077983 */ /* 0x001ea20000300800 */
[----:B---3--:R-:W-:-:S03]  /*864e0*/  F2FP.F16.F32.PACK_AB R6, R5, R6 ;  /* 0x000000060506723e */ /* 0x008fc600000000ff */
[----:B------:R-:W2:Y:S01]  /*864f0*/  LDL.LU R5, [R1+0x3304] ;  /* 0x0033040001057983 */ /* 0x000ea20000300800 */
[----:B----4-:R-:W-:Y:S02]  /*86500*/  F2FP.F16.F32.PACK_AB R4, R29, R4 ;  /* 0x000000041d04723e */ /* 0x010fe400000000ff */
[----:B------:R-:W-:Y:S02]  /*86510*/  F2FP.F16.F32.PACK_AB R11, R28, R11 ;  /* 0x0000000b1c0b723e */ /* 0x000fe400000000ff */
[----:B------:R-:W-:Y:S01]  /*86520*/  F2FP.F16.F32.PACK_AB R10, R2, R10 ;  /* 0x0000000a020a723e */ /* 0x000fe200000000ff */
[----:B------:R-:W-:Y:S01]  /*86530*/  STL [R1+0x2fe8], R6 ;  /* 0x002fe80601007387 */ /* 0x000fe20000100800 */
[----:B------:R-:W-:Y:S02]  /*86540*/  F2FP.F16.F32.PACK_AB R9, R0, R9 ;  /* 0x000000090009723e */ /* 0x000fe400000000ff */
[----:B------:R-:W-:Y:S02]  /*86550*/  F2FP.F16.F32.PACK_AB R8, R3, R8 ;  /* 0x000000080308723e */ /* 0x000fe400000000ff */
[----:B------:R-:W-:-:S02]  /*86560*/  F2FP.F16.F32.PACK_AB R2, R16, R13 ;  /* 0x0000000d1002723e */ /* 0x000fc400000000ff */
[----:B------:R-:W-:Y:S02]  /*86570*/  F2FP.F16.F32.PACK_AB R0, R15, R12 ;  /* 0x0000000c0f00723e */ /* 0x000fe400000000ff */
[----:B------:R-:W-:Y:S02]  /*86580*/  F2FP.F16.F32.PACK_AB R3, R14, R24 ;  /* 0x000000180e03723e */ /* 0x000fe400000000ff */
[----:B--2---:R-:W-:-:S05]  /*86590*/  F2FP.F16.F32.PACK_AB R5, R7, R5 ;  /* 0x000000050705723e */ /* 0x004fca00000000ff */
[----:B------:R-:W-:Y:S04]  /*865a0*/  STL [R1+0x2fec], R5 ;  /* 0x002fec0501007387 */ /* 0x000fe80000100800 */
[----:B------:R-:W-:Y:S04]  /*865b0*/  STL [R1+0x2ff0], R4 ;  /* 0x002ff00401007387 */ /* 0x000fe80000100800 */
[----:B------:R-:W-:Y:S04]  /*865c0*/  STL [R1+0x2ff4], R11 ;  /* 0x002ff40b01007387 */ /* 0x000fe80000100800 */
[----:B------:R-:W-:Y:S04]  /*865d0*/  STL [R1+0x2ff8], R10 ;  /* 0x002ff80a01007387 */ /* 0x000fe80000100800 */
[----:B------:R-:W-:Y:S04]  /*865e0*/  STL [R1+0x2ffc], R9 ;  /* 0x002ffc0901007387 */ /* 0x000fe80000100800 */
[----:B------:R-:W-:Y:S04]  /*865f0*/  STL [R1+0x3000], R8 ;  /* 0x0030000801007387 */ /* 0x000fe80000100800 */
        /* <DEDUP_REMOVED lines=10> */
[----:B0-----:R-:W-:-:S05]  /*866a0*/  F2FP.F16.F32.PACK_AB R2, R25, R17 ;  /* 0x000000111902723e */ /* 0x001fca00000000ff */
[----:B------:R-:W-:Y:S04]  /*866b0*/  STL [R1+0x294], R2 ;  /* 0x0002940201007387 */ /* 0x000fe80000100800 */
[----:B------:R-:W3:Y:S01]  /*866c0*/  LDL.LU R14, [R1+0x15a0] ;  /* 0x0015a000010e7983 */ /* 0x000ee20000300800 */
[----:B-1----:R-:W-:-:S05]  /*866d0*/  F2FP.F16.F32.PACK_AB R0, R26, R27 ;  /* 0x0000001b1a00723e */ /* 0x002fca00000000ff */
[----:B------:R-:W-:Y:S04]  /*866e0*/  STL [R1+0x290], R0 ;  /* 0x0002900001007387 */ /* 0x000fe80000100800 */
        /* <DEDUP_REMOVED lines=46> */
[----:B------:R-:W-:Y:S02]  /*869d0*/  F2FP.F16.F32.PACK_AB R20, R29, R20 ;  /* 0x000000141d14723e */ /* 0x000fe400000000ff */
[----:B------:R-:W-:Y:S02]  /*869e0*/  F2FP.F16.F32.PACK_AB R27, R28, R27 ;  /* 0x0000001b1c1b723e */ /* 0x000fe400000000ff */
[----:B------:R-:W-:Y:S02]  /*869f0*/  F2FP.F16.F32.PACK_AB R26, R2, R26 ;  /* 0x0000001a021a723e */ /* 0x000fe400000000ff */
[----:B------:R-:W-:-:S02]  /*86a00*/  F2FP.F16.F32.PACK_AB R25, R0, R25 ;  /* 0x000000190019723e */ /* 0x000fc400000000ff */
[----:B--2---:R-:W-:-:S05]  /*86a10*/  F2FP.F16.F32.PACK_AB R13, R15, R13 ;  /* 0x0000000d0f0d723e */ /* 0x004fca00000000ff */
        /* <DEDUP_REMOVED lines=82> */
[----:B0-----:R-:W3:Y:S01]  /*86f40*/  LDL.LU R26, [R1+0x1634] ;  /* 0x00163400011a7983 */ /* 0x001ee20000300800 */
[----:B------:R-:W-:-:S03]  /*86f50*/  F2FP.F16.F32.PACK_AB R24, R3, R24 ;  /* 0x000000180318723e */ /* 0x000fc600000000ff */
        /* <DEDUP_REMOVED lines=44> */
[----:B------:R0:W-:Y:S04]  /*87220*/  STL [R1], R25 ;  /* 0x0000001901007387 */ /* 0x0001e80000100800 */
        /* <DEDUP_REMOVED lines=54> */
[----:B------:R-:W2:Y:S04]  /*87590*/  LDL.LU R25, [R1+0x3270] ;  /* 0x0032700001197983 */ /* 0x000ea80000300800 */
[----:B------:R0:W-:Y:S01]  /*875a0*/  STL [R1+0x48], R24 ;  /* 0x0000481801007387 */ /* 0x0001e20000100800 */
[----:B----4-:R-:W-:Y:S02]  /*875b0*/  F2FP.F16.F32.PACK_AB R21, R21, R22 ;  /* 0x000000161515723e */ /* 0x010fe400000000ff */
[----:B------:R-:W-:Y:S02]  /*875c0*/  F2FP.F16.F32.PACK_AB R17, R17, R18 ;  /* 0x000000121111723e */ /* 0x000fe400000000ff */
[----:B------:R-:W-:Y:S02]  /*875d0*/  F2FP.F16.F32.PACK_AB R13, R13, R14 ;  /* 0x0000000e0d0d723e */ /* 0x000fe400000000ff */
[----:B0-----:R-:W-:-:S02]  /*875e0*/  F2FP.F16.F32.PACK_AB R24, R27, R20 ;  /* 0x000000141b18723e */ /* 0x001fc400000000ff */
[----:B------:R-:W-:Y:S02]  /*875f0*/  F2FP.F16.F32.PACK_AB R20, R23, R16 ;  /* 0x000000101714723e */ /* 0x000fe400000000ff */
[----:B------:R-:W-:Y:S02]  /*87600*/  F2FP.F16.F32.PACK_AB R16, R19, R12 ;  /* 0x0000000c1310723e */ /* 0x000fe400000000ff */
[----:B------:R-:W-:Y:S02]  /*87610*/  F2FP.F16.F32.PACK_AB R12, R15, R8 ;  /* 0x000000080f0c723e */ /* 0x000fe400000000ff */
[----:B------:R-:W-:Y:S02]  /*87620*/  F2FP.F16.F32.PACK_AB R9, R9, R10 ;  /* 0x0000000a0909723e */ /* 0x000fe400000000ff */
[----:B------:R-:W-:Y:S02]  /*87630*/  F2FP.F16.F32.PACK_AB R8, R11, R4 ;  /* 0x000000040b08723e */ /* 0x000fe400000000ff */
[----:B------:R-:W-:-:S02]  /*87640*/  F2FP.F16.F32.PACK_AB R5, R5, R6 ;  /* 0x000000060505723e */ /* 0x000fc400000000ff */
[----:B------:R-:W-:Y:S02]  /*87650*/  F2FP.F16.F32.PACK_AB R4, R7, R29 ;  /* 0x0000001d0704723e */ /* 0x000fe400000000ff */
[----:B--2---:R-:W-:-:S05]  /*87660*/  F2FP.F16.F32.PACK_AB R25, R25, R26 ;  /* 0x0000001a1919723e */ /* 0x004fca00000000ff */
        /* <DEDUP_REMOVED lines=12> */
[----:B0-----:R-:W2:Y:S01]  /*87730*/  LDL.LU R24, [R1+0x17a0] ;  /* 0x0017a00001187983 */ /* 0x001ea20000300800 */
[----:B------:R-:W-:-:S02]  /*87740*/  F2FP.F16.F32.PACK_AB R2, R28, R2 ;  /* 0x000000021c02723e */ /* 0x000fc400000000ff */
[----:B------:R-:W-:-:S03]  /*87750*/  F2FP.F16.F32.PACK_AB R0, R0, R3 ;  /* 0x000000030000723e */ /* 0x000fc600000000ff */
        /* <DEDUP_REMOVED lines=170> */
[----:B------:R4:W-:Y:S01]  /*88200*/  STL [R1+0xc8], R24 ;  /* 0x0000c81801007387 */ /* 0x0009e20000100800 */
[----:B---3--:R-:W-:Y:S02]  /*88210*/  F2FP.F16.F32.PACK_AB R21, R21, R22 ;  /* 0x000000161515723e */ /* 0x008fe400000000ff */
[----:B------:R-:W-:Y:S02]  /*88220*/  F2FP.F16.F32.PACK_AB R17, R17, R18 ;  /* 0x000000121111723e */ /* 0x000fe400000000ff */
[----:B------:R-:W-:Y:S02]  /*88230*/  F2FP.F16.F32.PACK_AB R13, R13, R14 ;  /* 0x0000000e0d0d723e */ /* 0x000fe400000000ff */
[----:B----4-:R-:W-:-:S02]  /*88240*/  F2FP.F16.F32.PACK_AB R24, R27, R20 ;  /* 0x000000141b18723e */ /* 0x010fc400000000ff */
        /* <DEDUP_REMOVED lines=584> */
[----:B0-----:R-:W2:Y:S01]  /*8a6d0*/  LDL.LU R24, [R1+0x3044] ;  /* 0x0030440001187983 */ /* 0x001ea20000300800 */
[----:B---3--:R-:W-:Y:S02]  /*8a6e0*/  F2FP.F16.F32.PACK_AB R27, R26, R27 ;  /* 0x0000001b1a1b723e */ /* 0x008fe400000000ff */
        /* <DEDUP_REMOVED lines=8> */
[----:B------:R-:W-:Y:S02]  /*8a770*/  F2FP.F16.F32.PACK_AB R5, R4, R5 ;  /* 0x000000050405723e */ /* 0x000fe400000000ff */
[----:B------:R-:W-:Y:S02]  /*8a780*/  F2FP.F16.F32.PACK_AB R7, R6, R7 ;  /* 0x000000070607723e */ /* 0x000fe400000000ff */
[----:B------:R-:W-:Y:S02]  /*8a790*/  F2FP.F16.F32.PACK_AB R28, R29, R28 ;  /* 0x0000001c1d1c723e */ /* 0x000fe400000000ff */
[----:B--2---:R-:W-:Y:S02]  /*8a7a0*/  F2FP.F16.F32.PACK_AB R25, R24, R25 ;  /* 0x000000191819723e */ /* 0x004fe400000000ff */
[----:B------:R1:W5:Y:S04]  /*8a7b0*/  LDL.LU R24, [R1+0x3040] ;  /* 0x0030400001187983 */ /* 0x0003680000300800 */
[----:B------:R0:W-:Y:S04]  /*8a7c0*/  STL [R1+0x248], R25 ;  /* 0x0002481901007387 */ /* 0x0001e80000100800 */
[----:B0-----:R1:W5:Y:S04]  /*8a7d0*/  LDL.LU R25, [R1+0x303c] ;  /* 0x00303c0001197983 */ /* 0x0013680000300800 */
        /* <DEDUP_REMOVED lines=33> */
[----:B------:R-:W2:Y:S01]  /*8a9f0*/  LDL.LU R29, [R1+0x2fe0] ;  /* 0x002fe000011d7983 */ /* 0x000ea20000300800 */
[----:B------:R-:W-:-:S03]  /*8aa00*/  F2FP.F16.F32.PACK_AB R2, R2, R0 ;  /* 0x000000000202723e */ /* 0x000fc600000000ff */
[----:B------:R1:W-:Y:S01]  /*8aa10*/  STL [R1+0x278], R28 ;  /* 0x0002781c01007387 */ /* 0x0003e20000100800 */
[----:B--2---:R-:W-:-:S05]  /*8aa20*/  F2FP.F16.F32.PACK_AB R0, R3, R29 ;  /* 0x0000001d0300723e */ /* 0x004fca00000000ff */
[----:B------:R1:W-:Y:S04]  /*8aa30*/  STL [R1+0x270], R0 ;  /* 0x0002700001007387 */ /* 0x0003e80000100800 */
[----:B------:R1:W-:Y:S02]  /*8aa40*/  STL [R1+0x274], R2 ;  /* 0x0002740201007387 */ /* 0x0003e40000100800 */
.L_x_0:
[----:B-1----:R-:W1:Y:S01]  /*8aa50*/  S2R R0, SR_TID.X ;  /* 0x0000000000007919 */ /* 0x002e620000002100 */
[----:B------:R-:W2:Y:S01]  /*8aa60*/  LDL.LU R29, [R1+0x214] ;  /* 0x00021400011d7983 */ /* 0x000ea20000300800 */
[----:B------:R-:W3:Y:S01]  /*8aa70*/  S2UR UR5, SR_CgaCtaId ;  /* 0x00000000000579c3 */ /* 0x000ee20000008800 */
[----:B------:R-:W-:Y:S01]  /*8aa80*/  UMOV UR4, 0x400 ;  /* 0x0000040000047882 */ /* 0x000fe20000000000 */
[----:B------:R-:W4:Y:S01]  /*8aa90*/  LDCU.64 UR8, c[0x0][0x398] ;  /* 0x00007300ff0877ac */ /* 0x000f220008000a00 */
[----:B-----5:R0:W-:Y:S01]  /*8aaa0*/  STL.64 [R1+0x3550], R26 ;  /* 0x0035501a01007387 */ /* 0x0201e20000100a00 */
[----:B------:R-:W1:Y:S01]  /*8aab0*/  LDCU UR10, c[0x0][0x3b4] ;  /* 0x00007680ff0a77ac */ /* 0x000e620008000800 */
[----:B------:R-:W1:Y:S01]  /*8aac0*/  LDCU UR12, c[0x0][0x398] ;  /* 0x00007300ff0c77ac */ /* 0x000e620008000800 */
[----:B------:R-:W1:Y:S01]  /*8aad0*/  LDCU UR14, c[0x0][0x39c] ;  /* 0x00007380ff0e77ac */ /* 0x000e620008000800 */
[----:B0-----:R-:W2:Y:S01]  /*8aae0*/  LDL R26, [R1+0x1b44] ;  /* 0x001b4400011a7983 */ /* 0x001ea20000100800 */
[----:B------:R-:W0:Y:S03]  /*8aaf0*/  LDCU UR11, c[0x0][0x3b8] ;  /* 0x00007700ff0b77ac */ /* 0x000e260008000800 */
[----:B------:R-:W-:Y:S01]  /*8ab00*/  STL.64 [R1+0x3548], R24 ;  /* 0x0035481801007387 */ /* 0x000fe20000100a00 */
[----:B----4-:R-:W-:-:S03]  /*8ab10*/  UMOV UR7, UR9 ;  /* 0x0000000900077c82 */ /* 0x010fc60008000000 */
[----:B------:R-:W-:Y:S01]  /*8ab20*/  STL.64 [R1+0x3540], R22 ;  /* 0x0035401601007387 */ /* 0x000fe20000100a00 */
[----:B---3--:R-:W-:Y:S01]  /*8ab30*/  ULEA UR4, UR5, UR4, 0x18 ;  /* 0x0000000405047291 */ /* 0x008fe2000f8ec0ff */
[----:B------:R-:W-:Y:S01]  /*8ab40*/  UMOV UR75, UR8 ;  /* 0x00000008004b7c82 */ /* 0x000fe20008000000 */
[C---:B-1----:R-:W-:Y:S01]  /*8ab50*/  IMAD.SHL.U32 R28, R0.reuse, 0x8, RZ ;  /* 0x00000008001c7824 */ /* 0x042fe200078e00ff */
[----:B------:R-:W-:Y:S01]  /*8ab60*/  STL.64 [R1+0x3538], R20 ;  /* 0x0035381401007387 */ /* 0x000fe20000100a00 */
[C---:B------:R-:W-:Y:S01]  /*8ab70*/  IMAD.SHL.U32 R3, R0.reuse, 0x10, RZ ;  /* 0x0000001000037824 */ /* 0x040fe200078e00ff */
[----:B------:R-:W1:Y:S01]  /*8ab80*/  LDCU.64 UR8, c[0x0][0x398] ;  /* 0x00007300ff0877ac */ /* 0x000e620008000a00 */
[----:B------:R-:W-:Y:S01]  /*8ab90*/  IMAD.SHL.U32 R2, R0, 0x20, RZ ;  /* 0x0000002000027824 */ /* 0x000fe200078e00ff */
[----:B------:R-:W-:Y:S01]  /*8aba0*/  STL.64 [R1+0x3530], R18 ;  /* 0x0035301201007387 */ /* 0x000fe20000100a00 */
[----:B------:R-:W-:Y:S01]  /*8abb0*/  LOP3.LUT R28, R28, 0x100, RZ, 0xc0, !PT ;  /* 0x000001001c1c7812 */ /* 0x000fe200078ec0ff */
[----:B------:R-:W3:Y:S01]  /*8abc0*/  LDCU.64 UR62, c[0x0][0x398] ;  /* 0x00007300ff3e77ac */ /* 0x000ee20008000a00 */
[----:B------:R-:W-:Y:S01]  /*8abd0*/  LOP3.LUT R3, R3, 0xf0, RZ, 0xc0, !PT ;  /* 0x000000f003037812 */ /* 0x000fe200078ec0ff */
[----:B------:R-:W-:Y:S01]  /*8abe0*/  STL.64 [R1+0x3528], R16 ;  /* 0x0035281001007387 */ /* 0x000fe20000100a00 */
[----:B------:R-:W-:Y:S01]  /*8abf0*/  LOP3.LUT R2, R2, 0x200, RZ, 0xc0, !PT ;  /* 0x0000020002027812 */ /* 0x000fe200078ec0ff */
[----:B------:R-:W4:Y:S02]  /*8ac00*/  LDCU UR33, c[0x0][0x398] ;  /* 0x00007300ff2177ac */ /* 0x000f240008000800 */
[----:B------:R-:W-:Y:S01]  /*8ac10*/  STL.64 [R1+0x3520], R14 ;  /* 0x0035200e01007387 */ /* 0x000fe20000100a00 */
[----:B------:R-:W-:Y:S01]  /*8ac20*/  IADD3 R2, PT, PT, R2, UR4, R3 ;  /* 0x0000000402027c10 */ /* 0x000fe2000fffe003 */
[----:B------:R-:W0:Y:S02]  /*8ac30*/  LDCU UR36, c[0x0][0x398] ;  /* 0x00007300ff2477ac */ /* 0x000e240008000800 */
[----:B------:R-:W-:Y:S02]  /*8ac40*/  STL.64 [R1+0x3518], R12 ;  /* 0x0035180c01007387 */ /* 0x000fe40000100a00 */
[----:B------:R-:W-:Y:S01]  /*8ac50*/  IMAD.IADD R2, R2, 0x1, R28 ;  /* 0x0000000102027824 */ /* 0x000fe200078e021c */
[----:B------:R-:W0:Y:S01]  /*8ac60*/  LDCU UR35, c[0x0][0x398] ;  /* 0x00007300ff2377ac */ /* 0x000e220008000800 */
[----:B------:R-:W-:Y:S01]  /*8ac70*/  STL.64 [R1+0x3510], R10 ;  /* 0x0035100a01007387 */ /* 0x000fe20000100a00 */
[----:B-1----:R-:W-:-:S03]  /*8ac80*/  UMOV UR6, UR9 ;  /* 0x0000000900067c82 */ /* 0x002fc60008000000 */
[----:B------:R-:W-:Y:S01]  /*8ac90*/  STL.64 [R1+0x3508], R8 ;  /* 0x0035080801007387 */ /* 0x000fe20000100a00 */
[----:B------:R-:W-:Y:S01]  /*8aca0*/  UMOV UR74, UR8 ;  /* 0x00000008004a7c82 */ /* 0x000fe20008000000 */
[----:B------:R-:W1:Y:S02]  /*8acb0*/  LDCU.64 UR8, c[0x0][0x390] ;  /* 0x00007200ff0877ac */ /* 0x000e640008000a00 */
[----:B------:R-:W-:Y:S01]  /*8acc0*/  STL.64 [R1+0x3500], R6 ;  /* 0x0035000601007387 */ /* 0x000fe20000100a00 */
[----:B------:R-:W0:Y:S03]  /*8acd0*/  LDCU UR27, c[0x0][0x398] ;  /* 0x00007300ff1b77ac */ /* 0x000e260008000800 */
[----:B------:R1:W-:Y:S01]  /*8ace0*/  STL.64 [R1+0x34f8], R4 ;  /* 0x0034f80401007387 */ /* 0x0003e20000100a00 */
[----:B------:R-:W0:Y:S03]  /*8acf0*/  LDCU UR26, c[0x0][0x398] ;  /* 0x00007300ff1a77ac */ /* 0x000e260008000800 */
[----:B------:R-:W-:Y:S01]  /*8ad00*/  STL [R1+0x34e0], R28 ;  /* 0x0034e01c01007387 */ /* 0x000fe20000100800 */
[----:B------:R-:W0:Y:S01]  /*8ad10*/  LDCU UR30, c[0x0][0x398] ;  /* 0x00007300ff1e77ac */ /* 0x000e220008000800 */
[----:B------:R-:W0:Y:S01]  /*8ad20*/  S2R R27, SR_TID.X ;  /* 0x00000000001b7919 */ /* 0x000e220000002100 */
[----:B------:R-:W0:Y:S01]  /*8ad30*/  LDCU UR31, c[0x0][0x398] ;  /* 0x00007300ff1f77ac */ /* 0x000e220008000800 */
[----:B-1----:R-:W3:Y:S01]  /*8ad40*/  LDL.LU R4, [R1+0x250] ;  /* 0x0002500001047983 */ /* 0x002ee20000300800 */
[----:B------:R-:W1:Y:S03]  /*8ad50*/  LDCU UR25, c[0x0][0x3b8] ;  /* 0x00007700ff1977ac */ /* 0x000e660008000800 */
[----:B------:R-:W3:Y:S01]  /*8ad60*/  LDL.LU R5, [R1+0x254] ;  /* 0x0002540001057983 */ /* 0x000ee20000300800 */
[----:B------:R-:W0:Y:S03]  /*8ad70*/  LDCU UR23, c[0x0][0x398] ;  /* 0x00007300ff1777ac */ /* 0x000e260008000800 */
[----:B------:R-:W3:Y:S01]  /*8ad80*/  LDL.LU R6, [R1+0x258] ;  /* 0x0002580001067983 */ /* 0x000ee20000300800 */
[----:B------:R-:W1:Y:S03]  /*8ad90*/  LDCU UR17, c[0x0][0x398] ;  /* 0x00007300ff1177ac */ /* 0x000e660008000800 */
[----:B------:R-:W3:Y:S01]  /*8ada0*/  LDL.LU R7, [R1+0x25c] ;  /* 0x00025c0001077983 */ /* 0x000ee20000300800 */
[----:B------:R-:W1:Y:S01]  /*8adb0*/  LDCU UR16, c[0x0][0x398] ;  /* 0x00007300ff1077ac */ /* 0x000e620008000800 */
[----:B------:R-:W1:Y:S01]  /*8adc0*/  LDCU UR21, c[0x0][0x398] ;  /* 0x00007300ff1577ac */ /* 0x000e620008000800 */
[----:B------:R-:W1:Y:S01]  /*8add0*/  LDCU UR19, c[0x0][0x3b8] ;  /* 0x00007700ff1377ac */ /* 0x000e620008000800 */
[----:B------:R-:W1:Y:S01]  /*8ade0*/  LDCU UR20, c[0x0][0x398] ;  /* 0x00007300ff1477ac */ /* 0x000e620008000800 */
[----:B0-----:R-:W-:Y:S01]  /*8adf0*/  LOP3.LUT R27, R27, 0x3f, RZ, 0xc0, !PT ;  /* 0x0000003f1b1b7812 */ /* 0x001fe200078ec0ff */
[----:B------:R-:W0:Y:S01]  /*8ae00*/  LDCU UR18, c[0x0][0x398] ;  /* 0x00007300ff1277ac */ /* 0x000e220008000800 */
        /* <DEDUP_REMOVED lines=39> */
[----:B--2---:R-:W-:-:S02]  /*8b080*/  VIADD R0, R26, 0x1 ;  /* 0x000000011a007836 */ /* 0x004fc40000000000 */
[----:B------:R-:W-:Y:S01]  /*8b090*/  VIADD R3, R26, 0x2 ;  /* 0x000000021a037836 */ /* 0x000fe20000000000 */
[----:B------:R-:W-:Y:S02]  /*8b0a0*/  BAR.SYNC.DEFER_BLOCKING 0x0 ;  /* 0x0000000000007b1d */ /* 0x000fe40000010000 */
[----:B------:R-:W-:Y:S02]  /*8b0b0*/  ISETP.GE.AND P1, PT, R0, UR7, PT ;  /* 0x0000000700007c0c */ /* 0x000fe4000bf26270 */
[----:B------:R-:W-:Y:S02]  /*8b0c0*/  LEA R0, R27, UR4, 0x4 ;  /* 0x000000041b007c11 */ /* 0x000fe4000f8e20ff */
[----:B---3--:R-:W-:Y:S01]  /*8b0d0*/  STL.64 [R1+0x3610], R6 ;  /* 0x0036100601007387 */ /* 0x008fe20000100a00 */
[----:B------:R-:W-:Y:S01]  /*8b0e0*/  IMAD.MOV.U32 R21, RZ, RZ, R29 ;  /* 0x000000ffff157224 */ /* 0x000fe200078e001d */
[----:B------:R-:W-:Y:S01]  /*8b0f0*/  ISETP.GE.AND P0, PT, R3, UR6, PT ;  /* 0x0000000603007c0c */ /* 0x000fe2000bf06270 */
[----:B------:R-:W2:Y:S01]  /*8b100*/  LDCU.64 UR6, c[0x0][0x390] ;  /* 0x00007200ff0677ac */ /* 0x000ea20008000a00 */
[----:B------:R3:W-:Y:S01]  /*8b110*/  STL.64 [R1+0x3608], R4 ;  /* 0x0036080401007387 */ /* 0x0007e20000100a00 */
[----:B------:R-:W0:Y:S03]  /*8b120*/  LDCU UR4, c[0x0][0x398] ;  /* 0x00007300ff0477ac */ /* 0x000e260008000800 */
[----:B---3--:R-:W3:Y:S04]  /*8b130*/  LDL.LU R4, [R1+0x260] ;  /* 0x0002600001047983 */ /* 0x008ee80000300800 */
[----:B------:R-:W3:Y:S04]  /*8b140*/  LDL.LU R5, [R1+0x264] ;  /* 0x0002640001057983 */ /* 0x000ee80000300800 */
[----:B------:R-:W2:Y:S04]  /*8b150*/  LDL.LU R6, [R1+0x268] ;  /* 0x0002680001067983 */ /* 0x000ea80000300800 */
[----:B------:R-:W2:Y:S04]  /*8b160*/  LDL.LU R7, [R1+0x26c] ;  /* 0x00026c0001077983 */ /* 0x000ea80000300800 */
[----:B--2---:R-:W-:Y:S04]  /*8b170*/  STL.64 [R1+0x3620], R6 ;  /* 0x0036200601007387 */ /* 0x004fe80000100a00 */
[----:B---3--:R2:W-:Y:S04]  /*8b180*/  STL.64 [R1+0x3618], R4 ;  /* 0x0036180401007387 */ /* 0x0085e80000100a00 */
[----:B--2---:R-:W2:Y:S04]  /*8b190*/  LDL.LU R4, [R1+0x270] ;  /* 0x0002700001047983 */ /* 0x004ea80000300800 */
[----:B------:R-:W2:Y:S04]  /*8b1a0*/  LDL.LU R5, [R1+0x274] ;  /* 0x0002740001057983 */ /* 0x000ea80000300800 */
[----:B------:R-:W2:Y:S04]  /*8b1b0*/  LDL.LU R6, [R1+0x278] ;  /* 0x0002780001067983 */ /* 0x000ea80000300800 */
[----:B------:R-:W2:Y:S04]  /*8b1c0*/  LDL.LU R7, [R1+0x27c] ;  /* 0x00027c0001077983 */ /* 0x000ea80000300800 */
        /* <DEDUP_REMOVED lines=19> */
[----:B--2---:R-:W-:Y:S01]  /*8b300*/  STSM.16.M88.4 [R2], R4 ;  /* 0x0000000402007844 */ /* 0x004fe20000000200 */
[----:B------:R-:W-:Y:S06]  /*8b310*/  BAR.SYNC.DEFER_BLOCKING 0x0 ;  /* 0x0000000000007b1d */ /* 0x000fec0000010000 */
[----:B------:R-:W2:Y:S04]  /*8b320*/  LDS.128 R4, [R0] ;  /* 0x0000000000047984 */ /* 0x000ea80000000c00 */
[----:B--2---:R-:W-:Y:S04]  /*8b330*/  STL.64 [R1+0x270], R4 ;  /* 0x0002700401007387 */ /* 0x004fe80000100a00 */
[----:B------:R2:W-:Y:S04]  /*8b340*/  STL.64 [R1+0x278], R6 ;  /* 0x0002780601007387 */ /* 0x0005e80000100a00 */
[----:B--2---:R-:W2:Y:S04]  /*8b350*/  LDL.LU.64 R6, [R1+0x3620] ;  /* 0x0036200001067983 */ /* 0x004ea80000300a00 */
[----:B------:R-:W2:Y:S01]  /*8b360*/  LDL.LU.64 R4, [R1+0x3618] ;  /* 0x0036180001047983 */ /* 0x000ea20000300a00 */
[----:B------:R-:W-:Y:S06]  /*8b370*/  BAR.SYNC.DEFER_BLOCKING 0x0 ;  /* 0x0000000000007b1d */ /* 0x000fec0000010000 */
[----:B--2---:R-:W-:Y:S02]  /*8b380*/  STSM.16.M88.4 [R2], R4 ;  /* 0x0000000402007844 */ /* 0x004fe40000000200 */
[----:B------:R-:W-:Y:S06]  /*8b390*/  BAR.SYNC.DEFER_BLOCKING 0x0 ;  /* 0x0000000000007b1d */ /* 0x000fec0000010000 */
[----:B------:R-:W2:Y:S04]  /*8b3a0*/  LDS.128 R4, [R0] ;  /* 0x0000000000047984 */ /* 0x000ea80000000c00 */
[----:B--2---:R-:W-:Y:S01]  /*8b3b0*/  STL [R1+0x264], R5 ;  /* 0x0002640501007387 */ /* 0x004fe20000100800 */
[----:B------:R-:W-:-:S03]  /*8b3c0*/  IMAD.MOV.U32 R28, RZ, RZ, R4 ;  /* 0x000000ffff1c7224 */ /* 0x000fc600078e0004 */
[----:B------:R2:W-:Y:S04]  /*8b3d0*/  STL.64 [R1+0x268], R6 ;  /* 0x0002680601007387 */ /* 0x0005e80000100a00 */
[----:B--2---:R-:W2:Y:S04]  /*8b3e0*/  LDL.LU.64 R6, [R1+0x3610] ;  /* 0x0036100001067983 */ /* 0x004ea80000300a00 */
[----:B------:R-:W2:Y:S01]  /*8b3f0*/  LDL.LU.64 R4, [R1+0x3608] ;  /* 0x0036080001047983 */ /* 0x000ea20000300a00 */
[----:B------:R-:W-:Y:S06]  /*8b400*/  BAR.SYNC.DEFER_BLOCKING 0x0 ;  /* 0x0000000000007b1d */ /* 0x000fec0000010000 */
[----:B--2---:R-:W-:Y:S02]  /*8b410*/  STSM.16.M88.4 [R2], R4 ;  /* 0x0000000402007844 */ /* 0x004fe40000000200 */
[----:B------:R-:W-:Y:S06]  /*8b420*/  BAR.SYNC.DEFER_BLOCKING 0x0 ;  /* 0x0000000000007b1d */ /* 0x000fec0000010000 */
[----:B------:R-:W2:Y:S02]  /*8b430*/  LDS.128 R4, [R0] ;  /* 0x0000000000047984 */ /* 0x000ea40000000c00 */
[----:B------:R-:W-:Y:S06]  /*8b440*/  BAR.SYNC.DEFER_BLOCKING 0x0 ;  /* 0x0000000000007b1d */ /* 0x000fec0000010000 */
[----:B---3--:R-:W-:Y:S04]  /*8b450*/  STSM.16.M88.4 [R2], R8 ;  /* 0x0000000802007844 */ /* 0x008fe80000000200 */
[----:B--2---:R-:W-:Y:S04]  /*8b460*/  STL.64 [R1+0x250], R4 ;  /* 0x0002500401007387 */ /* 0x004fe80000100a00 */
[----:B------:R-:W-:Y:S01]  /*8b470*/  STL.64 [R1+0x258], R6 ;  /* 0x0002580601007387 */ /* 0x000fe20000100a00 */
[----:B------:R-:W-:Y:S06]  /*8b480*/  BAR.SYNC.DEFER_BLOCKING 0x0 ;  /* 0x0000000000007b1d */ /* 0x000fec0000010000 */
[----:B------:R-:W2:Y:S02]  /*8b490*/  LDS.128 R4, [R0] ;  /* 0x0000000000047984 */ /* 0x000ea40000000c00 */
[----:B------:R-:W-:Y:S06]  /*8b4a0*/  BAR.SYNC.DEFER_BLOCKING 0x0 ;  /* 0x0000000000007b1d */ /* 0x000fec0000010000 */
[----:B------:R-:W-:Y:S04]  /*8b4b0*/  STSM.16.M88.4 [R2], R12 ;  /* 0x0000000c02007844 */ /* 0x000fe80000000200 */
        /* <DEDUP_REMOVED lines=17> */
[----:B--2---:R2:W-:Y:S04]  /*8b5d0*/  STL.64 [R1+0x210], R4 ;  /* 0x0002100401007387 */ /* 0x0045e80000100a00 */
[----:B------:R3:W-:Y:S04]  /*8b5e0*/  STL.64 [R1+0x218], R6 ;  /* 0x0002180601007387 */ /* 0x0007e80000100a00 */
[----:B--2---:R-:W2:Y:S04]  /*8b5f0*/  LDL.LU R4, [R1+0x1d0] ;  /* 0x0001d00001047983 */ /* 0x004ea80000300800 */
[----:B------:R-:W2:Y:S04]  /*8b600*/  LDL.LU R5, [R1+0x1d4] ;  /* 0x0001d40001057983 */ /* 0x000ea80000300800 */
[----:B---3--:R-:W3:Y:S04]  /*8b610*/  LDL.LU R6, [R1+0x1d8] ;  /* 0x0001d80001067983 */ /* 0x008ee80000300800 */
[----:B------:R-:W3:Y:S04]  /*8b620*/  LDL.LU R7, [R1+0x1dc] ;  /* 0x0001dc0001077983 */ /* 0x000ee80000300800 */
[----:B---3--:R-:W-:Y:S04]  /*8b630*/  STL.64 [R1+0x35e0], R6 ;  /* 0x0035e00601007387 */ /* 0x008fe80000100a00 */
[----:B--2---:R2:W-:Y:S04]  /*8b640*/  STL.64 [R1+0x35d8], R4 ;  /* 0x0035d80401007387 */ /* 0x0045e80000100a00 */
[----:B--2---:R-:W2:Y:S04]  /*8b650*/  LDL.LU R4, [R1+0x1e0] ;  /* 0x0001e00001047983 */ /* 0x004ea80000300800 */
[----:B------:R-:W2:Y:S04]  /*8b660*/  LDL.LU R5, [R1+0x1e4] ;  /* 0x0001e40001057983 */ /* 0x000ea80000300800 */
[----:B------:R-:W3:Y:S04]  /*8b670*/  LDL.LU R6, [R1+0x1e8] ;  /* 0x0001e80001067983 */ /* 0x000ee80000300800 */
[----:B------:R-:W3:Y:S04]  /*8b680*/  LDL.LU R7, [R1+0x1ec] ;  /* 0x0001ec0001077983 */ /* 0x000ee80000300800 */
[----:B------:R-:W-:Y:S01]  /*8b690*/  STSM.16.M88.4 [R2], R24 ;  /* 0x0000001802007844 */ /* 0x000fe20000000200 */
[----:B------:R-:W-:Y:S06]  /*8b6a0*/  BAR.SYNC.DEFER_BLOCKING 0x0 ;  /* 0x0000000000007b1d */ /* 0x000fec0000010000 */
[----:B---3--:R-:W-:Y:S04]  /*8b6b0*/  STL.64 [R1+0x35f0], R6 ;  /* 0x0035f00601007387 */ /* 0x008fe80000100a00 */
[----:B--2---:R2:W-:Y:S04]  /*8b6c0*/  STL.64 [R1+0x35e8], R4 ;  /* 0x0035e80401007387 */ /* 0x0045e80000100a00 */
[----:B--2---:R-:W2:Y:S04]  /*8b6d0*/  LDL.LU R4, [R1+0x1f0] ;  /* 0x0001f00001047983 */ /* 0x004ea80000300800 */
[----:B------:R-:W2:Y:S04]  /*8b6e0*/  LDL.LU R5, [R1+0x1f4] ;  /* 0x0001f40001057983 */ /* 0x000ea80000300800 */
[----:B------:R-:W3:Y:S04]  /*8b6f0*/  LDL.LU R6, [R1+0x1f8] ;  /* 0x0001f80001067983 */ /* 0x000ee80000300800 */
[----:B------:R-:W3:Y:S04]  /*8b700*/  LDL.LU R7, [R1+0x1fc] ;  /* 0x0001fc0001077983 */ /* 0x000ee80000300800 */
[----:B---3--:R-:W-:Y:S04]  /*8b710*/  STL.64 [R1+0x3600], R6 ;  /* 0x0036000601007387 */ /* 0x008fe80000100a00 */
[----:B--2---:R-:W-:Y:S04]  /*8b720*/  STL.64 [R1+0x35f8], R4 ;  /* 0x0035f80401007387 */ /* 0x004fe80000100a00 */
[----:B------:R-:W2:Y:S04]  /*8b730*/  LDS.128 R4, [R0] ;  /* 0x0000000000047984 */ /* 0x000ea80000000c00 */
        /* <DEDUP_REMOVED lines=20> */
[----:B--2---:R-:W-:Y:S04]  /*8b880*/  STL.64 [R1+0x200], R4 ;  /* 0x0002000401007387 */ /* 0x004fe80000100a00 */
[----:B------:R2:W-:Y:S01]  /*8b890*/  STL.64 [R1+0x208], R6 ;  /* 0x0002080601007387 */ /* 0x0005e20000100a00 */
[----:B------:R-:W-:Y:S06]  /*8b8a0*/  BAR.SYNC.DEFER_BLOCKING 0x0 ;  /* 0x0000000000007b1d */ /* 0x000fec0000010000 */
[----:B--2---:R-:W2:Y:S04]  /*8b8b0*/  LDL.LU.64 R6, [R1+0x3600] ;  /* 0x0036000001067983 */ /* 0x004ea80000300a00 */
[----:B------:R-:W2:Y:S04]  /*8b8c0*/  LDL.LU.64 R4, [R1+0x35f8] ;  /* 0x0035f80001047983 */ /* 0x000ea80000300a00 */
        /* <DEDUP_REMOVED lines=48> */
[----:B------:R-:W2:Y:S04]  /*8bbd0*/  LDS.128 R4, [R0] ;  /* 0x0000000000047984 */ /* 0x000ea80000000c00 */
[----:B--2---:R2:W-:Y:S01]  /*8bbe0*/  STL [R1+0x184], R5 ;  /* 0x0001840501007387 */ /* 0x0045e20000100800 */
[----:B------:R-:W-:-:S03]  /*8bbf0*/  IMAD.MOV.U32 R29, RZ, RZ, R4 ;  /* 0x000000ffff1d7224 */ /* 0x000fc600078e0004 */
[----:B------:R3:W-:Y:S04]  /*8bc00*/  STL.64 [R1+0x188], R6 ;  /* 0x0001880601007387 */ /* 0x0007e80000100a00 */
[----:B------:R-:W4:Y:S04]  /*8bc10*/  LDL.LU R4, [R1+0x150] ;  /* 0x0001500001047983 */ /* 0x000f280000300800 */
[----:B--2---:R-:W4:Y:S04]  /*8bc20*/  LDL.LU R5, [R1+0x154] ;  /* 0x0001540001057983 */ /* 0x004f280000300800 */
[----:B---3--:R-:W2:Y:S04]  /*8bc30*/  LDL.LU R6, [R1+0x158] ;  /* 0x0001580001067983 */ /* 0x008ea80000300800 */
[----:B------:R-:W2:Y:S01]  /*8bc40*/  LDL.LU R7, [R1+0x15c] ;  /* 0x00015c0001077983 */ /* 0x000ea20000300800 */
[----:B------:R-:W-:Y:S06]  /*8bc50*/  BAR.SYNC.DEFER_BLOCKING 0x0 ;  /* 0x0000000000007b1d */ /* 0x000fec0000010000 */
[----:B--2---:R-:W-:Y:S04]  /*8bc60*/  STL.64 [R1+0x35c0], R6 ;  /* 0x0035c00601007387 */ /* 0x004fe80000100a00 */
[----:B----4-:R2:W-:Y:S04]  /*8bc70*/  STL.64 [R1+0x35b8], R4 ;  /* 0x0035b80401007387 */ /* 0x0105e80000100a00 */
[----:B--2---:R-:W2:Y:S04]  /*8bc80*/  LDL.LU R4, [R1+0x160] ;  /* 0x0001600001047983 */ /* 0x004ea80000300800 */
[----:B------:R-:W2:Y:S04]  /*8bc90*/  LDL.LU R5, [R1+0x164] ;  /* 0x0001640001057983 */ /* 0x000ea80000300800 */
[----:B------:R-:W3:Y:S04]  /*8bca0*/  LDL.LU R6, [R1+0x168] ;  /* 0x0001680001067983 */ /* 0x000ee80000300800 */
[----:B------:R-:W3:Y:S04]  /*8bcb0*/  LDL.LU R7, [R1+0x16c] ;  /* 0x00016c0001077983 */ /* 0x000ee80000300800 */
[----:B---3--:R-:W-:Y:S04]  /*8bcc0*/  STL.64 [R1+0x35d0], R6 ;  /* 0x0035d00601007387 */ /* 0x008fe80000100a00 */
[----:B--2---:R2:W-:Y:S04]  /*8bcd0*/  STL.64 [R1+0x35c8], R4 ;  /* 0x0035c80401007387 */ /* 0x0045e80000100a00 */
        /* <DEDUP_REMOVED lines=24> */
[----:B------:R-:W-:Y:S04]  /*8be60*/  STL [R1+0x3488], R29 ;  /* 0x0034881d01007387 */ /* 0x000fe80000100800 */
        /* <DEDUP_REMOVED lines=26> */
[----:B----4-:R-:W-:Y:S04]  /*8c010*/  STSM.16.M88.4 [R2], R12 ;  /* 0x0000000c02007844 */ /* 0x010fe80000000200 */
        /* <DEDUP_REMOVED lines=109> */
[----:B------:R3:W-:Y:S04]  /*8c6f0*/  STSM.16.M88.4 [R2], R24 ;  /* 0x0000001802007844 */ /* 0x0007e80000000200 */
[----:B--2---:R-:W-:Y:S04]  /*8c700*/  STL.64 [R1+0x90], R4 ;  /* 0x0000900401007387 */ /* 0x004fe80000100a00 */
[----:B------:R-:W-:Y:S04]  /*8c710*/  STL.64 [R1+0x98], R6 ;  /* 0x0000980601007387 */ /* 0x000fe80000100a00 */
[----:B---3--:R-:W2:Y:S04]  /*8c720*/  LDL.LU R24, [R1+0x50] ;  /* 0x0000500001187983 */ /* 0x008ea80000300800 */
[----:B------:R-:W2:Y:S04]  /*8c730*/  LDL.LU R25, [R1+0x54] ;  /* 0x0000540001197983 */ /* 0x000ea80000300800 */
[----:B------:R-:W3:Y:S04]  /*8c740*/  LDL.LU R26, [R1+0x58] ;  /* 0x00005800011a7983 */ /* 0x000ee80000300800 */
[----:B------:R-:W3:Y:S01]  /*8c750*/  LDL.LU R27, [R1+0x5c] ;  /* 0x00005c00011b7983 */ /* 0x000ee20000300800 */
        /* <DEDUP_REMOVED lines=32> */
[----:B------:R-:W3:Y:S04]  /*8c960*/  LDL.LU R4, [R1] ;  /* 0x0000000001047983 */ /* 0x000ee80000300800 */
        /* <DEDUP_REMOVED lines=28> */
[----:B---3--:R-:W-:Y:S02]  /*8cb30*/  STSM.16.M88.4 [R2], R20 ;  /* 0x0000001402007844 */ /* 0x008fe40000000200 */
[----:B------:R-:W-:Y:S06]  /*8cb40*/  BAR.SYNC.DEFER_BLOCKING 0x0 ;  /* 0x0000000000007b1d */ /* 0x000fec0000010000 */
[----:B--2---:R-:W-:Y:S04]  /*8cb50*/  STL.64 [R1+0x50], R24 ;  /* 0x0000501801007387 */ /* 0x004fe80000100a00 */
[----:B------:R2:W-:Y:S04]  /*8cb60*/  STL.64 [R1+0x58], R26 ;  /* 0x0000581a01007387 */ /* 0x0005e80000100a00 */
[----:B--2---:R-:W2:Y:S04]  /*8cb70*/  LDL.LU.64 R26, [R1+0x3550] ;  /* 0x00355000011a7983 */ /* 0x004ea80000300a00 */
[----:B------:R-:W2:Y:S04]  /*8cb80*/  LDL.LU.64 R24, [R1+0x3548] ;  /* 0x0035480001187983 */ /* 0x000ea80000300a00 */
[----:B------:R-:W3:Y:S01]  /*8cb90*/  LDS.128 R20, [R0] ;  /* 0x0000000000147984 */ /* 0x000ee20000000c00 */
[----:B------:R-:W-:Y:S06]  /*8cba0*/  BAR.SYNC.DEFER_BLOCKING 0x0 ;  /* 0x0000000000007b1d */ /* 0x000fec0000010000 */
[----:B---3--:R-:W-:Y:S04]  /*8cbb0*/  STL.64 [R1+0x40], R20 ;  /* 0x0000401401007387 */ /* 0x008fe80000100a00 */
[----:B------:R3:W-:Y:S04]  /*8cbc0*/  STL.64 [R1+0x48], R22 ;  /* 0x0000481601007387 */ /* 0x0007e80000100a00 */
[----:B---3--:R-:W3:Y:S04]  /*8cbd0*/  LDL.LU.64 R22, [R1+0x3540] ;  /* 0x0035400001167983 */ /* 0x008ee80000300a00 */
[----:B------:R-:W3:Y:S04]  /*8cbe0*/  LDL.LU.64 R20, [R1+0x3538] ;  /* 0x0035380001147983 */ /* 0x000ee80000300a00 */
[----:B----4-:R-:W-:Y:S01]  /*8cbf0*/  STSM.16.M88.4 [R2], R16 ;  /* 0x0000001002007844 */ /* 0x010fe20000000200 */
[----:B------:R-:W-:Y:S06]  /*8cc00*/  BAR.SYNC.DEFER_BLOCKING 0x0 ;  /* 0x0000000000007b1d */ /* 0x000fec0000010000 */
[----:B------:R-:W4:Y:S02]  /*8cc10*/  LDS.128 R16, [R0] ;  /* 0x0000000000107984 */ /* 0x000f240000000c00 */
[----:B------:R-:W-:Y:S06]  /*8cc20*/  BAR.SYNC.DEFER_BLOCKING 0x0 ;  /* 0x0000000000007b1d */ /* 0x000fec0000010000 */
[----:B------:R-:W-:Y:S02]  /*8cc30*/  STSM.16.M88.4 [R2], R12 ;  /* 0x0000000c02007844 */ /* 0x000fe40000000200 */
[----:B------:R-:W-:Y:S06]  /*8cc40*/  BAR.SYNC.DEFER_BLOCKING 0x0 ;  /* 0x0000000000007b1d */ /* 0x000fec0000010000 */
[----:B------:R-:W0:Y:S02]  /*8cc50*/  LDS.128 R12, [R0] ;  /* 0x00000000000c7984 */ /* 0x000e240000000c00 */
[----:B------:R-:W-:Y:S06]  /*8cc60*/  BAR.SYNC.DEFER_BLOCKING 0x0 ;  /* 0x0000000000007b1d */ /* 0x000fec0000010000 */
[----:B------:R-:W-:Y:S02]  /*8cc70*/  STSM.16.M88.4 [R2], R8 ;  /* 0x0000000802007844 */ /* 0x000fe40000000200 */
[----:B------:R-:W-:Y:S06]  /*8cc80*/  BAR.SYNC.DEFER_BLOCKING 0x0 ;  /* 0x0000000000007b1d */ /* 0x000fec0000010000 */
[----:B------:R-:W0:Y:S02]  /*8cc90*/  LDS.128 R8, [R0] ;  /* 0x0000000000087984 */ /* 0x000e240000000c00 */
[----:B------:R-:W-:Y:S06]  /*8cca0*/  BAR.SYNC.DEFER_BLOCKING 0x0 ;  /* 0x0000000000007b1d */ /* 0x000fec0000010000 */
[----:B------:R-:W-:Y:S02]  /*8ccb0*/  STSM.16.M88.4 [R2], R4 ;  /* 0x0000000402007844 */ /* 0x000fe40000000200 */
[----:B------:R-:W-:Y:S06]  /*8ccc0*/  BAR.SYNC.DEFER_BLOCKING 0x0 ;  /* 0x0000000000007b1d */ /* 0x000fec0000010000 */
[----:B----4-:R-:W-:Y:S04]  /*8ccd0*/  STL.64 [R1+0x30], R16 ;  /* 0x0000301001007387 */ /* 0x010fe80000100a00 */
[----:B------:R4:W-:Y:S04]  /*8cce0*/  STL.64 [R1+0x38], R18 ;  /* 0x0000381201007387 */ /* 0x0009e80000100a00 */
[----:B----4-:R-:W4:Y:S04]  /*8ccf0*/  LDL.LU.64 R18, [R1+0x3530] ;  /* 0x0035300001127983 */ /* 0x010f280000300a00 */
[----:B------:R-:W4:Y:S04]  /*8cd00*/  LDL.LU.64 R16, [R1+0x3528] ;  /* 0x0035280001107983 */ /* 0x000f280000300a00 */
[----:B------:R-:W1:Y:S01]  /*8cd10*/  LDS.128 R4, [R0] ;  /* 0x0000000000047984 */ /* 0x000e620000000c00 */
[----:B------:R-:W-:Y:S06]  /*8cd20*/  BAR.SYNC.DEFER_BLOCKING 0x0 ;  /* 0x0000000000007b1d */ /* 0x000fec0000010000 */
[----:B0-----:R-:W-:Y:S04]  /*8cd30*/  STL.64 [R1+0x20], R12 ;  /* 0x0000200c01007387 */ /* 0x001fe80000100a00 */
[----:B--2---:R-:W-:Y:S04]  /*8cd40*/  STSM.16.M88.4 [R2], R24 ;  /* 0x0000001802007844 */ /* 0x004fe80000000200 */
[----:B------:R0:W-:Y:S04]  /*8cd50*/  STL.64 [R1+0x28], R14 ;  /* 0x0000280e01007387 */ /* 0x0001e80000100a00 */
[----:B0-----:R-:W2:Y:S04]  /*8cd60*/  LDL.LU.64 R14, [R1+0x3520] ;  /* 0x00352000010e7983 */ /* 0x001ea80000300a00 */
[----:B------:R-:W2:Y:S01]  /*8cd70*/  LDL.LU.64 R12, [R1+0x3518] ;  /* 0x00351800010c7983 */ /* 0x000ea20000300a00 */
[----:B------:R-:W-:Y:S06]  /*8cd80*/  BAR.SYNC.DEFER_BLOCKING 0x0 ;  /* 0x0000000000007b1d */ /* 0x000fec0000010000 */
[----:B------:R-:W-:Y:S04]  /*8cd90*/  STL.64 [R1+0x10], R8 ;  /* 0x0000100801007387 */ /* 0x000fe80000100a00 */
[----:B------:R0:W-:Y:S04]  /*8cda0*/  STL.64 [R1+0x18], R10 ;  /* 0x0000180a01007387 */ /* 0x0001e80000100a00 */
[----:B0-----:R-:W2:Y:S04]  /*8cdb0*/  LDL.LU.64 R10, [R1+0x3510] ;  /* 0x00351000010a7983 */ /* 0x001ea80000300a00 */
[----:B------:R-:W2:Y:S04]  /*8cdc0*/  LDL.LU.64 R8, [R1+0x3508] ;  /* 0x0035080001087983 */ /* 0x000ea80000300a00 */
[----:B-1----:R-:W-:Y:S04]  /*8cdd0*/  STL.64 [R1], R4 ;  /* 0x0000000401007387 */ /* 0x002fe80000100a00 */
[----:B------:R-:W-:Y:S04]  /*8cde0*/  STL.64 [R1+0x8], R6 ;  /* 0x0000080601007387 */ /* 0x000fe80000100a00 */
[----:B------:R-:W0:Y:S01]  /*8cdf0*/  LDS.128 R4, [R0] ;  /* 0x0000000000047984 */ /* 0x000e220000000c00 */
[----:B------:R-:W-:Y:S06]  /*8ce00*/  BAR.SYNC.DEFER_BLOCKING 0x0 ;  /* 0x0000000000007b1d */ /* 0x000fec0000010000 */
[----:B------:R-:W2:Y:S04]  /*8ce10*/  LDL.LU R24, [R1+0x280] ;  /* 0x0002800001187983 */ /* 0x000ea80000300800 */
[----:B------:R-:W2:Y:S04]  /*8ce20*/  LDL.LU R25, [R1+0x284] ;  /* 0x0002840001197983 */ /* 0x000ea80000300800 */
[----:B------:R-:W2:Y:S04]  /*8ce30*/  LDL.LU R26, [R1+0x288] ;  /* 0x00028800011a7983 */ /* 0x000ea80000300800 */
[----:B------:R-:W2:Y:S04]  /*8ce40*/  LDL.LU R27, [R1+0x28c] ;  /* 0x00028c00011b7983 */ /* 0x000ea80000300800 */
[----:B---3--:R1:W-:Y:S04]  /*8ce50*/  STSM.16.M88.4 [R2], R20 ;  /* 0x0000001402007844 */ /* 0x0083e80000000200 */
[----:B0-----:R-:W-:Y:S04]  /*8ce60*/  STL.64 [R1+0x4e0], R4 ;  /* 0x0004e00401007387 */ /* 0x001fe80000100a00 */
[----:B------:R-:W-:Y:S04]  /*8ce70*/  STL.64 [R1+0x4e8], R6 ;  /* 0x0004e80601007387 */ /* 0x000fe80000100a00 */
[----:B-1----:R-:W3:Y:S04]  /*8ce80*/  LDL.LU R20, [R1+0x290] ;  /* 0x0002900001147983 */ /* 0x002ee80000300800 */
[----:B------:R-:W3:Y:S04]  /*8ce90*/  LDL.LU R21, [R1+0x294] ;  /* 0x0002940001157983 */ /* 0x000ee80000300800 */
[----:B------:R-:W3:Y:S04]  /*8cea0*/  LDL.LU R22, [R1+0x298] ;  /* 0x0002980001167983 */ /* 0x000ee80000300800 */
[----:B------:R-:W3:Y:S01]  /*8ceb0*/  LDL.LU R23, [R1+0x29c] ;  /* 0x00029c0001177983 */ /* 0x000ee20000300800 */
[----:B------:R-:W-:Y:S06]  /*8cec0*/  BAR.SYNC.DEFER_BLOCKING 0x0 ;  /* 0x0000000000007b1d */ /* 0x000fec0000010000 */
[----:B------:R-:W0:Y:S02]  /*8ced0*/  LDS.128 R4, [R0] ;  /* 0x0000000000047984 */ /* 0x000e240000000c00 */
[----:B------:R-:W-:Y:S06]  /*8cee0*/  BAR.SYNC.DEFER_BLOCKING 0x0 ;  /* 0x0000000000007b1d */ /* 0x000fec0000010000 */
[----:B----4-:R-:W-:Y:S02]  /*8cef0*/  STSM.16.M88.4 [R2], R16 ;  /* 0x0000001002007844 */ /* 0x010fe40000000200 */
[----:B------:R-:W-:Y:S06]  /*8cf00*/  BAR.SYNC.DEFER_BLOCKING 0x0 ;  /* 0x0000000000007b1d */ /* 0x000fec0000010000 */
[----:B------:R-:W1:Y:S02]  /*8cf10*/  LDS.128 R16, [R0] ;  /* 0x0000000000107984 */ /* 0x000e640000000c00 */
[----:B------:R-:W-:Y:S06]  /*8cf20*/  BAR.SYNC.DEFER_BLOCKING 0x0 ;  /* 0x0000000000007b1d */ /* 0x000fec0000010000 */
[----:B--2---:R-:W-:Y:S02]  /*8cf30*/  STSM.16.M88.4 [R2], R12 ;  /* 0x0000000c02007844 */ /* 0x004fe40000000200 */
[----:B------:R-:W-:Y:S06]  /*8cf40*/  BAR.SYNC.DEFER_BLOCKING 0x0 ;  /* 0x0000000000007b1d */ /* 0x000fec0000010000 */
[----:B------:R-:W2:Y:S02]  /*8cf50*/  LDS.128 R12, [R0] ;  /* 0x00000000000c7984 */ /* 0x000ea40000000c00 */
[----:B------:R-:W-:Y:S06]  /*8cf60*/  BAR.SYNC.DEFER_BLOCKING 0x0 ;  /* 0x0000000000007b1d */ /* 0x000fec0000010000 */
[----:B0-----:R-:W-:Y:S04]  /*8cf70*/  STL.64 [R1+0x4f0], R4 ;  /* 0x0004f00401007387 */ /* 0x001fe80000100a00 */
[----:B------:R0:W-:Y:S04]  /*8cf80*/  STL.64 [R1+0x4f8], R6 ;  /* 0x0004f80601007387 */ /* 0x0001e80000100a00 */
[----:B0-----:R-:W4:Y:S04]  /*8cf90*/  LDL.LU.64 R6, [R1+0x3500] ;  /* 0x0035000001067983 */ /* 0x001f280000300a00 */
[----:B------:R-:W4:Y:S04]  /*8cfa0*/  LDL.LU.64 R4, [R1+0x34f8] ;  /* 0x0034f80001047983 */ /* 0x000f280000300a00 */
[----:B-1----:R-:W-:Y:S04]  /*8cfb0*/  STL.64 [R1+0x510], R16 ;  /* 0x0005101001007387 */ /* 0x002fe80000100a00 */
[----:B------:R-:W-:Y:S04]  /*8cfc0*/  STL.64 [R1+0x518], R18 ;  /* 0x0005181201007387 */ /* 0x000fe80000100a00 */
[----:B---3--:R-:W-:Y:S01]  /*8cfd0*/  STSM.16.M88.4 [R2], R20 ;  /* 0x0000001402007844 */ /* 0x008fe20000000200 */
[----:B------:R-:W-:Y:S06]  /*8cfe0*/  BAR.SYNC.DEFER_BLOCKING 0x0 ;  /* 0x0000000000007b1d */ /* 0x000fec0000010000 */
[----:B------:R-:W0:Y:S04]  /*8cff0*/  LDS.128 R16, [R0] ;  /* 0x0000000000107984 */ /* 0x000e280000000c00 */
[----:B--2---:R1:W-:Y:S04]  /*8d000*/  STL.64 [R1+0x500], R12 ;  /* 0x0005000c01007387 */ /* 0x0043e80000100a00 */
[----:B------:R2:W-:Y:S01]  /*8d010*/  STL.64 [R1+0x508], R14 ;  /* 0x0005080e01007387 */ /* 0x0005e20000100a00 */
[----:B------:R-:W-:Y:S06]  /*8d020*/  BAR.SYNC.DEFER_BLOCKING 0x0 ;  /* 0x0000000000007b1d */ /* 0x000fec0000010000 */
[----:B-1----:R-:W3:Y:S04]  /*8d030*/  LDL.LU R12, [R1+0x2a0] ;  /* 0x0002a000010c7983 */ /* 0x002ee80000300800 */
[----:B0-----:R-:W-:Y:S04]  /*8d040*/  STL.64 [R1+0x290], R16 ;  /* 0x0002901001007387 */ /* 0x001fe80000100a00 */
[----:B------:R-:W-:Y:S04]  /*8d050*/  STL.64 [R1+0x298], R18 ;  /* 0x0002981201007387 */ /* 0x000fe80000100a00 */
[----:B------:R-:W3:Y:S04]  /*8d060*/  LDL.LU R13, [R1+0x2a4] ;  /* 0x0002a400010d7983 */ /* 0x000ee80000300800 */
[----:B--2---:R-:W3:Y:S04]  /*8d070*/  LDL.LU R14, [R1+0x2a8] ;  /* 0x0002a800010e7983 */ /* 0x004ee80000300800 */
[----:B------:R-:W3:Y:S04]  /*8d080*/  LDL.LU R15, [R1+0x2ac] ;  /* 0x0002ac00010f7983 */ /* 0x000ee80000300800 */
[----:B------:R-:W2:Y:S04]  /*8d090*/  LDL.LU R20, [R1+0x2b0] ;  /* 0x0002b00001147983 */ /* 0x000ea80000300800 */
[----:B------:R-:W2:Y:S04]  /*8d0a0*/  LDL.LU R21, [R1+0x2b4] ;  /* 0x0002b40001157983 */ /* 0x000ea80000300800 */
[----:B------:R-:W2:Y:S04]  /*8d0b0*/  LDL.LU R22, [R1+0x2b8] ;  /* 0x0002b80001167983 */ /* 0x000ea80000300800 */
[----:B------:R-:W2:Y:S04]  /*8d0c0*/  LDL.LU R23, [R1+0x2bc] ;  /* 0x0002bc0001177983 */ /* 0x000ea80000300800 */
[----:B------:R0:W-:Y:S01]  /*8d0d0*/  STSM.16.M88.4 [R2], R24 ;  /* 0x0000001802007844 */ /* 0x0001e20000000200 */
[----:B------:R-:W-:Y:S06]  /*8d0e0*/  BAR.SYNC.DEFER_BLOCKING 0x0 ;  /* 0x0000000000007b1d */ /* 0x000fec0000010000 */
[----:B0-----:R-:W2:Y:S04]  /*8d0f0*/  LDL.LU R24, [R1+0x2c0] ;  /* 0x0002c00001187983 */ /* 0x001ea80000300800 */
[----:B------:R-:W0:Y:S01]  /*8d100*/  LDS.128 R16, [R0] ;  /* 0x0000000000107984 */ /* 0x000e220000000c00 */
[----:B------:R-:W-:Y:S06]  /*8d110*/  BAR.SYNC.DEFER_BLOCKING 0x0 ;  /* 0x0000000000007b1d */ /* 0x000fec0000010000 */
[----:B------:R-:W-:Y:S04]  /*8d120*/  STSM.16.M88.4 [R2], R8 ;  /* 0x0000000802007844 */ /* 0x000fe80000000200 */
[----:B0-----:R-:W-:Y:S04]  /*8d130*/  STL.64 [R1+0x280], R16 ;  /* 0x0002801001007387 */ /* 0x001fe80000100a00 */
[----:B------:R-:W-:Y:S01]  /*8d140*/  STL.64 [R1+0x288], R18 ;  /* 0x0002881201007387 */ /* 0x000fe20000100a00 */
[----:B------:R-:W-:Y:S06]  /*8d150*/  BAR.SYNC.DEFER_BLOCKING 0x0 ;  /* 0x0000000000007b1d */ /* 0x000fec0000010000 */
[----:B------:R-:W2:Y:S04]  /*8d160*/  LDL.LU R25, [R1+0x2c4] ;  /* 0x0002c40001197983 */ /* 0x000ea80000300800 */
[----:B------:R-:W2:Y:S04]  /*8d170*/  LDL.LU R26, [R1+0x2c8] ;  /* 0x0002c800011a7983 */ /* 0x000ea80000300800 */
[----:B------:R-:W2:Y:S04]  /*8d180*/  LDL.LU R27, [R1+0x2cc] ;  /* 0x0002cc00011b7983 */ /* 0x000ea80000300800 */
[----:B------:R-:W0:Y:S04]  /*8d190*/  LDS.128 R16, [R0] ;  /* 0x0000000000107984 */ /* 0x000e280000000c00 */
[----:B------:R1:W-:Y:S01]  /*8d1a0*/  STL [R1+0x34e4], R8 ;  /* 0x0034e40801007387 */ /* 0x0003e20000100800 */
[----:B------:R-:W-:Y:S06]  /*8d1b0*/  BAR.SYNC.DEFER_BLOCKING 0x0 ;  /* 0x0000000000007b1d */ /* 0x000fec0000010000 */
[----:B-1----:R-:W2:Y:S04]  /*8d1c0*/  LDL.LU R8, [R1+0x2d0] ;  /* 0x0002d00001087983 */ /* 0x002ea80000300800 */
[----:B0-----:R0:W-:Y:S04]  /*8d1d0*/  STL.64 [R1+0x630], R16 ;  /* 0x0006301001007387 */ /* 0x0011e80000100a00 */
[----:B------:R1:W-:Y:S04]  /*8d1e0*/  STL.64 [R1+0x638], R18 ;  /* 0x0006381201007387 */ /* 0x0003e80000100a00 */
[----:B------:R-:W2:Y:S04]  /*8d1f0*/  LDL.LU R9, [R1+0x2d4] ;  /* 0x0002d40001097983 */ /* 0x000ea80000300800 */
[----:B------:R-:W2:Y:S04]  /*8d200*/  LDL.LU R10, [R1+0x2d8] ;  /* 0x0002d800010a7983 */ /* 0x000ea80000300800 */
[----:B------:R-:W2:Y:S04]  /*8d210*/  LDL.LU R11, [R1+0x2dc] ;  /* 0x0002dc00010b7983 */ /* 0x000ea80000300800 */
[----:B----4-:R-:W-:Y:S01]  /*8d220*/  STSM.16.M88.4 [R2], R4 ;  /* 0x0000000402007844 */ /* 0x010fe20000000200 */
[----:B------:R-:W-:Y:S06]  /*8d230*/  BAR.SYNC.DEFER_BLOCKING 0x0 ;  /* 0x0000000000007b1d */ /* 0x000fec0000010000 */
[----:B0-----:R-:W4:Y:S04]  /*8d240*/  LDL.LU R16, [R1+0x310] ;  /* 0x0003100001107983 */ /* 0x001f280000300800 */
[----:B------:R-:W4:Y:S04]  /*8d250*/  LDL.LU R17, [R1+0x314] ;  /* 0x0003140001117983 */ /* 0x000f280000300800 */
[----:B-1----:R-:W4:Y:S04]  /*8d260*/  LDL.LU R18, [R1+0x318] ;  /* 0x0003180001127983 */ /* 0x002f280000300800 */
[----:B------:R-:W4:Y:S04]  /*8d270*/  LDL.LU R19, [R1+0x31c] ;  /* 0x00031c0001137983 */ /* 0x000f280000300800 */
[----:B------:R-:W0:Y:S01]  /*8d280*/  LDS.128 R4, [R0] ;  /* 0x0000000000047984 */ /* 0x000e220000000c00 */
[----:B------:R-:W-:Y:S06]  /*8d290*/  BAR.SYNC.DEFER_BLOCKING 0x0 ;  /* 0x0000000000007b1d */ /* 0x000fec0000010000 */
[----:B0-----:R-:W-:Y:S04]  /*8d2a0*/  STL.64 [R1+0x660], R4 ;  /* 0x0006600401007387 */ /* 0x001fe80000100a00 */
[----:B------:R-:W-:Y:S04]  /*8d2b0*/  STL.64 [R1+0x668], R6 ;  /* 0x0006680601007387 */ /* 0x000fe80000100a00 */
[----:B---3--:R-:W-:Y:S01]  /*8d2c0*/  STSM.16.M88.4 [R2], R12 ;  /* 0x0000000c02007844 */ /* 0x008fe20000000200 */
[----:B------:R-:W-:Y:S06]  /*8d2d0*/  BAR.SYNC.DEFER_BLOCKING 0x0 ;  /* 0x0000000000007b1d */ /* 0x000fec0000010000 */
[----:B------:R-:W0:Y:S02]  /*8d2e0*/  LDS.128 R4, [R0] ;  /* 0x0000000000047984 */ /* 0x000e240000000c00 */
[----:B------:R-:W-:Y:S06]  /*8d2f0*/  BAR.SYNC.DEFER_BLOCKING 0x0 ;  /* 0x0000000000007b1d */ /* 0x000fec0000010000 */
[----:B--2---:R1:W-:Y:S04]  /*8d300*/  STSM.16.M88.4 [R2], R20 ;  /* 0x0000001402007844 */ /* 0x0043e80000000200 */
[----:B0-----:R-:W-:Y:S04]  /*8d310*/  STL.64 [R1+0x2a0], R4 ;  /* 0x0002a00401007387 */ /* 0x001fe80000100a00 */
[----:B------:R-:W-:Y:S01]  /*8d320*/  STL.64 [R1+0x2a8], R6 ;  /* 0x0002a80601007387 */ /* 0x000fe20000100a00 */
[----:B------:R-:W-:Y:S06]  /*8d330*/  BAR.SYNC.DEFER_BLOCKING 0x0 ;  /* 0x0000000000007b1d */ /* 0x000fec0000010000 */
[----:B-1----:R-:W2:Y:S04]  /*8d340*/  LDL.LU R20, [R1+0x300] ;  /* 0x0003000001147983 */ /* 0x002ea80000300800 */
[----:B------:R-:W2:Y:S04]  /*8d350*/  LDL.LU R21, [R1+0x304] ;  /* 0x0003040001157983 */ /* 0x000ea80000300800 */
[----:B------:R-:W2:Y:S04]  /*8d360*/  LDL.LU R22, [R1+0x308] ;  /* 0x0003080001167983 */ /* 0x000ea80000300800 */
[----:B------:R-:W2:Y:S04]  /*8d370*/  LDL.LU R23, [R1+0x30c] ;  /* 0x00030c0001177983 */ /* 0x000ea80000300800 */
[----:B------:R-:W0:Y:S01]  /*8d380*/  LDS.128 R4, [R0] ;  /* 0x0000000000047984 */ /* 0x000e220000000c00 */
[----:B------:R-:W-:Y:S06]  /*8d390*/  BAR.SYNC.DEFER_BLOCKING 0x0 ;  /* 0x0000000000007b1d */ /* 0x000fec0000010000 */
[----:B0-----:R-:W-:Y:S04]  /*8d3a0*/  STL.64 [R1+0x2b0], R4 ;  /* 0x0002b00401007387 */ /* 0x001fe80000100a00 */
[----:B------:R-:W-:Y:S04]  /*8d3b0*/  STL.64 [R1+0x2b8], R6 ;  /* 0x0002b80601007387 */ /* 0x000fe80000100a00 */
[----:B------:R-:W3:Y:S04]  /*8d3c0*/  LDL.LU R12, [R1+0x2f0] ;  /* 0x0002f000010c7983 */ /* 0x000ee80000300800 */
[----:B------:R-:W3:Y:S04]  /*8d3d0*/  LDL.LU R13, [R1+0x2f4] ;  /* 0x0002f400010d7983 */ /* 0x000ee80000300800 */
[----:B------:R-:W3:Y:S04]  /*8d3e0*/  LDL.LU R14, [R1+0x2f8] ;  /* 0x0002f800010e7983 */ /* 0x000ee80000300800 */
[----:B------:R-:W3:Y:S04]  /*8d3f0*/  LDL.LU R15, [R1+0x2fc] ;  /* 0x0002fc00010f7983 */ /* 0x000ee80000300800 */
[----:B------:R0:W-:Y:S01]  /*8d400*/  STSM.16.M88.4 [R2], R24 ;  /* 0x0000001802007844 */ /* 0x0001e20000000200 */
[----:B------:R-:W-:Y:S06]  /*8d410*/  BAR.SYNC.DEFER_BLOCKING 0x0 ;  /* 0x0000000000007b1d */ /* 0x000fec0000010000 */
[----:B0-----:R-:W3:Y:S04]  /*8d420*/  LDL.LU R24, [R1+0x2e0] ;  /* 0x0002e00001187983 */ /* 0x001ee80000300800 */
[----:B------:R-:W3:Y:S04]  /*8d430*/  LDL.LU R25, [R1+0x2e4] ;  /* 0x0002e40001197983 */ /* 0x000ee80000300800 */
[----:B------:R-:W3:Y:S04]  /*8d440*/  LDL.LU R26, [R1+0x2e8] ;  /* 0x0002e800011a7983 */ /* 0x000ee80000300800 */
[----:B------:R-:W0:Y:S01]  /*8d450*/  LDS.128 R4, [R0] ;  /* 0x0000000000047984 */ /* 0x000e220000000c00 */
[----:B------:R-:W-:Y:S06]  /*8d460*/  BAR.SYNC.DEFER_BLOCKING 0x0 ;  /* 0x0000000000007b1d */ /* 0x000fec0000010000 */
[----:B------:R-:W3:Y:S04]  /*8d470*/  LDL.LU R27, [R1+0x2ec] ;  /* 0x0002ec00011b7983 */ /* 0x000ee80000300800 */
[----:B------:R-:W-:Y:S04]  /*8d480*/  STSM.16.M88.4 [R2], R8 ;  /* 0x0000000802007844 */ /* 0x000fe80000000200 */
[----:B0-----:R-:W-:Y:S04]  /*8d490*/  STL.64 [R1+0x2c0], R4 ;  /* 0x0002c00401007387 */ /* 0x001fe80000100a00 */
[----:B------:R-:W-:Y:S01]  /*8d4a0*/  STL.64 [R1+0x2c8], R6 ;  /* 0x0002c80601007387 */ /* 0x000fe20000100a00 */
[----:B------:R-:W-:Y:S06]  /*8d4b0*/  BAR.SYNC.DEFER_BLOCKING 0x0 ;  /* 0x0000000000007b1d */ /* 0x000fec0000010000 */
[----:B------:R-:W0:Y:S02]  /*8d4c0*/  LDS.128 R4, [R0] ;  /* 0x0000000000047984 */ /* 0x000e240000000c00 */
[----:B------:R-:W-:Y:S06]  /*8d4d0*/  BAR.SYNC.DEFER_BLOCKING 0x0 ;  /* 0x0000000000007b1d */ /* 0x000fec0000010000 */
[----:B0-----:R-:W-:Y:S04]  /*8d4e0*/  STL.64 [R1+0x2d0], R4 ;  /* 0x0002d00401007387 */ /* 0x001fe80000100a00 */
[----:B------:R-:W-:Y:S04]  /*8d4f0*/  STL.64 [R1+0x2d8], R6 ;  /* 0x0002d80601007387 */ /* 0x000fe80000100a00 */
[----:B------:R-:W3:Y:S04]  /*8d500*/  LDL.LU R8, [R1+0x320] ;  /* 0x0003200001087983 */ /* 0x000ee80000300800 */
[----:B------:R-:W3:Y:S04]  /*8d510*/  LDL.LU R9, [R1+0x324] ;  /* 0x0003240001097983 */ /* 0x000ee80000300800 */
[----:B------:R-:W3:Y:S04]  /*8d520*/  LDL.LU R10, [R1+0x328] ;  /* 0x00032800010a7983 */ /* 0x000ee80000300800 */
[----:B------:R-:W3:Y:S04]  /*8d530*/  LDL.LU R11, [R1+0x32c] ;  /* 0x00032c00010b7983 */ /* 0x000ee80000300800 */
[----:B----4-:R0:W-:Y:S01]  /*8d540*/  STSM.16.M88.4 [R2], R16 ;  /* 0x0000001002007844 */ /* 0x0101e20000000200 */
[----:B------:R-:W-:Y:S06]  /*8d550*/  BAR.SYNC.DEFER_BLOCKING 0x0 ;  /* 0x0000000000007b1d */ /* 0x000fec0000010000 */
[----:B0-----:R-:W4:Y:S04]  /*8d560*/  LDL.LU R16, [R1+0x330] ;  /* 0x0003300001107983 */ /* 0x001f280000300800 */
[----:B------:R-:W4:Y:S04]  /*8d570*/  LDL.LU R17, [R1+0x334] ;  /* 0x0003340001117983 */ /* 0x000f280000300800 */
[----:B------:R-:W4:Y:S04]  /*8d580*/  LDL.LU R18, [R1+0x338] ;  /* 0x0003380001127983 */ /* 0x000f280000300800 */
[----:B------:R-:W4:Y:S04]  /*8d590*/  LDL.LU R19, [R1+0x33c] ;  /* 0x00033c0001137983 */ /* 0x000f280000300800 */
[----:B------:R-:W0:Y:S01]  /*8d5a0*/  LDS.128 R4, [R0] ;  /* 0x0000000000047984 */ /* 0x000e220000000c00 */
        /* <DEDUP_REMOVED lines=11> */
[----:B---3--:R-:W-:Y:S04]  /*8d660*/  STSM.16.M88.4 [R2], R12 ;  /* 0x0000000c02007844 */ /* 0x008fe80000000200 */
        /* <DEDUP_REMOVED lines=25> */
[----:B----4-:R1:W-:Y:S04]  /*8d800*/  STSM.16.M88.4 [R2], R16 ;  /* 0x0000001002007844 */ /* 0x0103e80000000200 */
[----:B0-----:R-:W-:Y:S04]  /*8d810*/  STL.64 [R1+0x320], R4 ;  /* 0x0003200401007387 */ /* 0x001fe80000100a00 */
[----:B------:R-:W-:Y:S01]  /*8d820*/  STL.64 [R1+0x328], R6 ;  /* 0x0003280601007387 */ /* 0x000fe20000100a00 */
[----:B------:R-:W-:Y:S06]  /*8d830*/  BAR.SYNC.DEFER_BLOCKING 0x0 ;  /* 0x0000000000007b1d */ /* 0x000fec0000010000 */
[----:B-1----:R-:W4:Y:S04]  /*8d840*/  LDL.LU R16, [R1+0x380] ;  /* 0x0003800001107983 */ /* 0x002f280000300800 */
[----:B------:R-:W4:Y:S04]  /*8d850*/  LDL.LU R17, [R1+0x384] ;  /* 0x0003840001117983 */ /* 0x000f280000300800 */
[----:B------:R-:W4:Y:S04]  /*8d860*/  LDL.LU R18, [R1+0x388] ;  /* 0x0003880001127983 */ /* 0x000f280000300800 */
[----:B------:R-:W4:Y:S04]  /*8d870*/  LDL.LU R19, [R1+0x38c] ;  /* 0x00038c0001137983 */ /* 0x000f280000300800 */
[----:B------:R-:W0:Y:S01]  /*8d880*/  LDS.128 R4, [R0] ;  /* 0x0000000000047984 */ /* 0x000e220000000c00 */
[----:B------:R-:W-:Y:S06]  /*8d890*/  BAR.SYNC.DEFER_BLOCKING 0x0 ;  /* 0x0000000000007b1d */ /* 0x000fec0000010000 */
[----:B0-----:R-:W-:Y:S04]  /*8d8a0*/  STL.64 [R1+0x330], R4 ;  /* 0x0003300401007387 */ /* 0x001fe80000100a00 */
[----:B------:R-:W-:Y:S04]  /*8d8b0*/  STL.64 [R1+0x338], R6 ;  /* 0x0003380601007387 */ /* 0x000fe80000100a00 */
[----:B------:R-:W4:Y:S04]  /*8d8c0*/  LDL.LU R8, [R1+0x370] ;  /* 0x0003700001087983 */ /* 0x000f280000300800 */
[----:B------:R-:W4:Y:S04]  /*8d8d0*/  LDL.LU R9, [R1+0x374] ;  /* 0x0003740001097983 */ /* 0x000f280000300800 */
[----:B------:R-:W4:Y:S04]  /*8d8e0*/  LDL.LU R10, [R1+0x378] ;  /* 0x00037800010a7983 */ /* 0x000f280000300800 */
[----:B------:R-:W4:Y:S04]  /*8d8f0*/  LDL.LU R11, [R1+0x37c] ;  /* 0x00037c00010b7983 */ /* 0x000f280000300800 */
[----:B--2---:R0:W-:Y:S01]  /*8d900*/  STSM.16.M88.4 [R2], R20 ;  /* 0x0000001402007844 */ /* 0x0041e20000000200 */
[----:B------:R-:W-:Y:S06]  /*8d910*/  BAR.SYNC.DEFER_BLOCKING 0x0 ;  /* 0x0000000000007b1d */ /* 0x000fec0000010000 */
[----:B0-----:R-:W2:Y:S04]  /*8d920*/  LDL.LU R20, [R1+0x360] ;  /* 0x0003600001147983 */ /* 0x001ea80000300800 */
        /* <DEDUP_REMOVED lines=35> */
[----:B------:R-:W-:Y:S04]  /*8db60*/  STSM.16.M88.4 [R2], R8 ;  /* 0x0000000802007844 */ /* 0x000fe80000000200 */
[----:B0-----:R-:W-:Y:S04]  /*8db70*/  STL.64 [R1+0x380], R4 ;  /* 0x0003800401007387 */ /* 0x001fe80000100a00 */
[----:B------:R-:W-:Y:S01]  /*8db80*/  STL.64 [R1+0x388], R6 ;  /* 0x0003880601007387 */ /* 0x000fe20000100a00 */
[----:B------:R-:W-:Y:S06]  /*8db90*/  BAR.SYNC.DEFER_BLOCKING 0x0 ;  /* 0x0000000000007b1d */ /* 0x000fec0000010000 */
[----:B------:R-:W0:Y:S02]  /*8dba0*/  LDS.128 R4, [R0] ;  /* 0x0000000000047984 */ /* 0x000e240000000c00 */
[----:B------:R-:W-:Y:S06]  /*8dbb0*/  BAR.SYNC.DEFER_BLOCKING 0x0 ;  /* 0x0000000000007b1d */ /* 0x000fec0000010000 */
[----:B--2---:R-:W-:Y:S04]  /*8dbc0*/  STSM.16.M88.4 [R2], R20 ;  /* 0x0000001402007844 */ /* 0x004fe80000000200 */
[----:B0-----:R-:W-:Y:S04]  /*8dbd0*/  STL.64 [R1+0x370], R4 ;  /* 0x0003700401007387 */ /* 0x001fe80000100a00 */
[----:B------:R-:W-:Y:S01]  /*8dbe0*/  STL.64 [R1+0x378], R6 ;  /* 0x0003780601007387 */ /* 0x000fe20000100a00 */
[----:B------:R-:W-:Y:S06]  /*8dbf0*/  BAR.SYNC.DEFER_BLOCKING 0x0 ;  /* 0x0000000000007b1d */ /* 0x000fec0000010000 */
[----:B------:R-:W2:Y:S04]  /*8dc00*/  LDL.LU R8, [R1+0x3d0] ;  /* 0x0003d00001087983 */ /* 0x000ea80000300800 */
[----:B------:R-:W0:Y:S01]  /*8dc10*/  LDS.128 R4, [R0] ;  /* 0x0000000000047984 */ /* 0x000e220000000c00 */
[----:B------:R-:W-:Y:S06]  /*8dc20*/  BAR.SYNC.DEFER_BLOCKING 0x0 ;  /* 0x0000000000007b1d */ /* 0x000fec0000010000 */
[----:B0-----:R-:W-:Y:S04]  /*8dc30*/  STL.64 [R1+0x360], R4 ;  /* 0x0003600401007387 */ /* 0x001fe80000100a00 */
[----:B------:R-:W-:Y:S04]  /*8dc40*/  STL.64 [R1+0x368], R6 ;  /* 0x0003680601007387 */ /* 0x000fe80000100a00 */
[----:B------:R-:W2:Y:S04]  /*8dc50*/  LDL.LU R9, [R1+0x3d4] ;  /* 0x0003d40001097983 */ /* 0x000ea80000300800 */
[----:B------:R-:W2:Y:S04]  /*8dc60*/  LDL.LU R10, [R1+0x3d8] ;  /* 0x0003d800010a7983 */ /* 0x000ea80000300800 */
[----:B------:R-:W2:Y:S04]  /*8dc70*/  LDL.LU R11, [R1+0x3dc] ;  /* 0x0003dc00010b7983 */ /* 0x000ea80000300800 */
[----:B------:R-:W2:Y:S04]  /*8dc80*/  LDL.LU R20, [R1+0x410] ;  /* 0x0004100001147983 */ /* 0x000ea80000300800 */
[----:B---3--:R-:W-:Y:S04]  /*8dc90*/  STSM.16.M88.4 [R2], R12 ;  /* 0x0000000c02007844 */ /* 0x008fe80000000200 */
[----:B------:R-:W3:Y:S01]  /*8dca0*/  LDL.LU R21, [R1+0x414] ;  /* 0x0004140001157983 */ /* 0x000ee20000300800 */
[----:B------:R-:W-:Y:S06]  /*8dcb0*/  BAR.SYNC.DEFER_BLOCKING 0x0 ;  /* 0x0000000000007b1d */ /* 0x000fec0000010000 */
[----:B------:R-:W3:Y:S04]  /*8dcc0*/  LDL.LU R22, [R1+0x418] ;  /* 0x0004180001167983 */ /* 0x000ee80000300800 */
[----:B------:R-:W3:Y:S04]  /*8dcd0*/  LDL.LU R23, [R1+0x41c] ;  /* 0x00041c0001177983 */ /* 0x000ee80000300800 */
[----:B------:R-:W0:Y:S01]  /*8dce0*/  LDS.128 R4, [R0] ;  /* 0x0000000000047984 */ /* 0x000e220000000c00 */
[----:B------:R-:W-:Y:S06]  /*8dcf0*/  BAR.SYNC.DEFER_BLOCKING 0x0 ;  /* 0x0000000000007b1d */ /* 0x000fec0000010000 */
[----:B------:R1:W-:Y:S04]  /*8dd00*/  STSM.16.M88.4 [R2], R24 ;  /* 0x0000001802007844 */ /* 0x0003e80000000200 */
[----:B0-----:R-:W-:Y:S04]  /*8dd10*/  STL.64 [R1+0x3a0], R4 ;  /* 0x0003a00401007387 */ /* 0x001fe80000100a00 */
[----:B------:R-:W-:Y:S01]  /*8dd20*/  STL.64 [R1+0x3a8], R6 ;  /* 0x0003a80601007387 */ /* 0x000fe20000100a00 */
[----:B------:R-:W-:Y:S06]  /*8dd30*/  BAR.SYNC.DEFER_BLOCKING 0x0 ;  /* 0x0000000000007b1d */ /* 0x000fec0000010000 */
[----:B-1----:R-:W3:Y:S04]  /*8dd40*/  LDL.LU R24, [R1+0x400] ;  /* 0x0004000001187983 */ /* 0x002ee80000300800 */
[----:B------:R-:W3:Y:S04]  /*8dd50*/  LDL.LU R25, [R1+0x404] ;  /* 0x0004040001197983 */ /* 0x000ee80000300800 */
[----:B------:R-:W3:Y:S04]  /*8dd60*/  LDL.LU R26, [R1+0x408] ;  /* 0x00040800011a7983 */ /* 0x000ee80000300800 */
[----:B------:R-:W3:Y:S04]  /*8dd70*/  LDL.LU R27, [R1+0x40c] ;  /* 0x00040c00011b7983 */ /* 0x000ee80000300800 */
        /* <DEDUP_REMOVED lines=13> */
[----:B------:R-:W0:Y:S01]  /*8de50*/  LDS.128 R4, [R0] ;  /* 0x0000000000047984 */ /* 0x000e220000000c00 */
[----:B------:R-:W-:Y:S06]  /*8de60*/  BAR.SYNC.DEFER_BLOCKING 0x0 ;  /* 0x0000000000007b1d */ /* 0x000fec0000010000 */
[----:B------:R-:W4:Y:S04]  /*8de70*/  LDL.LU R19, [R1+0x3ec] ;  /* 0x0003ec0001137983 */ /* 0x000f280000300800 */
[----:B0-----:R-:W-:Y:S04]  /*8de80*/  STL.64 [R1+0x3c0], R4 ;  /* 0x0003c00401007387 */ /* 0x001fe80000100a00 */
[----:B------:R-:W-:Y:S04]  /*8de90*/  STL.64 [R1+0x3c8], R6 ;  /* 0x0003c80601007387 */ /* 0x000fe80000100a00 */
[----:B--2---:R-:W-:Y:S01]  /*8dea0*/  STSM.16.M88.4 [R2], R8 ;  /* 0x0000000802007844 */ /* 0x004fe20000000200 */
[----:B------:R-:W-:Y:S06]  /*8deb0*/  BAR.SYNC.DEFER_BLOCKING 0x0 ;  /* 0x0000000000007b1d */ /* 0x000fec0000010000 */
[----:B------:R-:W0:Y:S02]  /*8dec0*/  LDS.128 R4, [R0] ;  /* 0x0000000000047984 */ /* 0x000e240000000c00 */
[----:B------:R-:W-:Y:S06]  /*8ded0*/  BAR.SYNC.DEFER_BLOCKING 0x0 ;  /* 0x0000000000007b1d */ /* 0x000fec0000010000 */
[----:B---3--:R1:W-:Y:S04]  /*8dee0*/  STSM.16.M88.4 [R2], R20 ;  /* 0x0000001402007844 */ /* 0x0083e80000000200 */
[----:B0-----:R-:W-:Y:S04]  /*8def0*/  STL.64 [R1+0x3d0], R4 ;  /* 0x0003d00401007387 */ /* 0x001fe80000100a00 */
[----:B------:R-:W-:Y:S04]  /*8df00*/  STL.64 [R1+0x3d8], R6 ;  /* 0x0003d80601007387 */ /* 0x000fe80000100a00 */
[----:B-1----:R-:W2:Y:S04]  /*8df10*/  LDL.LU R20, [R1+0x420] ;  /* 0x0004200001147983 */ /* 0x002ea80000300800 */
[----:B------:R-:W2:Y:S04]  /*8df20*/  LDL.LU R21, [R1+0x424] ;  /* 0x0004240001157983 */ /* 0x000ea80000300800 */
[----:B------:R-:W2:Y:S04]  /*8df30*/  LDL.LU R22, [R1+0x428] ;  /* 0x0004280001167983 */ /* 0x000ea80000300800 */
[----:B------:R-:W2:Y:S01]  /*8df40*/  LDL.LU R23, [R1+0x42c] ;  /* 0x00042c0001177983 */ /* 0x000ea20000300800 */
[----:B------:R-:W-:Y:S06]  /*8df50*/  BAR.SYNC.DEFER_BLOCKING 0x0 ;  /* 0x0000000000007b1d */ /* 0x000fec0000010000 */
[----:B------:R-:W0:Y:S02]  /*8df60*/  LDS.128 R4, [R0] ;  /* 0x0000000000047984 */ /* 0x000e240000000c00 */
        /* <DEDUP_REMOVED lines=47> */
[----:B---3--:R0:W-:Y:S01]  /*8e260*/  STSM.16.M88.4 [R2], R24 ;  /* 0x0000001802007844 */ /* 0x0081e20000000200 */
[----:B------:R-:W-:Y:S06]  /*8e270*/  BAR.SYNC.DEFER_BLOCKING 0x0 ;  /* 0x0000000000007b1d */ /* 0x000fec0000010000 */
[----:B0-----:R-:W3:Y:S04]  /*8e280*/  LDL.LU R24, [R1+0x470] ;  /* 0x0004700001187983 */ /* 0x001ee80000300800 */
[----:B------:R-:W3:Y:S04]  /*8e290*/  LDL.LU R25, [R1+0x474] ;  /* 0x0004740001197983 */ /* 0x000ee80000300800 */
[----:B------:R-:W3:Y:S04]  /*8e2a0*/  LDL.LU R26, [R1+0x478] ;  /* 0x00047800011a7983 */ /* 0x000ee80000300800 */
[----:B------:R-:W0:Y:S01]  /*8e2b0*/  LDS.128 R4, [R0] ;  /* 0x0000000000047984 */ /* 0x000e220000000c00 */
[----:B------:R-:W-:Y:S06]  /*8e2c0*/  BAR.SYNC.DEFER_BLOCKING 0x0 ;  /* 0x0000000000007b1d */ /* 0x000fec0000010000 */
[----:B------:R-:W3:Y:S04]  /*8e2d0*/  LDL.LU R27, [R1+0x47c] ;  /* 0x00047c00011b7983 */ /* 0x000ee80000300800 */
[----:B0-----:R-:W-:Y:S04]  /*8e2e0*/  STL.64 [R1+0x430], R4 ;  /* 0x0004300401007387 */ /* 0x001fe80000100a00 */
[----:B------:R-:W-:Y:S04]  /*8e2f0*/  STL.64 [R1+0x438], R6 ;  /* 0x0004380601007387 */ /* 0x000fe80000100a00 */
[----:B------:R-:W-:Y:S01]  /*8e300*/  STSM.16.M88.4 [R2], R8 ;  /* 0x0000000802007844 */ /* 0x000fe20000000200 */
[----:B------:R-:W-:Y:S06]  /*8e310*/  BAR.SYNC.DEFER_BLOCKING 0x0 ;  /* 0x0000000000007b1d */ /* 0x000fec0000010000 */
[----:B------:R-:W0:Y:S02]  /*8e320*/  LDS.128 R4, [R0] ;  /* 0x0000000000047984 */ /* 0x000e240000000c00 */
[----:B------:R-:W-:Y:S06]  /*8e330*/  BAR.SYNC.DEFER_BLOCKING 0x0 ;  /* 0x0000000000007b1d */ /* 0x000fec0000010000 */
[----:B----4-:R1:W-:Y:S04]  /*8e340*/  STSM.16.M88.4 [R2], R16 ;  /* 0x0000001002007844 */ /* 0x0103e80000000200 */
[----:B0-----:R-:W-:Y:S04]  /*8e350*/  STL.64 [R1+0x440], R4 ;  /* 0x0004400401007387 */ /* 0x001fe80000100a00 */
[----:B------:R-:W-:Y:S04]  /*8e360*/  STL.64 [R1+0x448], R6 ;  /* 0x0004480601007387 */ /* 0x000fe80000100a00 */
[----:B-1----:R-:W4:Y:S04]  /*8e370*/  LDL.LU R16, [R1+0x460] ;  /* 0x0004600001107983 */ /* 0x002f280000300800 */
[----:B------:R-:W4:Y:S04]  /*8e380*/  LDL.LU R17, [R1+0x464] ;  /* 0x0004640001117983 */ /* 0x000f280000300800 */
[----:B------:R-:W4:Y:S04]  /*8e390*/  LDL.LU R18, [R1+0x468] ;  /* 0x0004680001127983 */ /* 0x000f280000300800 */
[----:B------:R-:W4:Y:S01]  /*8e3a0*/  LDL.LU R19, [R1+0x46c] ;  /* 0x00046c0001137983 */ /* 0x000f220000300800 */
        /* <DEDUP_REMOVED lines=30> */
[----:B------:R-:W3:Y:S04]  /*8e590*/  LDL.LU R27, [R1+0x4cc] ;  /* 0x0004cc00011b7983 */ /* 0x000ee80000300800 */
[----:B------:R-:W0:Y:S01]  /*8e5a0*/  LDS.128 R4, [R0] ;  /* 0x0000000000047984 */ /* 0x000e220000000c00 */
        /* <DEDUP_REMOVED lines=22> */
[----:B------:R-:W0:Y:S01]  /*8e710*/  LDS.128 R4, [R0] ;  /* 0x0000000000047984 */ /* 0x000e220000000c00 */
[----:B------:R-:W-:Y:S06]  /*8e720*/  BAR.SYNC.DEFER_BLOCKING 0x0 ;  /* 0x0000000000007b1d */ /* 0x000fec0000010000 */
[----:B------:R-:W2:Y:S04]  /*8e730*/  LDL.LU R23, [R1+0x54c] ;  /* 0x00054c0001177983 */ /* 0x000ea80000300800 */
[----:B0-----:R-:W-:Y:S04]  /*8e740*/  STL.64 [R1+0x4a0], R4 ;  /* 0x0004a00401007387 */ /* 0x001fe80000100a00 */
[----:B------:R-:W-:Y:S04]  /*8e750*/  STL.64 [R1+0x4a8], R6 ;  /* 0x0004a80601007387 */ /* 0x000fe80000100a00 */
[----:B------:R-:W-:Y:S01]  /*8e760*/  STSM.16.M88.4 [R2], R8 ;  /* 0x0000000802007844 */ /* 0x000fe20000000200 */
[----:B------:R-:W-:Y:S06]  /*8e770*/  BAR.SYNC.DEFER_BLOCKING 0x0 ;  /* 0x0000000000007b1d */ /* 0x000fec0000010000 */
[----:B------:R-:W0:Y:S02]  /*8e780*/  LDS.128 R4, [R0] ;  /* 0x0000000000047984 */ /* 0x000e240000000c00 */
[----:B------:R-:W-:Y:S06]  /*8e790*/  BAR.SYNC.DEFER_BLOCKING 0x0 ;  /* 0x0000000000007b1d */ /* 0x000fec0000010000 */
        /* <DEDUP_REMOVED lines=40> */
[----:B---3--:R1:W-:Y:S04]  /*8ea20*/  STSM.16.M88.4 [R2], R24 ;  /* 0x0000001802007844 */ /* 0x0083e80000000200 */
        /* <DEDUP_REMOVED lines=25> */
[----:B------:R-:W-:Y:S01]  /*8ebc0*/  STSM.16.M88.4 [R2], R8 ;  /* 0x0000000802007844 */ /* 0x000fe20000000200 */
[----:B------:R-:W-:Y:S06]  /*8ebd0*/  BAR.SYNC.DEFER_BLOCKING 0x0 ;  /* 0x0000000000007b1d */ /* 0x000fec0000010000 */
[----:B------:R-:W0:Y:S02]  /*8ebe0*/  LDS.128 R4, [R0] ;  /* 0x0000000000047984 */ /* 0x000e240000000c00 */
[----:B------:R-:W-:Y:S06]  /*8ebf0*/  BAR.SYNC.DEFER_BLOCKING 0x0 ;  /* 0x0000000000007b1d */ /* 0x000fec0000010000 */
[----:B--2---:R1:W-:Y:S04]  /*8ec00*/  STSM.16.M88.4 [R2], R20 ;  /* 0x0000001402007844 */ /* 0x0043e80000000200 */
        /* <DEDUP_REMOVED lines=263> */
[----:B------:R-:W3:Y:S04]  /*8fc80*/  LDL.LU R12, [R1+0x7a0] ;  /* 0x0007a000010c7983 */ /* 0x000ee80000300800 */
[----:B------:R-:W3:Y:S04]  /*8fc90*/  LDL.LU R13, [R1+0x7a4] ;  /* 0x0007a400010d7983 */ /* 0x000ee80000300800 */
[----:B------:R-:W3:Y:S04]  /*8fca0*/  LDL.LU R14, [R1+0x7a8] ;  /* 0x0007a800010e7983 */ /* 0x000ee80000300800 */
[----:B------:R-:W3:Y:S04]  /*8fcb0*/  LDL.LU R15, [R1+0x7ac] ;  /* 0x0007ac00010f7983 */ /* 0x000ee80000300800 */
[----:B------:R-:W0:Y:S04]  /*8fcc0*/  LDS.128 R4, [R0] ;  /* 0x0000000000047984 */ /* 0x000e280000000c00 */
[----:B-1----:R-:W3:Y:S01]  /*8fcd0*/  LDL.LU R24, [R1+0x840] ;  /* 0x0008400001187983 */ /* 0x002ee20000300800 */
[----:B------:R-:W-:Y:S06]  /*8fce0*/  BAR.SYNC.DEFER_BLOCKING 0x0 ;  /* 0x0000000000007b1d */ /* 0x000fec0000010000 */
[----:B0-----:R-:W-:Y:S04]  /*8fcf0*/  STL.64 [R1+0x730], R4 ;  /* 0x0007300401007387 */ /* 0x001fe80000100a00 */
[----:B------:R-:W-:Y:S04]  /*8fd00*/  STL.64 [R1+0x738], R6 ;  /* 0x0007380601007387 */ /* 0x000fe80000100a00 */
[----:B------:R-:W3:Y:S04]  /*8fd10*/  LDL.LU R25, [R1+0x844] ;  /* 0x0008440001197983 */ /* 0x000ee80000300800 */
[----:B------:R-:W3:Y:S04]  /*8fd20*/  LDL.LU R26, [R1+0x848] ;  /* 0x00084800011a7983 */ /* 0x000ee80000300800 */
[----:B------:R-:W3:Y:S04]  /*8fd30*/  LDL.LU R27, [R1+0x84c] ;  /* 0x00084c00011b7983 */ /* 0x000ee80000300800 */
[----:B------:R-:W-:Y:S01]  /*8fd40*/  STSM.16.M88.4 [R2], R8 ;  /* 0x0000000802007844 */ /* 0x000fe20000000200 */
        /* <DEDUP_REMOVED lines=8> */
[----:B------:R-:W0:Y:S01]  /*8fdd0*/  LDS.128 R4, [R0] ;  /* 0x0000000000047984 */ /* 0x000e220000000c00 */
[----:B------:R-:W-:Y:S06]  /*8fde0*/  BAR.SYNC.DEFER_BLOCKING 0x0 ;  /* 0x0000000000007b1d */ /* 0x000fec0000010000 */
[----:B--2---:R1:W-:Y:S04]  /*8fdf0*/  STSM.16.M88.4 [R2], R20 ;  /* 0x0000001402007844 */ /* 0x0043e80000000200 */
[----:B0-----:R-:W-:Y:S04]  /*8fe00*/  STL.64 [R1+0x750], R4 ;  /* 0x0007500401007387 */ /* 0x001fe80000100a00 */
[----:B------:R-:W-:Y:S01]  /*8fe10*/  STL.64 [R1+0x758], R6 ;  /* 0x0007580601007387 */ /* 0x000fe20000100a00 */
[----:B------:R-:W-:Y:S06]  /*8fe20*/  BAR.SYNC.DEFER_BLOCKING 0x0 ;  /* 0x0000000000007b1d */ /* 0x000fec0000010000 */
[----:B------:R-:W4:Y:S04]  /*8fe30*/  LDL.LU R17, [R1+0x854] ;  /* 0x0008540001117983 */ /* 0x000f280000300800 */
[----:B------:R-:W4:Y:S04]  /*8fe40*/  LDL.LU R18, [R1+0x858] ;  /* 0x0008580001127983 */ /* 0x000f280000300800 */
[----:B------:R-:W4:Y:S04]  /*8fe50*/  LDL.LU R19, [R1+0x85c] ;  /* 0x00085c0001137983 */ /* 0x000f280000300800 */
[----:B-1----:R-:W2:Y:S04]  /*8fe60*/  LDL.LU R20, [R1+0x860] ;  /* 0x0008600001147983 */ /* 0x002ea80000300800 */
[----:B------:R-:W0:Y:S01]  /*8fe70*/  LDS.128 R4, [R0] ;  /* 0x0000000000047984 */ /* 0x000e220000000c00 */
[----:B------:R-:W-:Y:S06]  /*8fe80*/  BAR.SYNC.DEFER_BLOCKING 0x0 ;  /* 0x0000000000007b1d */ /* 0x000fec0000010000 */
[----:B---3--:R1:W-:Y:S04]  /*8fe90*/  STSM.16.M88.4 [R2], R12 ;  /* 0x0000000c02007844 */ /* 0x0083e80000000200 */
[----:B0-----:R-:W-:Y:S04]  /*8fea0*/  STL.64 [R1+0x760], R4 ;  /* 0x0007600401007387 */ /* 0x001fe80000100a00 */
[----:B------:R-:W-:Y:S01]  /*8feb0*/  STL.64 [R1+0x768], R6 ;  /* 0x0007680601007387 */ /* 0x000fe20000100a00 */
[----:B------:R-:W-:Y:S06]  /*8fec0*/  BAR.SYNC.DEFER_BLOCKING 0x0 ;  /* 0x0000000000007b1d */ /* 0x000fec0000010000 */
[----:B------:R-:W2:Y:S04]  /*8fed0*/  LDL.LU R21, [R1+0x864] ;  /* 0x0008640001157983 */ /* 0x000ea80000300800 */
[----:B------:R-:W2:Y:S04]  /*8fee0*/  LDL.LU R22, [R1+0x868] ;  /* 0x0008680001167983 */ /* 0x000ea80000300800 */
[----:B------:R-:W2:Y:S04]  /*8fef0*/  LDL.LU R23, [R1+0x86c] ;  /* 0x00086c0001177983 */ /* 0x000ea80000300800 */
[----:B-1----:R-:W3:Y:S04]  /*8ff00*/  LDL.LU R12, [R1+0x870] ;  /* 0x00087000010c7983 */ /* 0x002ee80000300800 */
[----:B------:R-:W0:Y:S01]  /*8ff10*/  LDS.128 R4, [R0] ;  /* 0x0000000000047984 */ /* 0x000e220000000c00 */
[----:B------:R-:W-:Y:S06]  /*8ff20*/  BAR.SYNC.DEFER_BLOCKING 0x0 ;  /* 0x0000000000007b1d */ /* 0x000fec0000010000 */
[----:B------:R1:W-:Y:S04]  /*8ff30*/  STSM.16.M88.4 [R2], R24 ;  /* 0x0000001802007844 */ /* 0x0003e80000000200 */
[----:B0-----:R-:W-:Y:S04]  /*8ff40*/  STL.64 [R1+0x770], R4 ;  /* 0x0007700401007387 */ /* 0x001fe80000100a00 */
[----:B------:R-:W-:Y:S01]  /*8ff50*/  STL.64 [R1+0x778], R6 ;  /* 0x0007780601007387 */ /* 0x000fe20000100a00 */
[----:B------:R-:W-:Y:S06]  /*8ff60*/  BAR.SYNC.DEFER_BLOCKING 0x0 ;  /* 0x0000000000007b1d */ /* 0x000fec0000010000 */
[----:B------:R-:W3:Y:S04]  /*8ff70*/  LDL.LU R13, [R1+0x874] ;  /* 0x00087400010d7983 */ /* 0x000ee80000300800 */
[----:B------:R-:W3:Y:S04]  /*8ff80*/  LDL.LU R14, [R1+0x878] ;  /* 0x00087800010e7983 */ /* 0x000ee80000300800 */
[----:B------:R-:W3:Y:S04]  /*8ff90*/  LDL.LU R15, [R1+0x87c] ;  /* 0x00087c00010f7983 */ /* 0x000ee80000300800 */
[----:B-1----:R-:W3:Y:S04]  /*8ffa0*/  LDL.LU R24, [R1+0x8a0] ;  /* 0x0008a00001187983 */ /* 0x002ee80000300800 */
        /* <DEDUP_REMOVED lines=8> */
[----:B------:R-:W3:Y:S04]  /*90030*/  LDL.LU R9, [R1+0x894] ;  /* 0x0008940001097983 */ /* 0x000ee80000300800 */
[----:B------:R-:W3:Y:S04]  /*90040*/  LDL.LU R10, [R1+0x898] ;  /* 0x00089800010a7983 */ /* 0x000ee80000300800 */
[----:B------:R-:W3:Y:S04]  /*90050*/  LDL.LU R11, [R1+0x89c] ;  /* 0x00089c00010b7983 */ /* 0x000ee80000300800 */
[----:B----4-:R0:W-:Y:S01]  /*90060*/  STSM.16.M88.4 [R2], R16 ;  /* 0x0000001002007844 */ /* 0x0101e20000000200 */
[----:B------:R-:W-:Y:S06]  /*90070*/  BAR.SYNC.DEFER_BLOCKING 0x0 ;  /* 0x0000000000007b1d */ /* 0x000fec0000010000 */
[----:B------:R-:W1:Y:S02]  /*90080*/  LDS.128 R4, [R0] ;  /* 0x0000000000047984 */ /* 0x000e640000000c00 */
[----:B------:R-:W-:Y:S06]  /*90090*/  BAR.SYNC.DEFER_BLOCKING 0x0 ;  /* 0x0000000000007b1d */ /* 0x000fec0000010000 */
[----:B--2---:R2:W-:Y:S04]  /*900a0*/  STSM.16.M88.4 [R2], R20 ;  /* 0x0000001402007844 */ /* 0x0045e80000000200 */
[----:B---3--:R-:W-:Y:S04]  /*900b0*/  STL.64 [R1+0x34f0], R10 ;  /* 0x0034f00a01007387 */ /* 0x008fe80000100a00 */
[----:B------:R-:W-:Y:S01]  /*900c0*/  STL.64 [R1+0x34e8], R8 ;  /* 0x0034e80801007387 */ /* 0x000fe20000100a00 */
[----:B------:R-:W-:Y:S06]  /*900d0*/  BAR.SYNC.DEFER_BLOCKING 0x0 ;  /* 0x0000000000007b1d */ /* 0x000fec0000010000 */
[----:B0-----:R-:W3:Y:S04]  /*900e0*/  LDL.LU R16, [R1+0x880] ;  /* 0x0008800001107983 */ /* 0x001ee80000300800 */
[----:B------:R-:W3:Y:S04]  /*900f0*/  LDL.LU R17, [R1+0x884] ;  /* 0x0008840001117983 */ /* 0x000ee80000300800 */
[----:B------:R-:W3:Y:S04]  /*90100*/  LDL.LU R18, [R1+0x888] ;  /* 0x0008880001127983 */ /* 0x000ee80000300800 */
[----:B------:R-:W3:Y:S04]  /*90110*/  LDL.LU R19, [R1+0x88c] ;  /* 0x00088c0001137983 */ /* 0x000ee80000300800 */
[----:B-1----:R-:W-:Y:S04]  /*90120*/  STL.64 [R1+0x790], R4 ;  /* 0x0007900401007387 */ /* 0x002fe80000100a00 */
[----:B------:R-:W-:Y:S04]  /*90130*/  STL.64 [R1+0x798], R6 ;  /* 0x0007980601007387 */ /* 0x000fe80000100a00 */
[----:B------:R-:W0:Y:S01]  /*90140*/  LDS.128 R4, [R0] ;  /* 0x0000000000047984 */ /* 0x000e220000000c00 */
[----:B------:R-:W-:Y:S06]  /*90150*/  BAR.SYNC.DEFER_BLOCKING 0x0 ;  /* 0x0000000000007b1d */ /* 0x000fec0000010000 */
[----:B--2---:R-:W2:Y:S04]  /*90160*/  LDL.LU R20, [R1+0x8b0] ;  /* 0x0008b00001147983 */ /* 0x004ea80000300800 */
[----:B------:R1:W-:Y:S01]  /*90170*/  STSM.16.M88.4 [R2], R12 ;  /* 0x0000000c02007844 */ /* 0x0003e20000000200 */
[----:B------:R-:W-:Y:S06]  /*90180*/  BAR.SYNC.DEFER_BLOCKING 0x0 ;  /* 0x0000000000007b1d */ /* 0x000fec0000010000 */
[----:B0-----:R0:W-:Y:S01]  /*90190*/  STL.64 [R1+0x7b0], R4 ;  /* 0x0007b00401007387 */ /* 0x0011e20000100a00 */
[----:B------:R-:W-:Y:S01]  /*901a0*/  UMOV UR15, UR63 ;  /* 0x0000003f000f7c82 */ /* 0x000fe20008000000 */
[----:B-1----:R-:W1:Y:S08]  /*901b0*/  LDC R14, c[0x0][0x3b4] ;  /* 0x0000ed00ff0e7b82 */ /* 0x002e700000000800 */
[----:B------:R-:W4:Y:S01]  /*901c0*/  LDC R13, c[0x0][0x3b4] ;  /* 0x0000ed00ff0d7b82 */ /* 0x000f220000000800 */
[----:B------:R-:W1:Y:S07]  /*901d0*/  LDS.128 R8, [R0] ;  /* 0x0000000000087984 */ /* 0x000e6e0000000c00 */
[----:B------:R-:W-:Y:S08]  /*901e0*/  BAR.SYNC.DEFER_BLOCKING 0x0 ;  /* 0x0000000000007b1d */ /* 0x000ff00000010000 */
[----:B0-----:R-:W0:Y:S08]  /*901f0*/  LDC R4, c[0x0][0x3b4] ;  /* 0x0000ed00ff047b82 */ /* 0x001e300000000800 */
[----:B------:R-:W0:Y:S01]  /*90200*/  LDC R12, c[0x0][0x3b4] ;  /* 0x0000ed00ff0c7b82 */ /* 0x000e220000000800 */
[----:B------:R1:W-:Y:S04]  /*90210*/  STSM.16.M88.4 [R2], R24 ;  /* 0x0000001802007844 */ /* 0x0003e80000000200 */
[----:B------:R-:W-:Y:S04]  /*90220*/  STL.64 [R1+0x7b8], R6 ;  /* 0x0007b80601007387 */ /* 0x000fe80000100a00 */
[----:B------:R-:W2:Y:S04]  /*90230*/  LDL.LU R21, [R1+0x8b4] ;  /* 0x0008b40001157983 */ /* 0x000ea80000300800 */
[----:B------:R-:W2:Y:S04]  /*90240*/  LDL.LU R22, [R1+0x8b8] ;  /* 0x0008b80001167983 */ /* 0x000ea80000300800 */
[----:B------:R-:W2:Y:S01]  /*90250*/  LDL.LU R23, [R1+0x8bc] ;  /* 0x0008bc0001177983 */ /* 0x000ea20000300800 */
[----:B------:R-:W-:Y:S06]  /*90260*/  BAR.SYNC.DEFER_BLOCKING 0x0 ;  /* 0x0000000000007b1d */ /* 0x000fec0000010000 */
[----:B------:R-:W2:Y:S04]  /*90270*/  LDL R15, [R1+0x1bd8] ;  /* 0x001bd800010f7983 */ /* 0x000ea80000100800 */
[----:B-1----:R-:W-:Y:S04]  /*90280*/  STL.64 [R1+0x7e0], R8 ;  /* 0x0007e00801007387 */ /* 0x002fe80000100a00 */
[----:B------:R-:W-:Y:S04]  /*90290*/  STL.64 [R1+0x7e8], R10 ;  /* 0x0007e80a01007387 */ /* 0x000fe80000100a00 */
[----:B------:R-:W2:Y:S04]  /*902a0*/  LDL R27, [R1+0x1b44] ;  /* 0x001b4400011b7983 */ /* 0x000ea80000100800 */
[----:B------:R-:W1:Y:S04]  /*902b0*/  LDS.128 R8, [R0] ;  /* 0x0000000000087984 */ /* 0x000e680000000c00 */
[----:B-1----:R-:W-:Y:S04]  /*902c0*/  STL.64 [R1+0x7d0], R8 ;  /* 0x0007d00801007387 */ /* 0x002fe80000100a00 */
[----:B------:R1:W-:Y:S04]  /*902d0*/  STL.64 [R1+0x7d8], R10 ;  /* 0x0007d80a01007387 */ /* 0x0003e80000100a00 */
[----:B-1----:R-:W2:Y:S04]  /*902e0*/  LDL.LU.64 R10, [R1+0x34f0] ;  /* 0x0034f000010a7983 */ /* 0x002ea80000300a00 */
[----:B------:R-:W2:Y:S01]  /*902f0*/  LDL.LU.64 R8, [R1+0x34e8] ;  /* 0x0034e80001087983 */ /* 0x000ea20000300a00 */
[----:B------:R-:W-:Y:S06]  /*90300*/  BAR.SYNC.DEFER_BLOCKING 0x0 ;  /* 0x0000000000007b1d */ /* 0x000fec0000010000 */
[----:B--2---:R-:W-:Y:S02]  /*90310*/  STSM.16.M88.4 [R2], R8 ;  /* 0x0000000802007844 */ /* 0x004fe40000000200 */
[----:B------:R-:W-:Y:S06]  /*90320*/  BAR.SYNC.DEFER_BLOCKING 0x0 ;  /* 0x0000000000007b1d */ /* 0x000fec0000010000 */
[----:B------:R-:W1:Y:S02]  /*90330*/  LDS.128 R8, [R0] ;  /* 0x0000000000087984 */ /* 0x000e640000000c00 */
[----:B------:R-:W-:Y:S06]  /*90340*/  BAR.SYNC.DEFER_BLOCKING 0x0 ;  /* 0x0000000000007b1d */ /* 0x000fec0000010000 */
[----:B-1----:R1:W-:Y:S04]  /*90350*/  STL.64 [R1+0x7c0], R8 ;  /* 0x0007c00801007387 */ /* 0x0023e80000100a00 */
[----:B------:R2:W-:Y:S04]  /*90360*/  STL.64 [R1+0x7c8], R10 ;  /* 0x0007c80a01007387 */ /* 0x0005e80000100a00 */
[----:B-1----:R-:W4:Y:S01]  /*90370*/  LDL.LU R8, [R1+0x34e4] ;  /* 0x0034e40001087983 */ /* 0x002f220000300800 */
[C---:B------:R-:W-:Y:S01]  /*90380*/  IMAD R3, R15.reuse, UR10, RZ ;  /* 0x0000000a0f037c24 */ /* 0x040fe2000f8e02ff */
[----:B------:R-:W-:Y:S01]  /*90390*/  ISETP.GE.AND P3, PT, R15, UR12, PT ;  /* 0x0000000c0f007c0c */ /* 0x000fe2000bf66270 */
[----:B------:R-:W1:Y:S01]  /*903a0*/  LDC R9, c[0x0][0x3b4] ;  /* 0x0000ed00ff097b82 */ /* 0x000e620000000800 */
[----:B------:R-:W4:Y:S01]  /*903b0*/  LDL.LU R26, [R1+0x270] ;  /* 0x00027000011a7983 */ /* 0x000f220000300800 */
[----:B------:R-:W0:Y:S03]  /*903c0*/  LDCU.64 UR12, c[0x0][0x390] ;  /* 0x00007200ff0c77ac */ /* 0x000e260008000a00 */
[----:B------:R-:W4:Y:S04]  /*903d0*/  LDL R5, [R1+0x1bdc] ;  /* 0x001bdc0001057983 */ /* 0x000f280000100800 */
[----:B---3--:R-:W-:Y:S01]  /*903e0*/  STSM.16.M88.4 [R2], R16 ;  /* 0x0000001002007844 */ /* 0x008fe20000000200 */
[----:B--2---:R-:W2:Y:S08]  /*903f0*/  LDC R10, c[0x0][0x3b4] ;  /* 0x0000ed00ff0a7b82 */ /* 0x004eb00000000800 */
[----:B------:R-:W-:Y:S08]  /*90400*/  BAR.SYNC.DEFER_BLOCKING 0x0 ;  /* 0x0000000000007b1d */ /* 0x000ff00000010000 */
[----:B------:R-:W3:Y:S01]  /*90410*/  LDC R11, c[0x0][0x3b4] ;  /* 0x0000ed00ff0b7b82 */ /* 0x000ee20000000800 */
[----:B------:R-:W1:Y:S07]  /*90420*/  LDS.128 R16, [R0] ;  /* 0x0000000000107984 */ /* 0x000e6e0000000c00 */
[----:B------:R-:W-:Y:S01]  /*90430*/  BAR.SYNC.DEFER_BLOCKING 0x0 ;  /* 0x0000000000007b1d */ /* 0x000fe20000010000 */
[----:B------:R-:W-:-:S02]  /*90440*/  LEA R24, P2, R3, UR8, 0x1 ;  /* 0x0000000803187c11 */ /* 0x000fc4000f8408ff */
[----:B------:R-:W-:Y:S02]  /*90450*/  ISETP.LT.AND P3, PT, R27, UR14, !P3 ;  /* 0x0000000e1b007c0c */ /* 0x000fe4000df61270 */
[----:B------:R-:W-:Y:S01]  /*90460*/  LEA.HI.X.SX32 R25, R3, UR9, 0x1, P2 ;  /* 0x0000000903197c11 */ /* 0x000fe200090f0eff */
[----:B------:R-:W1:Y:S01]  /*90470*/  LDCU.64 UR8, c[0x0][0x390] ;  /* 0x00007200ff0877ac */ /* 0x000e620008000a00 */
[----:B------:R0:W-:Y:S01]  /*90480*/  STSM.16.M88.4 [R2], R20 ;  /* 0x0000001402007844 */ /* 0x0001e20000000200 */
[----:B------:R-:W-:Y:S01]  /*90490*/  BAR.SYNC.DEFER_BLOCKING 0x0 ;  /* 0x0000000000007b1d */ /* 0x000fe20000010000 */
[----:B0-----:R-:W-:Y:S02]  /*904a0*/  IMAD R2, R4, 0x40, R3 ;  /* 0x0000004004027824 */ /* 0x001fe400078e0203 */
[----:B------:R-:W-:-:S03]  /*904b0*/  IMAD R3, R27, UR11, RZ ;  /* 0x0000000b1b037c24 */ /* 0x000fc6000f8e02ff */
[----:B------:R0:W-:Y:S01]  /*904c0*/  STL [R1+0x2fe0], R0 ;  /* 0x002fe00001007387 */ /* 0x0001e20000100800 */
[----:B------:R-:W-:Y:S01]  /*904d0*/  ISETP.GE.AND P2, PT, R27, UR15, PT ;  /* 0x0000000f1b007c0c */ /* 0x000fe2000bf46270 */
[----:B------:R-:W0:Y:S01]  /*904e0*/  LDCU.64 UR14, c[0x0][0x390] ;  /* 0x00007200ff0e77ac */ /* 0x000e220008000a00 */
[C---:B------:R-:W-:Y:S01]  /*904f0*/  LEA R22, P4, R2.reuse, UR6, 0x1 ;  /* 0x0000000602167c11 */ /* 0x040fe2000f8808ff */
[----:B------:R-:W-:Y:S01]  /*90500*/  IMAD.WIDE R6, R3, 0x2, R24 ;  /* 0x0000000203067825 */ /* 0x000fe200078e0218 */
[----:B-1----:R-:W-:Y:S01]  /*90510*/  STL.64 [R1+0x7a0], R16 ;  /* 0x0007a01001007387 */ /* 0x002fe20000100a00 */
[----:B------:R-:W1:Y:S01]  /*90520*/  LDCU.64 UR10, c[0x0][0x390] ;  /* 0x00007200ff0a77ac */ /* 0x000e620008000a00 */
[----:B------:R-:W-:Y:S02]  /*90530*/  LEA.HI.X.SX32 R23, R2, UR7, 0x1, P4 ;  /* 0x0000000702177c11 */ /* 0x000fe4000a0f0eff */
[----:B------:R-:W-:Y:S04]  /*90540*/  STL.64 [R1+0x7a8], R18 ;  /* 0x0007a81201007387 */ /* 0x000fe80000100a00 */
[----:B----4-:R4:W-:Y:S01]  /*90550*/  @P3 STG.E.U16 desc[UR66][R6.64], R26 ;  /* 0x0000001a06003986 */ /* 0x0109e2000c101542 */
[----:B------:R-:W-:Y:S01]  /*90560*/  PRMT R8, R26, 0x7632, R8 ;  /* 0x000076321a087816 */ /* 0x000fe20000000008 */
[----:B--2---:R-:W-:Y:S01]  /*90570*/  IMAD R2, R10, 0x40, R2 ;  /* 0x000000400a027824 */ /* 0x004fe200078e0202 */
[----:B------:R-:W2:Y:S01]  /*90580*/  LDCU.64 UR6, c[0x0][0x390] ;  /* 0x00007200ff0677ac */ /* 0x000ea20008000a00 */
[----:B------:R-:W2:Y:S04]  /*90590*/  LDL R29, [R1+0x1bf0] ;  /* 0x001bf000011d7983 */ /* 0x000ea80000100800 */
[----:B0-----:R-:W2:Y:S04]  /*905a0*/  LDL R0, [R1+0x1bf4] ;  /* 0x001bf40001007983 */ /* 0x001ea80000100800 */
[----:B------:R-:W2:Y:S04]  /*905b0*/  LDL.LU R27, [R1+0x250] ;  /* 0x00025000011b7983 */ /* 0x000ea80000300800 */
[----:B------:R0:W-:Y:S04]  /*905c0*/  STL [R1+0x34dc], R23 ;  /* 0x0034dc1701007387 */ /* 0x0001e80000100800 */
[----:B----4-:R-:W4:Y:S01]  /*905d0*/  LDL R7, [R1+0x1be0] ;  /* 0x001be00001077983 */ /* 0x010f220000100800 */
[----:B------:R-:W-:Y:S01]  /*905e0*/  ISETP.LT.AND P4, PT, R5, UR4, !P2 ;  /* 0x0000000405007c0c */ /* 0x000fe2000d781270 */
[----:B------:R-:W-:-:S02]  /*905f0*/  IMAD.WIDE R4, R3, 0x2, R22 ;  /* 0x0000000203047825 */ /* 0x000fc400078e0216 */
[----:B------:R-:W2:Y:S04]  /*90600*/  LDL R26, [R1+0x1be4] ;  /* 0x001be400011a7983 */ /* 0x000ea80000100800 */
[----:B0-----:R-:W2:Y:S01]  /*90610*/  LDL R23, [R1+0x1be8] ;  /* 0x001be80001177983 */ /* 0x001ea20000100800 */
[----:B------:R-:W-:-:S05]  /*90620*/  LEA R20, P3, R2, UR12, 0x1 ;  /* 0x0000000c02147c11 */ /* 0x000fca000f8608ff */
[----:B------:R0:W-:Y:S01]  /*90630*/  @P4 STG.E.U16 desc[UR66][R4.64], R8 ;  /* 0x0000000804004986 */ /* 0x0001e2000c101542 */
[----:B------:R-:W-:Y:S01]  /*90640*/  LEA.HI.X.SX32 R21, R2, UR13, 0x1, P3 ;  /* 0x0000000d02157c11 */ /* 0x000fe200098f0eff */
[----:B------:R-:W1:Y:S01]  /*90650*/  LDCU.64 UR12, c[0x0][0x390] ;  /* 0x00007200ff0c77ac */ /* 0x000e620008000a00 */
[----:B0-----:R-:W-:-:S04]  /*90660*/  IMAD R5, R9, 0x40, R2 ;  /* 0x0000004009057824 */ /* 0x001fc800078e0202 */
[----:B---3--:R-:W-:Y:S01]  /*90670*/  IMAD R4, R11, 0x40, R5 ;  /* 0x000000400b047824 */ /* 0x008fe200078e0205 */
[----:B------:R-:W-:-:S04]  /*90680*/  LEA R18, P4, R5, UR14, 0x1 ;  /* 0x0000000e05127c11 */ /* 0x000fc8000f8808ff */
[----:B-1----:R-:W-:Y:S01]  /*90690*/  LEA R16, P3, R4, UR10, 0x1 ;  /* 0x0000000a04107c11 */ /* 0x002fe2000f8608ff */
[----:B------:R-:W-:Y:S01]  /*906a0*/  IMAD R2, R14, 0x40, R4 ;  /* 0x000000400e027824 */ /* 0x000fe200078e0204 */
[----:B------:R-:W-:Y:S01]  /*906b0*/  LEA.HI.X.SX32 R19, R5, UR15, 0x1, P4 ;  /* 0x0000000f05137c11 */ /* 0x000fe2000a0f0eff */
[----:B------:R-:W3:Y:S01]  /*906c0*/  LDL R14, [R1+0x1bec] ;  /* 0x001bec00010e7983 */ /* 0x000ee20000100800 */
[----:B------:R-:W-:Y:S01]  /*906d0*/  LEA.HI.X.SX32 R17, R4, UR11, 0x1, P3 ;  /* 0x0000000b04117c11 */ /* 0x000fe200098f0eff */
[----:B------:R-:W-:Y:S01]  /*906e0*/  IMAD.WIDE R4, R3, 0x2, R20 ;  /* 0x0000000203047825 */ /* 0x000fe200078e0214 */
[----:B------:R-:W-:Y:S01]  /*906f0*/  PRMT R10, R28, 0x7632, R10 ;  /* 0x000076321c0a7816 */ /* 0x000fe2000000000a */
[----:B------:R-:W0:Y:S01]  /*90700*/  LDCU.64 UR10, c[0x0][0x398] ;  /* 0x00007300ff0a77ac */ /* 0x000e220008000a00 */
[----:B------:R-:W1:Y:S01]  /*90710*/  LDCU.64 UR14, c[0x0][0x398] ;  /* 0x00007300ff0e77ac */ /* 0x000e620008000a00 */
[----:B----4-:R-:W-:Y:S02]  /*90720*/  ISETP.LT.AND P5, PT, R7, UR33, !P2 ;  /* 0x0000002107007c0c */ /* 0x010fe4000d7a1270 */
[----:B--2---:R-:W-:-:S02]  /*90730*/  ISETP.LT.AND P3, PT, R23, UR36, !P2 ;  /* 0x0000002417007c0c */ /* 0x004fc4000d761270 */
[----:B------:R-:W-:Y:S01]  /*90740*/  ISETP.LT.AND P4, PT, R26, UR35, !P2 ;  /* 0x000000231a007c0c */ /* 0x000fe2000d781270 */
[----:B------:R-:W2:Y:S01]  /*90750*/  LDL.LU R23, [R1+0x240] ;  /* 0x0002400001177983 */ /* 0x000ea20000300800 */
[----:B------:R-:W-:-:S04]  /*90760*/  IMAD.WIDE R6, R3, 0x2, R18 ;  /* 0x0000000203067825 */ /* 0x000fc800078e0212 */
[----:B------:R-:W-:-:S03]  /*90770*/  IMAD.WIDE R8, R3, 0x2, R16 ;  /* 0x0000000203087825 */ /* 0x000fc600078e0210 */
[----:B------:R4:W-:Y:S01]  /*90780*/  @P5 STG.E.U16 desc[UR66][R4.64], R28 ;  /* 0x0000001c04005986 */ /* 0x0009e2000c101542 */
[----:B0-----:R-:W-:Y:S01]  /*90790*/  UMOV UR72, UR10 ;  /* 0x0000000a00487c82 */ /* 0x001fe20008000000 */
[----:B------:R-:W-:Y:S01]  /*907a0*/  UMOV UR73, UR62 ;  /* 0x0000003e00497c82 */ /* 0x000fe20008000000 */
[----:B------:R-:W0:Y:S01]  /*907b0*/  LDCU.64 UR62, c[0x0][0x398] ;  /* 0x00007300ff3e77ac */ /* 0x000e220008000a00 */
[----:B------:R-:W0:Y:S01]  /*907c0*/  LDCU.64 UR36, c[0x0][0x398] ;  /* 0x00007300ff2477ac */ /* 0x000e220008000a00 */
[----:B----4-:R-:W4:Y:S01]  /*907d0*/  LDL.LU R28, [R1+0x34e0] ;  /* 0x0034e000011c7983 */ /* 0x010f220000300800 */
[----:B------:R-:W-:-:S04]  /*907e0*/  IMAD R4, R13, 0x40, R2 ;  /* 0x000000400d047824 */ /* 0x000fc800078e0202 */
[----:B------:R-:W-:Y:S01]  /*907f0*/  IMAD R5, R12, 0x40, R4 ;  /* 0x000000400c057824 */ /* 0x000fe200078e0204 */
[----:B------:R0:W-:Y:S04]  /*90800*/  @P4 STG.E.U16 desc[UR66][R6.64], R10 ;  /* 0x0000000a06004986 */ /* 0x0001e8000c101542 */
[----:B------:R1:W-:Y:S01]  /*90810*/  @P3 STG.E.U16 desc[UR66][R8.64], R27 ;  /* 0x0000001b08003986 */ /* 0x0003e2000c101542 */
[----:B0-----:R-:W-:Y:S02]  /*90820*/  LEA R6, P5, R5, UR12, 0x1 ;  /* 0x0000000c05067c11 */ /* 0x001fe4000f8a08ff */
[----:B-1----:R-:W-:Y:S02]  /*90830*/  LEA R8, P4, R4, UR6, 0x1 ;  /* 0x0000000604087c11 */ /* 0x002fe4000f8808ff */
[----:B------:R-:W-:-:S02]  /*90840*/  LEA R10, P3, R2, UR8, 0x1 ;  /* 0x00000008020a7c11 */ /* 0x000fc4000f8608ff */
[----:B------:R-:W-:Y:S02]  /*90850*/  LEA.HI.X.SX32 R7, R5, UR13, 0x1, P5 ;  /* 0x0000000d05077c11 */ /* 0x000fe4000a8f0eff */
[----:B------:R-:W-:Y:S01]  /*90860*/  LEA.HI.X.SX32 R9, R4, UR7, 0x1, P4 ;  /* 0x0000000704097c11 */ /* 0x000fe2000a0f0eff */
[----:B------:R0:W-:Y:S01]  /*90870*/  STL [R1+0x34d8], R0 ;  /* 0x0034d80001007387 */ /* 0x0001e20000100800 */
[----:B---3--:R-:W-:Y:S02]  /*90880*/  ISETP.LT.AND P5, PT, R14, UR27, !P2 ;  /* 0x0000001b0e007c0c */ /* 0x008fe4000d7a1270 */
[----:B----4-:R-:W-:Y:S01]  /*90890*/  PRMT R28, R27, 0x7632, R28 ;  /* 0x000076321b1c7816 */ /* 0x010fe2000000001c */
[----:B------:R-:W-:Y:S01]  /*908a0*/  UMOV UR12, UR11 ;  /* 0x0000000b000c7c82 */ /* 0x000fe20008000000 */
[----:B------:R-:W-:Y:S02]  /*908b0*/  ISETP.LT.AND P4, PT, R0, UR26, !P2 ;  /* 0x0000001a00007c0c */ /* 0x000fe4000d781270 */
[----:B------:R-:W-:Y:S01]  /*908c0*/  LEA.HI.X.SX32 R11, R2, UR9, 0x1, P3 ;  /* 0x00000009020b7c11 */ /* 0x000fe200098f0eff */
[----:B------:R-:W-:Y:S01]  /*908d0*/  IMAD.WIDE R12, R3, 0x2, R8 ;  /* 0x00000002030c7825 */ /* 0x000fe200078e0208 */
[----:B------:R-:W-:Y:S01]  /*908e0*/  ISETP.LT.AND P2, PT, R29, UR30, !P2 ;  /* 0x0000001e1d007c0c */ /* 0x000fe2000d741270 */
[----:B0-----:R-:W3:Y:S01]  /*908f0*/  LDL.LU R0, [R1+0x220] ;  /* 0x0002200001007983 */ /* 0x001ee20000300800 */
[----:B------:R-:W-:Y:S01]  /*90900*/  ISETP.LT.AND P3, PT, R15, UR31, !P1 ;  /* 0x0000001f0f007c0c */ /* 0x000fe2000cf61270 */
[C---:B------:R-:W-:Y:S01]  /*90910*/  IMAD.WIDE R4, R3.reuse, 0x2, R10 ;  /* 0x0000000203047825 */ /* 0x040fe200078e020a */
[----:B------:R-:W0:Y:S03]  /*90920*/  LDCU.64 UR8, c[0x0][0x398] ;  /* 0x00007300ff0877ac */ /* 0x000e260008000a00 */
[C---:B------:R-:W-:Y:S01]  /*90930*/  VIADD R2, R3.reuse, UR25 ;  /* 0x0000001903027c36 */ /* 0x040fe20008000000 */
[----:B------:R-:W1:Y:S01]  /*90940*/  LDCU.64 UR6, c[0x0][0x398] ;  /* 0x00007300ff0677ac */ /* 0x000e620008000a00 */
[----:B------:R-:W-:Y:S01]  /*90950*/  IMAD.WIDE R14, R3, 0x2, R6 ;  /* 0x00000002030e7825 */ /* 0x000fe200078e0206 */
[----:B--2---:R-:W-:Y:S01]  /*90960*/  PRMT R3, R23, 0x7632, R3 ;  /* 0x0000763217037816 */ /* 0x004fe20000000003 */
[----:B------:R2:W-:Y:S01]  /*90970*/  @P5 STG.E.U16 desc[UR66][R4.64], R28 ;  /* 0x0000001c04005986 */ /* 0x0005e2000c101542 */
[----:B------:R-:W4:Y:S03]  /*90980*/  LDCU.64 UR10, c[0x0][0x398] ;  /* 0x00007300ff0a77ac */ /* 0x000f260008000a00 */
[----:B------:R0:W-:Y:S01]  /*90990*/  @P2 STG.E.U16 desc[UR66][R12.64], R23 ;  /* 0x000000170c002986 */ /* 0x0001e2000c101542 */
[----:B------:R-:W1:Y:S03]  /*909a0*/  LDCU.64 UR26, c[0x0][0x398] ;  /* 0x00007300ff1a77ac */ /* 0x000e660008000a00 */
[----:B------:R0:W-:Y:S01]  /*909b0*/  @P4 STG.E.U16 desc[UR66][R14.64], R3 ;  /* 0x000000030e004986 */ /* 0x0001e2000c101542 */
[----:B------:R-:W1:Y:S03]  /*909c0*/  LDCU.64 UR30, c[0x0][0x398] ;  /* 0x00007300ff1e77ac */ /* 0x000e660008000a00 */
[----:B--2---:R-:W2:Y:S04]  /*909d0*/  LDL R4, [R1+0x1be8] ;  /* 0x001be80001047983 */ /* 0x004ea80000100800 */
[----:B------:R-:W2:Y:S04]  /*909e0*/  LDL.LU R5, [R1+0x230] ;  /* 0x0002300001057983 */ /* 0x000ea80000300800 */
[----:B0-----:R-:W3:Y:S04]  /*909f0*/  LDL.LU R23, [R1+0x34dc] ;  /* 0x0034dc0001177983 */ /* 0x001ee80000300800 */
[----:B------:R-:W3:Y:S04]  /*90a00*/  LDL R15, [R1+0x1bdc] ;  /* 0x001bdc00010f7983 */ /* 0x000ee80000100800 */
[----:B------:R-:W4:Y:S04]  /*90a10*/  LDL R12, [R1+0x1be0] ;  /* 0x001be000010c7983 */ /* 0x000f280000100800 */
[----:B------:R-:W4:Y:S04]  /*90a20*/  LDL R13, [R1+0x1be4] ;  /* 0x001be400010d7983 */ /* 0x000f280000100800 */
[----:B------:R-:W4:Y:S01]  /*90a30*/  LDL R14, [R1+0x1b44] ;  /* 0x001b4400010e7983 */ /* 0x000f220000100800 */
[----:B------:R-:W-:-:S05]  /*90a40*/  IMAD.WIDE R26, R2, 0x2, R24 ;  /* 0x00000002021a7825 */ /* 0x000fca00078e0218 */
[----:B--2---:R0:W-:Y:S01]  /*90a50*/  @P3 STG.E.U16 desc[UR66][R26.64], R5 ;  /* 0x000000051a003986 */ /* 0x0041e2000c101542 */
[----:B------:R-:W-:Y:S01]  /*90a60*/  ISETP.LT.AND P3, PT, R4, UR8, !P1 ;  /* 0x0000000804007c0c */ /* 0x000fe2000cf61270 */
[----:B------:R-:W2:Y:S01]  /*90a70*/  LDCU UR8, c[0x0][0x398] ;  /* 0x00007300ff0877ac */ /* 0x000ea20008000800 */
[----:B---3--:R-:W-:Y:S02]  /*90a80*/  ISETP.LT.AND P6, PT, R15, UR23, !P1 ;  /* 0x000000170f007c0c */ /* 0x008fe4000cfc1270 */
[----:B----4-:R-:W-:Y:S02]  /*90a90*/  ISETP.LT.AND P5, PT, R12, UR17, !P1 ;  /* 0x000000110c007c0c */ /* 0x010fe4000cfa1270 */
[----:B------:R-:W-:Y:S01]  /*90aa0*/  PRMT R28, R5, 0x7632, R28 ;  /* 0x00007632051c7816 */ /* 0x000fe2000000001c */
[C---:B0-----:R-:W-:Y:S01]  /*90ab0*/  IMAD.WIDE R4, R2.reuse, 0x2, R22 ;  /* 0x0000000202047825 */ /* 0x041fe200078e0216 */
[----:B------:R-:W-:Y:S01]  /*90ac0*/  ISETP.LT.AND P4, PT, R13, UR16, !P1 ;  /* 0x000000100d007c0c */ /* 0x000fe2000cf81270 */
[----:B------:R0:W-:Y:S01]  /*90ad0*/  STL [R1+0x34d4], R23 ;  /* 0x0034d41701007387 */ /* 0x0001e20000100800 */
[----:B------:R-:W3:Y:S01]  /*90ae0*/  LDCU.64 UR16, c[0x0][0x398] ;  /* 0x00007300ff1077ac */ /* 0x000ee20008000a00 */
[----:B------:R-:W-:-:S04]  /*90af0*/  IMAD.WIDE R12, R2, 0x2, R20 ;  /* 0x00000002020c7825 */ /* 0x000fc800078e0214 */
[----:B------:R-:W-:Y:S01]  /*90b00*/  VIADD R3, R14, 0x3 ;  /* 0x000000030e037836 */ /* 0x000fe20000000000 */
[----:B------:R4:W-:Y:S04]  /*90b10*/  @P6 STG.E.U16 desc[UR66][R4.64], R28 ;  /* 0x0000001c04006986 */ /* 0x0009e8000c101542 */
[----:B0-----:R-:W2:Y:S01]  /*90b20*/  LDL.LU R23, [R1+0x200] ;  /* 0x0002000001177983 */ /* 0x001ea20000300800 */
[----:B------:R-:W-:Y:S01]  /*90b30*/  ISETP.GE.AND P2, PT, R3, UR12, PT ;  /* 0x0000000c03007c0c */ /* 0x000fe2000bf46270 */
[----:B------:R-:W-:Y:S01]  /*90b40*/  IMAD.WIDE R14, R2, 0x2, R18 ;  /* 0x00000002020e7825 */ /* 0x000fe200078e0212 */
[----:B------:R-:W-:Y:S01]  /*90b50*/  PRMT R3, R0, 0x7632, R3 ;  /* 0x0000763200037816 */ /* 0x000fe20000000003 */
[----:B------:R0:W-:Y:S01]  /*90b60*/  @P5 STG.E.U16 desc[UR66][R12.64], R0 ;  /* 0x000000000c005986 */ /* 0x0001e2000c101542 */
[----:B------:R-:W1:Y:S03]  /*90b70*/  LDCU.64 UR12, c[0x0][0x398] ;  /* 0x00007300ff0c77ac */ /* 0x000e660008000a00 */
[----:B----4-:R-:W4:Y:S04]  /*90b80*/  LDL R4, [R1+0x1bd8] ;  /* 0x001bd80001047983 */ /* 0x010f280000100800 */
[----:B------:R-:W2:Y:S04]  /*90b90*/  LDL.LU R5, [R1+0x210] ;  /* 0x0002100001057983 */ /* 0x000ea80000300800 */
[----:B0-----:R-:W3:Y:S04]  /*90ba0*/  LDL.LU R0, [R1+0x34d8] ;  /* 0x0034d80001007983 */ /* 0x001ee80000300800 */
[----:B------:R-:W3:Y:S01]  /*90bb0*/  LDL R13, [R1+0x1bec] ;  /* 0x001bec00010d7983 */ /* 0x000ee20000100800 */
[----:B------:R-:W-:-:S03]  /*90bc0*/  IMAD.WIDE R26, R2, 0x2, R16 ;  /* 0x00000002021a7825 */ /* 0x000fc600078e0210 */
[----:B------:R0:W-:Y:S04]  /*90bd0*/  @P4 STG.E.U16 desc[UR66][R14.64], R3 ;  /* 0x000000030e004986 */ /* 0x0001e8000c101542 */
[----:B------:R-:W-:Y:S01]  /*90be0*/  STL [R1+0x34d0], R25 ;  /* 0x0034d01901007387 */ /* 0x000fe20000100800 */
[C---:B0-----:R-:W-:Y:S01]  /*90bf0*/  VIADD R3, R2.reuse, UR19 ;  /* 0x0000001302037c36 */ /* 0x041fe20008000000 */
[----:B--2---:R-:W-:Y:S02]  /*90c00*/  PRMT R28, R5, 0x7632, R28 ;  /* 0x00007632051c7816 */ /* 0x004fe4000000001c */
[----:B---3--:R-:W-:Y:S01]  /*90c10*/  ISETP.LT.AND P5, PT, R13, UR21, !P1 ;  /* 0x000000150d007c0c */ /* 0x008fe2000cfa1270 */
[----:B------:R-:W-:Y:S01]  /*90c20*/  IMAD.WIDE R12, R2, 0x2, R10 ;  /* 0x00000002020c7825 */ /* 0x000fe200078e020a */
[----:B------:R0:W-:Y:S11]  /*90c30*/  @P3 STG.E.U16 desc[UR66][R26.64], R5 ;  /* 0x000000051a003986 */ /* 0x0001f6000c101542 */
[----:B------:R2:W-:Y:S01]  /*90c40*/  @P5 STG.E.U16 desc[UR66][R12.64], R28 ;  /* 0x0000001c0c005986 */ /* 0x0005e2000c101542 */
[----:B0-----:R-:W-:-:S03]  /*90c50*/  IMAD.WIDE R26, R3, 0x2, R24 ;  /* 0x00000002031a7825 */ /* 0x001fc600078e0218 */
[----:B------:R-:W3:Y:S04]  /*90c60*/  LDL R25, [R1+0x1be8] ;  /* 0x001be80001197983 */ /* 0x000ee80000100800 */
[----:B--2---:R-:W2:Y:S04]  /*90c70*/  LDL R12, [R1+0x1be4] ;  /* 0x001be400010c7983 */ /* 0x004ea80000100800 */
[----:B------:R-:W2:Y:S01]  /*90c80*/  LDL.LU R13, [R1+0x274] ;  /* 0x00027400010d7983 */ /* 0x000ea20000300800 */
[----:B-1----:R-:W-:Y:S02]  /*90c90*/  ISETP.LT.AND P4, PT, R29, UR6, !P1 ;  /* 0x000000061d007c0c */ /* 0x002fe4000cf81270 */
[----:B----4-:R-:W-:Y:S01]  /*90ca0*/  ISETP.LT.AND P3, PT, R4, UR10, !P0 ;  /* 0x0000000a04007c0c */ /* 0x010fe2000c761270 */
[----:B------:R-:W-:Y:S01]  /*90cb0*/  IMAD.WIDE R4, R2, 0x2, R8 ;  /* 0x0000000202047825 */ /* 0x000fe200078e0208 */
[----:B------:R-:W-:-:S03]  /*90cc0*/  ISETP.LT.AND P1, PT, R0, UR20, !P1 ;  /* 0x0000001400007c0c */ /* 0x000fc6000cf21270 */
[----:B------:R-:W-:Y:S01]  /*90cd0*/  IMAD.WIDE R14, R2, 0x2, R6 ;  /* 0x00000002020e7825 */ /* 0x000fe200078e0206 */
[----:B------:R-:W-:Y:S02]  /*90ce0*/  PRMT R2, R23, 0x7632, R2 ;  /* 0x0000763217027816 */ /* 0x000fe40000000002 */
[----:B--2---:R-:W-:-:S03]  /*90cf0*/  PRMT R28, R13, 0x7632, R28 ;  /* 0x000076320d1c7816 */ /* 0x004fc6000000001c */
[----:B------:R0:W-:Y:S01]  /*90d00*/  @P4 STG.E.U16 desc[UR66][R4.64], R23 ;  /* 0x0000001704004986 */ /* 0x0001e2000c101542 */
[----:B------:R-:W-:Y:S01]  /*90d10*/  UMOV UR10, UR27 ;  /* 0x0000001b000a7c82 */ /* 0x000fe20008000000 */
[----:B------:R-:W1:Y:S02]  /*90d20*/  LDCU.64 UR20, c[0x0][0x398] ;  /* 0x00007300ff1477ac */ /* 0x000e640008000a00 */
[----:B0-----:R-:W2:Y:S04]  /*90d30*/  LDL.LU R23, [R1+0x34d4] ;  /* 0x0034d40001177983 */ /* 0x001ea80000300800 */
[----:B------:R-:W4:Y:S04]  /*90d40*/  LDL R4, [R1+0x1bdc] ;  /* 0x001bdc0001047983 */ /* 0x000f280000100800 */
[----:B------:R-:W2:Y:S01]  /*90d50*/  LDL R5, [R1+0x1be0] ;  /* 0x001be00001057983 */ /* 0x000ea20000100800 */
[----:B------:R-:W-:-:S03]  /*90d60*/  ISETP.LT.AND P4, PT, R12, UR14, !P0 ;  /* 0x0000000e0c007c0c */ /* 0x000fc6000c781270 */
[----:B------:R0:W-:Y:S04]  /*90d70*/  @P1 STG.E.U16 desc[UR66][R14.64], R2 ;  /* 0x000000020e001986 */ /* 0x0001e8000c101542 */
[----:B------:R1:W-:Y:S01]  /*90d80*/  @P3 STG.E.U16 desc[UR66][R26.64], R13 ;  /* 0x0000000d1a003986 */ /* 0x0003e2000c101542 */
[----:B---3--:R-:W-:-:S03]  /*90d90*/  ISETP.LT.AND P3, PT, R25, UR16, !P0 ;  /* 0x0000001019007c0c */ /* 0x008fc6000c761270 */
[----:B------:R-:W3:Y:S04]  /*90da0*/  LDL R25, [R1+0x244] ;  /* 0x0002440001197983 */ /* 0x000ee80000100800 */
[----:B0-----:R-:W3:Y:S01]  /*90db0*/  LDL R15, [R1+0x1b44] ;  /* 0x001b4400010f7983 */ /* 0x001ee20000100800 */
[----:B-1----:R-:W-:-:S03]  /*90dc0*/  IMAD.WIDE R12, R3, 0x2, R20 ;  /* 0x00000002030c7825 */ /* 0x002fc600078e0214 */
[----:B------:R0:W-:Y:S04]  /*90dd0*/  STL [R1+0x34cc], R21 ;  /* 0x0034cc1501007387 */ /* 0x0001e80000100800 */
[----:B0-----:R-:W3:Y:S01]  /*90de0*/  LDL.LU R21, [R1+0x264] ;  /* 0x0002640001157983 */ /* 0x001ee20000300800 */
[----:B----4-:R-:W-:Y:S02]  /*90df0*/  ISETP.LT.AND P6, PT, R4, UR18, !P0 ;  /* 0x0000001204007c0c */ /* 0x010fe4000c7c1270 */
[----:B--2---:R-:W-:Y:S01]  /*90e00*/  ISETP.LT.AND P5, PT, R5, UR12, !P0 ;  /* 0x0000000c05007c0c */ /* 0x004fe2000c7a1270 */
[----:B------:R-:W-:Y:S01]  /*90e10*/  IMAD.WIDE R4, R3, 0x2, R22 ;  /* 0x0000000203047825 */ /* 0x000fe200078e0216 */
[----:B------:R-:W0:Y:S09]  /*90e20*/  LDCU.64 UR18, c[0x0][0x398] ;  /* 0x00007300ff1277ac */ /* 0x000e320008000a00 */
[----:B------:R1:W-:Y:S04]  /*90e30*/  @P6 STG.E.U16 desc[UR66][R4.64], R28 ;  /* 0x0000001c04006986 */ /* 0x0003e8000c101542 */
[----:B-1----:R-:W2:Y:S04]  /*90e40*/  LDL.LU R4, [R1+0x254] ;  /* 0x0002540001047983 */ /* 0x002ea80000300800 */
[----:B------:R-:W4:Y:S01]  /*90e50*/  LDL R5, [R1+0x1bdc] ;  /* 0x001bdc0001057983 */ /* 0x000f220000100800 */
[----:B---3--:R-:W-:-:S03]  /*90e60*/  VIADD R2, R15, 0x4 ;  /* 0x000000040f027836 */ /* 0x008fc60000000000 */
[----:B------:R1:W-:Y:S01]  /*90e70*/  @P5 STG.E.U16 desc[UR66][R12.64], R21 ;  /* 0x000000150c005986 */ /* 0x0003e2000c101542 */
[----:B------:R-:W-:-:S03]  /*90e80*/  IMAD.WIDE R26, R3, 0x2, R16 ;  /* 0x00000002031a7825 */ /* 0x000fc600078e0210 */
[----:B------:R-:W3:Y:S04]  /*90e90*/  LDL R28, [R1+0x1bd8] ;  /* 0x001bd800011c7983 */ /* 0x000ee80000100800 */
[----:B-1----:R-:W3:Y:S01]  /*90ea0*/  LDL R13, [R1+0x1bec] ;  /* 0x001bec00010d7983 */ /* 0x002ee20000100800 */
[----:B------:R-:W-:Y:S01]  /*90eb0*/  ISETP.GE.AND P1, PT, R2, UR10, PT ;  /* 0x0000000a02007c0c */ /* 0x000fe2000bf26270 */
[----:B------:R-:W-:Y:S01]  /*90ec0*/  IMAD.WIDE R14, R3, 0x2, R18 ;  /* 0x00000002030e7825 */ /* 0x000fe200078e0212 */
[----:B------:R-:W-:Y:S02]  /*90ed0*/  PRMT R2, R21, 0x7632, R2 ;  /* 0x0000763215027816 */ /* 0x000fe40000000002 */
[----:B------:R-:W3:Y:S04]  /*90ee0*/  LDL.LU R21, [R1+0x234] ;  /* 0x0002340001157983 */ /* 0x000ee80000300800 */
[----:B------:R1:W-:Y:S04]  /*90ef0*/  @P4 STG.E.U16 desc[UR66][R14.64], R2 ;  /* 0x000000020e004986 */ /* 0x0003e8000c101542 */
[----:B------:R-:W-:Y:S04]  /*90f00*/  STL [R1+0x34b4], R27 ;  /* 0x0034b41b01007387 */ /* 0x000fe80000100800 */
[----:B--2---:R2:W-:Y:S01]  /*90f10*/  @P3 STG.E.U16 desc[UR66][R26.64], R4 ;  /* 0x000000041a003986 */ /* 0x0045e2000c101542 */
[----:B-1----:R-:W-:-:S02]  /*90f20*/  PRMT R15, R4, 0x7632, R15 ;  /* 0x00007632040f7816 */ /* 0x002fc4000000000f */
[----:B----4-:R-:W-:Y:S01]  /*90f30*/  ISETP.LT.AND P3, PT, R5, UR29, !P2 ;  /* 0x0000001d05007c0c */ /* 0x010fe2000d761270 */
[----:B--2---:R-:W-:Y:S01]  /*90f40*/  IMAD.WIDE R4, R3, 0x2, R10 ;  /* 0x0000000203047825 */ /* 0x004fe200078e020a */
[----:B------:R-:W2:Y:S01]  /*90f50*/  LDL R27, [R1+0x1be0] ;  /* 0x001be000011b7983 */ /* 0x000ea20000100800 */
[----:B---3--:R-:W-:Y:S02]  /*90f60*/  ISETP.LT.AND P5, PT, R13, UR22, !P0 ;  /* 0x000000160d007c0c */ /* 0x008fe4000c7a1270 */
[----:B------:R-:W-:Y:S02]  /*90f70*/  PRMT R26, R25, 0x7632, R26 ;  /* 0x00007632191a7816 */ /* 0x000fe4000000001a */
[----:B0-----:R-:W-:Y:S01]  /*90f80*/  ISETP.LT.AND P4, PT, R29, UR18, !P0 ;  /* 0x000000121d007c0c */ /* 0x001fe2000c781270 */
[----:B------:R-:W3:Y:S01]  /*90f90*/  LDL.LU R25, [R1+0x34d0] ;  /* 0x0034d00001197983 */ /* 0x000ee20000300800 */
[----:B------:R-:W-:Y:S01]  /*90fa0*/  ISETP.LT.AND P6, PT, R28, UR20, !P2 ;  /* 0x000000141c007c0c */ /* 0x000fe2000d7c1270 */
[C---:B------:R-:W-:Y:S01]  /*90fb0*/  IMAD.WIDE R12, R3.reuse, 0x2, R8 ;  /* 0x00000002030c7825 */ /* 0x040fe200078e0208 */
[----:B------:R-:W-:Y:S01]  /*90fc0*/  UMOV UR6, UR26 ;  /* 0x0000001a00067c82 */ /* 0x000fe20008000000 */
[----:B------:R-:W2:Y:S04]  /*90fd0*/  LDCU.64 UR22, c[0x0][0x398] ;  /* 0x00007300ff1677ac */ /* 0x000ea80008000a00 */
[----:B------:R0:W-:Y:S01]  /*90fe0*/  @P5 STG.E.U16 desc[UR66][R4.64], R15 ;  /* 0x0000000f04005986 */ /* 0x0001e2000c101542 */
[----:B------:R-:W-:Y:S01]  /*90ff0*/  ISETP.LT.AND P0, PT, R0, UR24, !P0 ;  /* 0x0000001800007c0c */ /* 0x000fe2000c701270 */
[C---:B------:R-:W-:Y:S01]  /*91000*/  VIADD R14, R3.reuse, UR28 ;  /* 0x0000001c030e7c36 */ /* 0x040fe20008000000 */
[----:B------:R-:W1:Y:S01]  /*91010*/  LDCU.64 UR24, c[0x0][0x398] ;  /* 0x00007300ff1877ac */ /* 0x000e620008000a00 */
[----:B------:R-:W4:Y:S01]  /*91020*/  LDCU.64 UR26, c[0x0][0x398] ;  /* 0x00007300ff1a77ac */ /* 0x000f220008000a00 */
[----:B------:R-:W-:Y:S01]  /*91030*/  UMOV UR10, UR31 ;  /* 0x0000001f000a7c82 */ /* 0x000fe20008000000 */
[----:B0-----:R-:W2:Y:S01]  /*91040*/  LDL.LU R5, [R1+0x244] ;  /* 0x0002440001057983 */ /* 0x001ea20000300800 */
[----:B------:R-:W-:Y:S01]  /*91050*/  IMAD.WIDE R2, R3, 0x2, R6 ;  /* 0x0000000203027825 */ /* 0x000fe200078e0206 */
[----:B------:R-:W0:Y:S02]  /*91060*/  LDCU.64 UR28, c[0x0][0x398] ;  /* 0x00007300ff1c77ac */ /* 0x000e240008000a00 */
[----:B------:R-:W1:Y:S01]  /*91070*/  LDL R15, [R1+0x1be4] ;  /* 0x001be400010f7983 */ /* 0x000e620000100800 */
[----:B------:R-:W-:Y:S01]  /*91080*/  UMOV UR12, UR30 ;  /* 0x0000001e000c7c82 */ /* 0x000fe20008000000 */
[----:B------:R-:W0:Y:S01]  /*91090*/  LDCU.64 UR30, c[0x0][0x398] ;  /* 0x00007300ff1e77ac */ /* 0x000e220008000a00 */
[----:B------:R-:W-:Y:S01]  /*910a0*/  UMOV UR16, UR63 ;  /* 0x0000003f00107c82 */ /* 0x000fe20008000000 */
[----:B------:R-:W-:Y:S01]  /*910b0*/  UMOV UR14, UR62 ;  /* 0x0000003e000e7c82 */ /* 0x000fe20008000000 */
[----:B------:R-:W0:Y:S01]  /*910c0*/  LDCU UR62, c[0x0][0x398] ;  /* 0x00007300ff3e77ac */ /* 0x000e220008000800 */
[----:B------:R-:W0:Y:S01]  /*910d0*/  LDCU UR63, c[0x0][0x398] ;  /* 0x00007300ff3f77ac */ /* 0x000e220008000800 */
[----:B------:R-:W0:Y:S01]  /*910e0*/  LDCU UR20, c[0x0][0x398] ;  /* 0x00007300ff1477ac */ /* 0x000e220008000800 */
[----:B---3--:R-:W-:Y:S04]  /*910f0*/  STL [R1+0x34c8], R25 ;  /* 0x0034c81901007387 */ /* 0x008fe80000100800 */
[----:B--2---:R2:W-:Y:S04]  /*91100*/  @P4 STG.E.U16 desc[UR66][R12.64], R5 ;  /* 0x000000050c004986 */ /* 0x0045e8000c101542 */
[----:B------:R-:W-:Y:S01]  /*91110*/  @P0 STG.E.U16 desc[UR66][R2.64], R26 ;  /* 0x0000001a02000986 */ /* 0x000fe2000c101542 */
[----:B--2---:R-:W-:-:S03]  /*91120*/  IMAD.WIDE R4, R14, 0x2, R24 ;  /* 0x000000020e047825 */ /* 0x004fc600078e0218 */
[----:B------:R-:W4:Y:S01]  /*91130*/  LDL R25, [R1+0x1be8] ;  /* 0x001be80001197983 */ /* 0x000f220000100800 */
[----:B------:R-:W-:-:S03]  /*91140*/  PRMT R12, R21, 0x7632, R12 ;  /* 0x00007632150c7816 */ /* 0x000fc6000000000c */
[----:B------:R2:W-:Y:S04]  /*91150*/  STL [R1+0x34c0], R26 ;  /* 0x0034c01a01007387 */ /* 0x0005e80000100800 */
[----:B------:R3:W-:Y:S04]  /*91160*/  @P6 STG.E.U16 desc[UR66][R4.64], R21 ;  /* 0x0000001504006986 */ /* 0x0007e8000c101542 */
[----:B--2---:R-:W2:Y:S04]  /*91170*/  LDL.LU R26, [R1+0x214] ;  /* 0x00021400011a7983 */ /* 0x004ea80000300800 */
[----:B---3--:R-:W3:Y:S04]  /*91180*/  LDL.LU R21, [R1+0x34cc] ;  /* 0x0034cc0001157983 */ /* 0x008ee80000300800 */
[----:B------:R-:W2:Y:S04]  /*91190*/  LDL R4, [R1+0x1b44] ;  /* 0x001b440001047983 */ /* 0x000ea80000100800 */
[----:B------:R-:W2:Y:S01]  /*911a0*/  LDL R5, [R1+0x1bec] ;  /* 0x001bec0001057983 */ /* 0x000ea20000100800 */
[----:B------:R-:W-:Y:S01]  /*911b0*/  IMAD.WIDE R2, R14, 0x2, R22 ;  /* 0x000000020e027825 */ /* 0x000fe200078e0216 */
[----:B-1----:R-:W-:-:S02]  /*911c0*/  ISETP.LT.AND P0, PT, R15, UR24, !P2 ;  /* 0x000000180f007c0c */ /* 0x002fc4000d701270 */
[----:B------:R-:W2:Y:S04]  /*911d0*/  LDL.LU R15, [R1+0x204] ;  /* 0x00020400010f7983 */ /* 0x000ea80000300800 */
[----:B------:R2:W-:Y:S01]  /*911e0*/  @P3 STG.E.U16 desc[UR66][R2.64], R12 ;  /* 0x0000000c02003986 */ /* 0x0005e2000c101542 */
[----:B----4-:R-:W-:-:S03]  /*911f0*/  ISETP.LT.AND P6, PT, R25, UR26, !P2 ;  /* 0x0000001a19007c0c */ /* 0x010fc6000d7c1270 */
[----:B------:R-:W4:Y:S04]  /*91200*/  LDL R25, [R1+0x1bdc] ;  /* 0x001bdc0001197983 */ /* 0x000f280000100800 */
[----:B---3--:R1:W-:Y:S01]  /*91210*/  STL [R1+0x34c4], R21 ;  /* 0x0034c41501007387 */ /* 0x0083e20000100800 */
[----:B--2---:R-:W-:Y:S01]  /*91220*/  VIADD R12, R4, 0x5 ;  /* 0x00000005040c7836 */ /* 0x004fe20000000000 */
[----:B------:R-:W-:Y:S01]  /*91230*/  ISETP.LT.AND P5, PT, R5, UR32, !P2 ;  /* 0x0000002005007c0c */ /* 0x000fe2000d7a1270 */
[C---:B------:R-:W-:Y:S01]  /*91240*/  IMAD.WIDE R4, R14.reuse, 0x2, R20 ;  /* 0x000000020e047825 */ /* 0x040fe200078e0214 */
[----:B------:R-:W-:Y:S01]  /*91250*/  ISETP.LT.AND P4, PT, R27, UR22, !P2 ;  /* 0x000000161b007c0c */ /* 0x000fe2000d781270 */
[----:B-1----:R-:W2:Y:S02]  /*91260*/  LDL.LU R21, [R1+0x224] ;  /* 0x0002240001157983 */ /* 0x002ea40000300800 */
[----:B------:R-:W-:Y:S01]  /*91270*/  IMAD.WIDE R2, R14, 0x2, R18 ;  /* 0x000000020e027825 */ /* 0x000fe200078e0212 */
[----:B------:R-:W-:Y:S01]  /*91280*/  ISETP.GE.AND P3, PT, R12, UR10, PT ;  /* 0x0000000a0c007c0c */ /* 0x000fe2000bf66270 */
[----:B------:R-:W1:Y:S01]  /*91290*/  LDCU.64 UR32, c[0x0][0x398] ;  /* 0x00007300ff2077ac */ /* 0x000e620008000a00 */
[----:B------:R-:W-:-:S02]  /*912a0*/  PRMT R12, R26, 0x7632, R12 ;  /* 0x000076321a0c7816 */ /* 0x000fc4000000000c */
[----:B--2---:R-:W-:-:S05]  /*912b0*/  PRMT R13, R21, 0x7632, R13 ;  /* 0x00007632150d7816 */ /* 0x004fca000000000d */
[----:B------:R2:W-:Y:S04]  /*912c0*/  @P4 STG.E.U16 desc[UR66][R4.64], R21 ;  /* 0x0000001504004986 */ /* 0x0005e8000c101542 */
[----:B------:R3:W-:Y:S01]  /*912d0*/  @P0 STG.E.U16 desc[UR66][R2.64], R13 ;  /* 0x0000000d02000986 */ /* 0x0007e2000c101542 */
[----:B--2---:R-:W-:-:S03]  /*912e0*/  IMAD.WIDE R4, R14, 0x2, R16 ;  /* 0x000000020e047825 */ /* 0x004fc600078e0210 */
[----:B------:R-:W2:Y:S04]  /*912f0*/  LDL R21, [R1+0x1be4] ;  /* 0x001be40001157983 */ /* 0x000ea80000100800 */
[----:B------:R0:W-:Y:S01]  /*91300*/  @P6 STG.E.U16 desc[UR66][R4.64], R26 ;  /* 0x0000001a04006986 */ /* 0x0001e2000c101542 */
[----:B---3--:R-:W-:-:S05]  /*91310*/  IMAD.WIDE R2, R14, 0x2, R10 ;  /* 0x000000020e027825 */ /* 0x008fca00078e020a */
[----:B------:R3:W-:Y:S04]  /*91320*/  @P5 STG.E.U16 desc[UR66][R2.64], R12 ;  /* 0x0000000c02005986 */ /* 0x0007e8000c101542 */
[----:B0-----:R-:W2:Y:S01]  /*91330*/  LDL R5, [R1+0x1b44] ;  /* 0x001b440001057983 */ /* 0x001ea20000100800 */
[----:B----4-:R-:W-:-:S03]  /*91340*/  ISETP.LT.AND P5, PT, R25, UR41, !P1 ;  /* 0x0000002919007c0c */ /* 0x010fc6000cfa1270 */
[----:B------:R-:W4:Y:S04]  /*91350*/  LDL.LU R26, [R1+0x268] ;  /* 0x00026800011a7983 */ /* 0x000f280000300800 */
[----:B------:R-:W4:Y:S01]  /*91360*/  LDL.LU R25, [R1+0x34c8] ;  /* 0x0034c80001197983 */ /* 0x000f220000300800 */
[----:B------:R-:W-:Y:S02]  /*91370*/  ISETP.LT.AND P4, PT, R29, UR28, !P2 ;  /* 0x0000001c1d007c0c */ /* 0x000fe4000d781270 */
[----:B------:R-:W-:Y:S01]  /*91380*/  ISETP.LT.AND P0, PT, R0, UR34, !P2 ;  /* 0x0000002200007c0c */ /* 0x000fe2000d701270 */
[----:B---3--:R-:W-:Y:S01]  /*91390*/  IMAD.WIDE R2, R14, 0x2, R6 ;  /* 0x000000020e027825 */ /* 0x008fe200078e0206 */
[----:B------:R-:W-:Y:S01]  /*913a0*/  PRMT R13, R15, 0x7632, R13 ;  /* 0x000076320f0d7816 */ /* 0x000fe2000000000d */
[----:B------:R-:W0:Y:S02]  /*913b0*/  LDCU.64 UR34, c[0x0][0x398] ;  /* 0x00007300ff2277ac */ /* 0x000e240008000a00 */
[----:B--2---:R-:W-:-:S02]  /*913c0*/  VIADD R12, R5, 0x6 ;  /* 0x00000006050c7836 */ /* 0x004fc40000000000 */
[----:B------:R-:W-:-:S04]  /*913d0*/  IMAD.WIDE R4, R14, 0x2, R8 ;  /* 0x000000020e047825 */ /* 0x000fc800078e0208 */
[----:B------:R-:W-:Y:S01]  /*913e0*/  VIADD R14, R14, UR5 ;  /* 0x000000050e0e7c36 */ /* 0x000fe20008000000 */
[----:B------:R2:W-:Y:S01]  /*913f0*/  @P4 STG.E.U16 desc[UR66][R4.64], R15 ;  /* 0x0000000f04004986 */ /* 0x0005e2000c101542 */
[----:B------:R-:W-:Y:S01]  /*91400*/  ISETP.LT.AND P6, PT, R28, UR30, !P1 ;  /* 0x0000001e1c007c0c */ /* 0x000fe2000cfc1270 */
[----:B-1----:R-:W-:Y:S01]  /*91410*/  UMOV UR18, UR33 ;  /* 0x0000002100127c82 */ /* 0x002fe20008000000 */
[----:B------:R-:W-:Y:S01]  /*91420*/  UMOV UR10, UR32 ;  /* 0x00000020000a7c82 */ /* 0x000fe20008000000 */
[----:B------:R4:W-:Y:S01]  /*91430*/  @P0 STG.E.U16 desc[UR66][R2.64], R13 ;  /* 0x0000000d02000986 */ /* 0x0009e2000c101542 */
[----:B------:R-:W-:Y:S01]  /*91440*/  UMOV UR22, UR6 ;  /* 0x0000000600167c82 */ /* 0x000fe20008000000 */
[----:B------:R-:W1:Y:S02]  /*91450*/  LDCU UR5, c[0x0][0x398] ;  /* 0x00007300ff0577ac */ /* 0x000e640008000800 */
[----:B--2---:R-:W2:Y:S01]  /*91460*/  LDL.LU R15, [R1+0x258] ;  /* 0x00025800010f7983 */ /* 0x004ea20000300800 */
[----:B------:R-:W-:Y:S01]  /*91470*/  ISETP.GE.AND P2, PT, R12, UR18, PT ;  /* 0x000000120c007c0c */ /* 0x000fe2000bf46270 */
[----:B------:R-:W3:Y:S01]  /*91480*/  LDCU.64 UR32, c[0x0][0x398] ;  /* 0x00007300ff2077ac */ /* 0x000ee20008000a00 */
[C---:B----4-:R-:W-:Y:S01]  /*91490*/  IMAD.WIDE R2, R14.reuse, 0x2, R24 ;  /* 0x000000020e027825 */ /* 0x050fe200078e0218 */
[----:B------:R4:W-:Y:S03]  /*914a0*/  STL [R1+0x34bc], R25 ;  /* 0x0034bc1901007387 */ /* 0x0009e60000100800 */
[----:B------:R-:W-:Y:S01]  /*914b0*/  IMAD.WIDE R4, R14, 0x2, R22 ;  /* 0x000000020e047825 */ /* 0x000fe200078e0216 */
[----:B------:R-:W-:Y:S01]  /*914c0*/  PRMT R13, R26, 0x7632, R13 ;  /* 0x000076321a0d7816 */ /* 0x000fe2000000000d */
[----:B------:R-:W0:Y:S01]  /*914d0*/  LDCU UR18, c[0x0][0x398] ;  /* 0x00007300ff1277ac */ /* 0x000e220008000800 */
[----:B------:R-:W0:Y:S01]  /*914e0*/  LDCU UR6, c[0x0][0x398] ;  /* 0x00007300ff0677ac */ /* 0x000e220008000800 */
[----:B----4-:R-:W4:Y:S01]  /*914f0*/  LDL.LU R25, [R1+0x278] ;  /* 0x0002780001197983 */ /* 0x010f220000300800 */
[----:B------:R-:W0:Y:S03]  /*91500*/  LDCU UR30, c[0x0][0x398] ;  /* 0x00007300ff1e77ac */ /* 0x000e260008000800 */
[----:B----4-:R4:W-:Y:S01]  /*91510*/  @P6 STG.E.U16 desc[UR66][R2.64], R25 ;  /* 0x0000001902006986 */ /* 0x0109e2000c101542 */
[----:B------:R-:W-:-:S03]  /*91520*/  PRMT R12, R25, 0x7632, R12 ;  /* 0x00007632190c7816 */ /* 0x000fc6000000000c */
[----:B----4-:R-:W4:Y:S01]  /*91530*/  LDL R2, [R1+0x1b44] ;  /* 0x001b440001027983 */ /* 0x010f220000100800 */
[----:B0-----:R-:W-:Y:S01]  /*91540*/  ISETP.LT.AND P6, PT, R21, UR34, !P1 ;  /* 0x0000002215007c0c */ /* 0x001fe2000cfc1270 */
[----:B------:R-:W-:Y:S01]  /*91550*/  UMOV UR26, UR12 ;  /* 0x0000000c001a7c82 */ /* 0x000fe20008000000 */
[----:B---3--:R-:W-:Y:S01]  /*91560*/  ISETP.LT.AND P4, PT, R27, UR32, !P1 ;  /* 0x000000201b007c0c */ /* 0x008fe2000cf81270 */
[----:B------:R-:W3:Y:S01]  /*91570*/  LDL R3, [R1+0x1be8] ;  /* 0x001be80001037983 */ /* 0x000ee20000100800 */
[----:B------:R-:W0:Y:S03]  /*91580*/  LDCU UR34, c[0x0][0x3b8] ;  /* 0x00007700ff2277ac */ /* 0x000e260008000800 */
[----:B------:R-:W2:Y:S01]  /*91590*/  LDL R25, [R1+0x248] ;  /* 0x0002480001197983 */ /* 0x000ea20000100800 */
[----:B------:R-:W0:Y:S03]  /*915a0*/  LDCU UR12, c[0x0][0x398] ;  /* 0x00007300ff0c77ac */ /* 0x000e260008000800 */
[----:B------:R-:W2:Y:S04]  /*915b0*/  LDL.LU R21, [R1+0x34c4] ;  /* 0x0034c40001157983 */ /* 0x000ea80000300800 */
[----:B------:R4:W-:Y:S02]  /*915c0*/  @P5 STG.E.U16 desc[UR66][R4.64], R12 ;  /* 0x0000000c04005986 */ /* 0x0009e4000c101542 */
[----:B----4-:R-:W-:-:S05]  /*915d0*/  VIADD R12, R2, 0x7 ;  /* 0x00000007020c7836 */ /* 0x010fca0000000000 */
[----:B------:R-:W-:Y:S02]  /*915e0*/  ISETP.GE.AND P0, PT, R12, UR16, PT ;  /* 0x000000100c007c0c */ /* 0x000fe4000bf06270 */
[----:B------:R-:W4:Y:S01]  /*915f0*/  LDL R12, [R1+0x1bec] ;  /* 0x001bec00010c7983 */ /* 0x000f220000100800 */
[----:B--2---:R-:W-:-:S05]  /*91600*/  IMAD.WIDE R4, R14, 0x2, R20 ;  /* 0x000000020e047825 */ /* 0x004fca00078e0214 */
[----:B------:R2:W-:Y:S04]  /*91610*/  @P4 STG.E.U16 desc[UR66][R4.64], R26 ;  /* 0x0000001a04004986 */ /* 0x0005e8000c101542 */
[----:B--2---:R-:W2:Y:S01]  /*91620*/  LDL.LU R26, [R1+0x34c0] ;  /* 0x0034c000011a7983 */ /* 0x004ea20000300800 */
[----:B---3--:R-:W-:Y:S01]  /*91630*/  ISETP.LT.AND P5, PT, R3, UR36, !P1 ;  /* 0x0000002403007c0c */ /* 0x008fe2000cfa1270 */
[----:B------:R-:W-:Y:S01]  /*91640*/  IMAD.WIDE R2, R14, 0x2, R18 ;  /* 0x000000020e027825 */ /* 0x000fe200078e0212 */
[----:B------:R-:W-:-:S03]  /*91650*/  UMOV UR16, UR75 ;  /* 0x0000004b00107c82 */ /* 0x000fc60008000000 */
[----:B------:R-:W-:Y:S01]  /*91660*/  IMAD.WIDE R4, R14, 0x2, R16 ;  /* 0x000000020e047825 */ /* 0x000fe200078e0210 */
[----:B------:R3:W-:Y:S01]  /*91670*/  @P6 STG.E.U16 desc[UR66][R2.64], R13 ;  /* 0x0000000d02006986 */ /* 0x0007e2000c101542 */
[----:B------:R-:W0:Y:S03]  /*91680*/  LDCU UR36, c[0x0][0x3b8] ;  /* 0x00007700ff2477ac */ /* 0x000e260008000800 */
[----:B------:R1:W-:Y:S01]  /*91690*/  STL [R1+0x34b8], R17 ;  /* 0x0034b81101007387 */ /* 0x0003e20000100800 */
[----:B------:R-:W0:Y:S03]  /*916a0*/  LDCU UR75, c[0x0][0x398] ;  /* 0x00007300ff4b77ac */ /* 0x000e260008000800 */
[----:B------:R0:W-:Y:S01]  /*916b0*/  @P5 STG.E.U16 desc[UR66][R4.64], R15 ;  /* 0x0000000f04005986 */ /* 0x0001e2000c101542 */
[----:B---3--:R-:W-:-:S03]  /*916c0*/  PRMT R3, R15, 0x7632, R3 ;  /* 0x000076320f037816 */ /* 0x008fc60000000003 */
[----:B-1----:R-:W3:Y:S01]  /*916d0*/  LDL R17, [R1+0x228] ;  /* 0x0002280001117983 */ /* 0x002ee20000100800 */
[----:B0-----:R-:W-:Y:S01]  /*916e0*/  IMAD.WIDE R4, R14, 0x2, R10 ;  /* 0x000000020e047825 */ /* 0x001fe200078e020a */
[----:B----4-:R-:W-:-:S13]  /*916f0*/  ISETP.LT.AND P4, PT, R12, UR38, !P1 ;  /* 0x000000260c007c0c */ /* 0x010fda000cf81270 */
[----:B------:R0:W-:Y:S01]  /*91700*/  @P4 STG.E.U16 desc[UR66][R4.64], R3 ;  /* 0x0000000304004986 */ /* 0x0001e2000c101542 */
[----:B--2---:R-:W-:-:S03]  /*91710*/  PRMT R26, R25, 0x7632, R26 ;  /* 0x00007632191a7816 */ /* 0x004fc6000000001a */
[----:B------:R-:W2:Y:S04]  /*91720*/  LDL.LU R25, [R1+0x34bc] ;  /* 0x0034bc0001197983 */ /* 0x000ea80000300800 */
[----:B0-----:R-:W4:Y:S01]  /*91730*/  LDL.LU R5, [R1+0x248] ;  /* 0x0002480001057983 */ /* 0x001f220000300800 */
[----:B------:R-:W-:Y:S01]  /*91740*/  ISETP.LT.AND P6, PT, R29, UR39, !P1 ;  /* 0x000000271d007c0c */ /* 0x000fe2000cfc1270 */
[----:B------:R-:W-:Y:S01]  /*91750*/  IMAD.WIDE R12, R14, 0x2, R8 ;  /* 0x000000020e0c7825 */ /* 0x000fe200078e0208 */
[----:B------:R-:W-:Y:S01]  /*91760*/  ISETP.LT.AND P1, PT, R0, UR40, !P1 ;  /* 0x0000002800007c0c */ /* 0x000fe2000cf21270 */
[----:B------:R-:W0:Y:S02]  /*91770*/  LDCU.64 UR40, c[0x0][0x398] ;  /* 0x00007300ff2877ac */ /* 0x000e240008000a00 */
[----:B------:R-:W-:-:S02]  /*91780*/  VIADD R2, R14, UR59 ;  /* 0x0000003b0e027c36 */ /* 0x000fc40008000000 */
[----:B------:R-:W-:Y:S01]  /*91790*/  IMAD.WIDE R14, R14, 0x2, R6 ;  /* 0x000000020e0e7825 */ /* 0x000fe200078e0206 */
[----:B------:R-:W-:Y:S01]  /*917a0*/  ISETP.LT.AND P5, PT, R28, UR60, !P3 ;  /* 0x0000003c1c007c0c */ /* 0x000fe2000dfa1270 */
[----:B------:R-:W1:Y:S04]  /*917b0*/  LDCU.64 UR38, c[0x0][0x398] ;  /* 0x00007300ff2677ac */ /* 0x000e680008000a00 */
[----:B----4-:R4:W-:Y:S04]  /*917c0*/  @P6 STG.E.U16 desc[UR66][R12.64], R5 ;  /* 0x000000050c006986 */ /* 0x0109e8000c101542 */
[----:B------:R0:W-:Y:S04]  /*917d0*/  @P1 STG.E.U16 desc[UR66][R14.64], R26 ;  /* 0x0000001a0e001986 */ /* 0x0001e8000c101542 */
[----:B----4-:R-:W4:Y:S04]  /*917e0*/  LDL.LU R12, [R1+0x238] ;  /* 0x00023800010c7983 */ /* 0x010f280000300800 */
[----:B0-----:R-:W4:Y:S01]  /*917f0*/  LDL R14, [R1+0x1bdc] ;  /* 0x001bdc00010e7983 */ /* 0x001f220000100800 */
[----:B--2---:R-:W-:-:S03]  /*91800*/  IMAD.WIDE R4, R2, 0x2, R24 ;  /* 0x0000000202047825 */ /* 0x004fc600078e0218 */
[----:B------:R-:W2:Y:S01]  /*91810*/  LDL R13, [R1+0x1be8] ;  /* 0x001be800010d7983 */ /* 0x000ea20000100800 */
[----:B------:R-:W-:Y:S02]  /*91820*/  ISETP.LT.AND P6, PT, R27, UR43, !P3 ;  /* 0x0000002b1b007c0c */ /* 0x000fe4000dfc1270 */
[----:B---3--:R-:W-:Y:S01]  /*91830*/  PRMT R26, R17, 0x7632, R26 ;  /* 0x00007632111a7816 */ /* 0x008fe2000000001a */
[----:B------:R-:W1:Y:S04]  /*91840*/  LDL R15, [R1+0x1be4] ;  /* 0x001be400010f7983 */ /* 0x000e680000100800 */
[----:B------:R-:W3:Y:S04]  /*91850*/  LDL R27, [R1+0x208] ;  /* 0x00020800011b7983 */ /* 0x000ee80000100800 */
[----:B------:R-:W2:Y:S01]  /*91860*/  LDL.LU R17, [R1+0x34b8] ;  /* 0x0034b80001117983 */ /* 0x000ea20000300800 */
[----:B----4-:R-:W-:-:S03]  /*91870*/  ISETP.LT.AND P4, PT, R14, UR58, !P3 ;  /* 0x0000003a0e007c0c */ /* 0x010fc6000df81270 */
[----:B------:R0:W-:Y:S01]  /*91880*/  @P5 STG.E.U16 desc[UR66][R4.64], R12 ;  /* 0x0000000c04005986 */ /* 0x0001e2000c101542 */
[----:B------:R-:W-:Y:S01]  /*91890*/  PRMT R3, R12, 0x7632, R3 ;  /* 0x000076320c037816 */ /* 0x000fe20000000003 */
[----:B------:R-:W4:Y:S01]  /*918a0*/  LDCU.64 UR58, c[0x0][0x398] ;  /* 0x00007300ff3a77ac */ /* 0x000f220008000a00 */
[----:B0-----:R-:W-:-:S07]  /*918b0*/  IMAD.WIDE R4, R2, 0x2, R22 ;  /* 0x0000000202047825 */ /* 0x001fce00078e0216 */
[----:B------:R0:W-:Y:S04]  /*918c0*/  @P4 STG.E.U16 desc[UR66][R4.64], R3 ;  /* 0x0000000304004986 */ /* 0x0001e8000c101542 */
[----:B0-----:R-:W3:Y:S01]  /*918d0*/  LDL.LU R5, [R1+0x228] ;  /* 0x0002280001057983 */ /* 0x001ee20000300800 */
[----:B--2---:R-:W-:Y:S01]  /*918e0*/  ISETP.LT.AND P1, PT, R13, UR40, !P3 ;  /* 0x000000280d007c0c */ /* 0x004fe2000df21270 */
[----:B------:R-:W-:Y:S01]  /*918f0*/  IMAD.WIDE R12, R2, 0x2, R20 ;  /* 0x00000002020c7825 */ /* 0x000fe200078e0214 */
[----:B-1----:R-:W-:Y:S01]  /*91900*/  ISETP.LT.AND P5, PT, R15, UR38, !P3 ;  /* 0x000000260f007c0c */ /* 0x002fe2000dfa1270 */
[----:B----4-:R-:W-:-:S03]  /*91910*/  UMOV UR24, UR59 ;  /* 0x0000003b00187c82 */ /* 0x010fc60008000000 */
[----:B---3--:R0:W-:Y:S01]  /*91920*/  @P6 STG.E.U16 desc[UR66][R12.64], R5 ;  /* 0x000000050c006986 */ /* 0x0081e2000c101542 */
[C---:B------:R-:W-:Y:S01]  /*91930*/  IMAD.WIDE R14, R2.reuse, 0x2, R18 ;  /* 0x00000002020e7825 */ /* 0x040fe200078e0212 */
[----:B------:R-:W-:Y:S01]  /*91940*/  UMOV UR40, UR16 ;  /* 0x0000001000287c82 */ /* 0x000fe20008000000 */
[----:B------:R-:W-:Y:S01]  /*91950*/  UMOV UR60, UR72 ;  /* 0x00000048003c7c82 */ /* 0x000fe20008000000 */
[----:B------:R-:W-:Y:S01]  /*91960*/  UMOV UR28, UR58 ;  /* 0x0000003a001c7c82 */ /* 0x000fe20008000000 */
[----:B------:R-:W1:Y:S01]  /*91970*/  LDCU UR38, c[0x0][0x398] ;  /* 0x00007300ff2677ac */ /* 0x000e620008000800 */
[----:B0-----:R-:W2:Y:S04]  /*91980*/  LDL R12, [R1+0x1bec] ;  /* 0x001bec00010c7983 */ /* 0x001ea80000100800 */
[----:B------:R-:W3:Y:S01]  /*91990*/  LDL.LU R13, [R1+0x218] ;  /* 0x00021800010d7983 */ /* 0x000ee20000300800 */
[----:B------:R-:W-:-:S03]  /*919a0*/  IMAD.WIDE R4, R2, 0x2, R16 ;  /* 0x0000000202047825 */ /* 0x000fc600078e0210 */
[----:B------:R0:W-:Y:S02]  /*919b0*/  @P5 STG.E.U16 desc[UR66][R14.64], R26 ;  /* 0x0000001a0e005986 */ /* 0x0001e4000c101542 */
[----:B0-----:R-:W-:Y:S02]  /*919c0*/  PRMT R26, R27, 0x7632, R26 ;  /* 0x000076321b1a7816 */ /* 0x001fe4000000001a */
[----:B------:R-:W4:Y:S01]  /*919d0*/  LDL.LU R27, [R1+0x34b4] ;  /* 0x0034b400011b7983 */ /* 0x000f220000300800 */
[----:B--2---:R-:W-:Y:S02]  /*919e0*/  ISETP.LT.AND P4, PT, R12, UR42, !P3 ;  /* 0x0000002a0c007c0c */ /* 0x004fe4000df81270 */
[----:B---3--:R-:W-:Y:S01]  /*919f0*/  PRMT R3, R13, 0x7632, R3 ;  /* 0x000076320d037816 */ /* 0x008fe20000000003 */
[----:B------:R0:W-:Y:S01]  /*91a00*/  @P1 STG.E.U16 desc[UR66][R4.64], R13 ;  /* 0x0000000d04001986 */ /* 0x0001e2000c101542 */
[----:B------:R-:W-:Y:S01]  /*91a10*/  ISETP.LT.AND P5, PT, R29, UR45, !P3 ;  /* 0x0000002d1d007c0c */ /* 0x000fe2000dfa1270 */
[C---:B------:R-:W-:Y:S01]  /*91a20*/  IMAD.WIDE R14, R2.reuse, 0x2, R6 ;  /* 0x00000002020e7825 */ /* 0x040fe200078e0206 */
[----:B------:R-:W2:Y:S03]  /*91a30*/  LDCU.64 UR42, c[0x0][0x398] ;  /* 0x00007300ff2a77ac */ /* 0x000ea60008000a00 */
[----:B0-----:R-:W-:-:S05]  /*91a40*/  IMAD.WIDE R4, R2, 0x2, R10 ;  /* 0x0000000202047825 */ /* 0x001fca00078e020a */
[----:B------:R0:W-:Y:S04]  /*91a50*/  @P4 STG.E.U16 desc[UR66][R4.64], R3 ;  /* 0x0000000304004986 */ /* 0x0001e8000c101542 */
[----:B0-----:R-:W3:Y:S01]  /*91a60*/  LDL.LU R4, [R1+0x208] ;  /* 0x0002080001047983 */ /* 0x001ee20000300800 */
[----:B------:R-:W-:-:S03]  /*91a70*/  IMAD.WIDE R12, R2, 0x2, R8 ;  /* 0x00000002020c7825 */ /* 0x000fc600078e0208 */
[----:B------:R-:W2:Y:S04]  /*91a80*/  LDL R5, [R1+0x1bdc] ;  /* 0x001bdc0001057983 */ /* 0x000ea80000100800 */
[----:B------:R-:W2:Y:S01]  /*91a90*/  LDL R3, [R1+0x1b44] ;  /* 0x001b440001037983 */ /* 0x000ea20000100800 */
[----:B------:R-:W-:Y:S01]  /*91aa0*/  ISETP.LT.AND P3, PT, R0, UR44, !P3 ;  /* 0x0000002c00007c0c */ /* 0x000fe2000df61270 */
[----:B------:R-:W0:Y:S01]  /*91ab0*/  LDCU.64 UR44, c[0x0][0x398] ;  /* 0x00007300ff2c77ac */ /* 0x000e220008000a00 */
[----:B------:R-:W-:Y:S01]  /*91ac0*/  ISETP.LT.AND P1, PT, R28, UR57, !P2 ;  /* 0x000000391c007c0c */ /* 0x000fe2000d721270 */
[----:B---3--:R3:W-:Y:S04]  /*91ad0*/  @P5 STG.E.U16 desc[UR66][R12.64], R4 ;  /* 0x000000040c005986 */ /* 0x0087e8000c101542 */
[----:B---3--:R-:W4:Y:S04]  /*91ae0*/  LDL.LU R12, [R1+0x27c] ;  /* 0x00027c00010c7983 */ /* 0x008f280000300800 */
[----:B------:R-:W0:Y:S01]  /*91af0*/  LDL R13, [R1+0x1be8] ;  /* 0x001be800010d7983 */ /* 0x000e220000100800 */
[----:B------:R-:W-:Y:S01]  /*91b00*/  VIADD R2, R2, UR49 ;  /* 0x0000003102027c36 */ /* 0x000fe20008000000 */
[----:B--2---:R-:W-:Y:S01]  /*91b10*/  ISETP.LT.AND P4, PT, R5, UR48, !P2 ;  /* 0x0000003005007c0c */ /* 0x004fe2000d781270 */
[----:B------:R-:W-:Y:S01]  /*91b20*/  VIADD R3, R3, 0x8 ;  /* 0x0000000803037836 */ /* 0x000fe20000000000 */
[----:B------:R2:W-:Y:S01]  /*91b30*/  @P3 STG.E.U16 desc[UR66][R14.64], R26 ;  /* 0x0000001a0e003986 */ /* 0x0005e2000c101542 */
[----:B------:R-:W-:Y:S01]  /*91b40*/  IMAD.WIDE R4, R2, 0x2, R24 ;  /* 0x0000000202047825 */ /* 0x000fe200078e0218 */
[----:B------:R-:W3:Y:S02]  /*91b50*/  LDCU.64 UR48, c[0x0][0x398] ;  /* 0x00007300ff3077ac */ /* 0x000ee40008000a00 */
[----:B--2---:R-:W2:Y:S04]  /*91b60*/  LDL R14, [R1+0x1be0] ;  /* 0x001be000010e7983 */ /* 0x004ea80000100800 */
[----:B------:R-:W3:Y:S04]  /*91b70*/  LDL R15, [R1+0x1be4] ;  /* 0x001be400010f7983 */ /* 0x000ee80000100800 */
[----:B------:R1:W-:Y:S04]  /*91b80*/  STL [R1+0x34b0], R25 ;  /* 0x0034b01901007387 */ /* 0x0003e80000100800 */
[----:B-1----:R-:W3:Y:S01]  /*91b90*/  LDL R25, [R1+0x24c] ;  /* 0x00024c0001197983 */ /* 0x002ee20000100800 */
[----:B----4-:R-:W-:-:S03]  /*91ba0*/  PRMT R27, R12, 0x7632, R27 ;  /* 0x000076320c1b7816 */ /* 0x010fc6000000001b */
[----:B------:R1:W-:Y:S01]  /*91bb0*/  @P1 STG.E.U16 desc[UR66][R4.64], R12 ;  /* 0x0000000c04001986 */ /* 0x0003e2000c101542 */
[----:B0-----:R-:W-:Y:S02]  /*91bc0*/  ISETP.LT.AND P3, PT, R13, UR44, !P2 ;  /* 0x0000002c0d007c0c */ /* 0x001fe4000d761270 */
[----:B-1----:R-:W-:Y:S01]  /*91bd0*/  MOV.SPILL R12, UR45 ;  /* 0x0000002d000c7c02 */ /* 0x002fe20009000f00 */
[----:B------:R-:W-:Y:S01]  /*91be0*/  IMAD.WIDE R4, R2, 0x2, R22 ;  /* 0x0000000202047825 */ /* 0x000fe200078e0216 */
[----:B--2---:R-:W-:-:S03]  /*91bf0*/  ISETP.LT.AND P5, PT, R14, UR47, !P2 ;  /* 0x0000002f0e007c0c */ /* 0x004fc6000d7a1270 */
[----:B------:R0:W-:Y:S01]  /*91c00*/  STL [R1+0x204], R12 ;  /* 0x0002040c01007387 */ /* 0x0001e20000100800 */
[----:B---3--:R-:W-:-:S03]  /*91c10*/  ISETP.LT.AND P6, PT, R15, UR42, !P2 ;  /* 0x0000002a0f007c0c */ /* 0x008fc6000d7c1270 */
[----:B------:R1:W-:Y:S01]  /*91c20*/  STL [R1+0x34ac], R20 ;  /* 0x0034ac1401007387 */ /* 0x0003e20000100800 */
[----:B------:R-:W-:Y:S01]  /*91c30*/  ISETP.GE.AND P1, PT, R3, UR24, PT ;  /* 0x0000001803007c0c */ /* 0x000fe2000bf26270 */
[----:B------:R-:W2:Y:S01]  /*91c40*/  LDCU.64 UR44, c[0x0][0x398] ;  /* 0x00007300ff2c77ac */ /* 0x000ea20008000a00 */
[C---:B0-----:R-:W-:Y:S01]  /*91c50*/  IMAD.WIDE R12, R2.reuse, 0x2, R20 ;  /* 0x00000002020c7825 */ /* 0x041fe200078e0214 */
[----:B------:R-:W-:Y:S01]  /*91c60*/  @P4 STG.E.U16 desc[UR66][R4.64], R27 ;  /* 0x0000001b04004986 */ /* 0x000fe2000c101542 */
[----:B------:R-:W0:Y:S03]  /*91c70*/  LDCU UR42, c[0x0][0x398] ;  /* 0x00007300ff2a77ac */ /* 0x000e260008000800 */
[----:B-1----:R-:W3:Y:S04]  /*91c80*/  LDL.LU R20, [R1+0x26c] ;  /* 0x00026c0001147983 */ /* 0x002ee80000300800 */
[----:B------:R1:W-:Y:S04]  /*91c90*/  STL [R1+0x34a8], R21 ;  /* 0x0034a81501007387 */ /* 0x0003e80000100800 */
[----:B-1----:R-:W4:Y:S04]  /*91ca0*/  LDL.LU R21, [R1+0x23c] ;  /* 0x00023c0001157983 */ /* 0x002f280000300800 */
[----:B------:R-:W2:Y:S04]  /*91cb0*/  LDL R5, [R1+0x1bec] ;  /* 0x001bec0001057983 */ /* 0x000ea80000100800 */
[----:B------:R1:W-:Y:S04]  /*91cc0*/  STL [R1+0x3490], R27 ;  /* 0x0034901b01007387 */ /* 0x0003e80000100800 */
[----:B-1----:R-:W4:Y:S04]  /*91cd0*/  LDL R27, [R1+0x1bdc] ;  /* 0x001bdc00011b7983 */ /* 0x002f280000100800 */
[----:B---3--:R1:W-:Y:S04]  /*91ce0*/  @P5 STG.E.U16 desc[UR66][R12.64], R20 ;  /* 0x000000140c005986 */ /* 0x0083e8000c101542 */
[----:B-1----:R-:W3:Y:S01]  /*91cf0*/  LDL.LU R13, [R1+0x25c] ;  /* 0x00025c00010d7983 */ /* 0x002ee20000300800 */
[----:B------:R-:W-:Y:S01]  /*91d00*/  IMAD.WIDE R14, R2, 0x2, R18 ;  /* 0x00000002020e7825 */ /* 0x000fe200078e0212 */
[----:B------:R-:W-:-:S02]  /*91d10*/  PRMT R26, R20, 0x7632, R26 ;  /* 0x00007632141a7816 */ /* 0x000fc4000000001a */
[----:B------:R-:W4:Y:S01]  /*91d20*/  LDL R20, [R1+0x1be0] ;  /* 0x001be00001147983 */ /* 0x000f220000100800 */
[----:B--2---:R-:W-:Y:S01]  /*91d30*/  ISETP.LT.AND P5, PT, R5, UR46, !P2 ;  /* 0x0000002e05007c0c */ /* 0x004fe2000d7a1270 */
[C---:B------:R-:W-:Y:S02]  /*91d40*/  IMAD.WIDE R4, R2.reuse, 0x2, R16 ;  /* 0x0000000202047825 */ /* 0x040fe400078e0210 */
[----:B------:R1:W-:Y:S01]  /*91d50*/  @P6 STG.E.U16 desc[UR66][R14.64], R26 ;  /* 0x0000001a0e006986 */ /* 0x0003e2000c101542 */
[----:B------:R-:W-:Y:S01]  /*91d60*/  PRMT R3, R25, 0x7632, R3 ;  /* 0x0000763219037816 */ /* 0x000fe20000000003 */
[----:B------:R-:W2:Y:S02]  /*91d70*/  LDCU.64 UR46, c[0x0][0x398] ;  /* 0x00007300ff2e77ac */ /* 0x000ea40008000a00 */
[----:B------:R-:W2:Y:S04]  /*91d80*/  LDL.LU R25, [R1+0x34b0] ;  /* 0x0034b00001197983 */ /* 0x000ea80000300800 */
[----:B---3--:R3:W-:Y:S01]  /*91d90*/  @P3 STG.E.U16 desc[UR66][R4.64], R13 ;  /* 0x0000000d04003986 */ /* 0x0087e2000c101542 */
[----:B-1----:R-:W-:Y:S01]  /*91da0*/  PRMT R26, R13, 0x7632, R26 ;  /* 0x000076320d1a7816 */ /* 0x002fe2000000001a */
[----:B---3--:R-:W-:-:S05]  /*91db0*/  IMAD.WIDE R4, R2, 0x2, R10 ;  /* 0x0000000202047825 */ /* 0x008fca00078e020a */
[----:B------:R1:W-:Y:S04]  /*91dc0*/  @P5 STG.E.U16 desc[UR66][R4.64], R26 ;  /* 0x0000001a04005986 */ /* 0x0003e8000c101542 */
[----:B-1----:R-:W3:Y:S04]  /*91dd0*/  LDL.LU R5, [R1+0x24c] ;  /* 0x00024c0001057983 */ /* 0x002ee80000300800 */
[----:B------:R1:W-:Y:S04]  /*91de0*/  STL [R1+0x349c], R26 ;  /* 0x00349c1a01007387 */ /* 0x0003e80000100800 */
[----:B-1----:R-:W3:Y:S01]  /*91df0*/  LDL R26, [R1+0x1be4] ;  /* 0x001be400011a7983 */ /* 0x002ee20000100800 */
[----:B------:R-:W-:-:S02]  /*91e00*/  ISETP.LT.AND P4, PT, R29, UR56, !P2 ;  /* 0x000000381d007c0c */ /* 0x000fc4000d781270 */
[----:B------:R-:W-:Y:S02]  /*91e10*/  ISETP.LT.AND P2, PT, R0, UR55, !P2 ;  /* 0x0000003700007c0c */ /* 0x000fe4000d741270 */
[----:B------:R-:W-:Y:S01]  /*91e20*/  ISETP.LT.AND P6, PT, R28, UR54, !P0 ;  /* 0x000000361c007c0c */ /* 0x000fe2000c7c1270 */
[----:B------:R-:W-:-:S04]  /*91e30*/  IMAD.WIDE R12, R2, 0x2, R8 ;  /* 0x00000002020c7825 */ /* 0x000fc800078e0208 */
[C---:B------:R-:W-:Y:S01]  /*91e40*/  IMAD.WIDE R14, R2.reuse, 0x2, R6 ;  /* 0x00000002020e7825 */ /* 0x040fe200078e0206 */
[----:B--2---:R-:W-:Y:S01]  /*91e50*/  STL [R1+0x34a4], R25 ;  /* 0x0034a41901007387 */ /* 0x004fe20000100800 */
[----:B----4-:R-:W-:Y:S01]  /*91e60*/  ISETP.LT.AND P3, PT, R27, UR53, !P0 ;  /* 0x000000351b007c0c */ /* 0x010fe2000c761270 */
[----:B------:R-:W-:Y:S01]  /*91e70*/  UMOV UR32, UR45 ;  /* 0x0000002d00207c82 */ /* 0x000fe20008000000 */
[----:B------:R-:W-:Y:S01]  /*91e80*/  VIADD R2, R2, UR51 ;  /* 0x0000003302027c36 */ /* 0x000fe20008000000 */
[----:B------:R-:W-:Y:S01]  /*91e90*/  UMOV UR57, UR22 ;  /* 0x0000001600397c82 */ /* 0x000fe20008000000 */
[----:B------:R-:W-:Y:S01]  /*91ea0*/  UMOV UR24, UR74 ;  /* 0x0000004a00187c82 */ /* 0x000fe20008000000 */
[----:B------:R-:W-:Y:S01]  /*91eb0*/  UMOV UR59, UR73 ;  /* 0x00000049003b7c82 */ /* 0x000fe20008000000 */
[----:B------:R-:W1:Y:S01]  /*91ec0*/  LDCU.64 UR72, c[0x0][0x398] ;  /* 0x00007300ff4877ac */ /* 0x000e620008000a00 */
[----:B------:R-:W2:Y:S01]  /*91ed0*/  LDCU UR54, c[0x0][0x398] ;  /* 0x00007300ff3677ac */ /* 0x000ea20008000800 */
[----:B------:R-:W4:Y:S01]  /*91ee0*/  LDCU UR55, c[0x0][0x398] ;  /* 0x00007300ff3777ac */ /* 0x000f220008000800 */
[----:B------:R-:W-:Y:S01]  /*91ef0*/  UMOV UR58, UR14 ;  /* 0x0000000e003a7c82 */ /* 0x000fe20008000000 */
[----:B------:R-:W0:Y:S01]  /*91f00*/  LDCU UR14, c[0x0][0x398] ;  /* 0x00007300ff0e77ac */ /* 0x000e220008000800 */
[----:B------:R-:W0:Y:S01]  /*91f10*/  LDCU UR74, c[0x0][0x398] ;  /* 0x00007300ff4a77ac */ /* 0x000e220008000800 */
[----:B---3--:R3:W-:Y:S01]  /*91f20*/  @P4 STG.E.U16 desc[UR66][R12.64], R5 ;  /* 0x000000050c004986 */ /* 0x0087e2000c101542 */
[----:B------:R-:W-:Y:S01]  /*91f30*/  ISETP.LT.AND P4, PT, R20, UR52, !P0 ;  /* 0x0000003414007c0c */ /* 0x000fe2000c781270 */
[----:B------:R-:W0:Y:S02]  /*91f40*/  LDCU.64 UR52, c[0x0][0x398] ;  /* 0x00007300ff3477ac */ /* 0x000e240008000a00 */
[----:B------:R1:W-:Y:S01]  /*91f50*/  @P2 STG.E.U16 desc[UR66][R14.64], R3 ;  /* 0x000000030e002986 */ /* 0x0003e2000c101542 */
[----:B---3--:R-:W-:-:S03]  /*91f60*/  IMAD.WIDE R4, R2, 0x2, R24 ;  /* 0x0000000202047825 */ /* 0x008fc600078e0218 */
[----:B------:R-:W3:Y:S01]  /*91f70*/  LDL R25, [R1+0x1bec] ;  /* 0x001bec0001197983 */ /* 0x000ee20000100800 */
[----:B-1----:R-:W-:-:S03]  /*91f80*/  PRMT R3, R21, 0x7632, R3 ;  /* 0x0000763215037816 */ /* 0x002fc60000000003 */
[----:B------:R-:W2:Y:S01]  /*91f90*/  LDL.LU R20, [R1+0x34ac] ;  /* 0x0034ac0001147983 */ /* 0x000ea20000300800 */
[----:B------:R-:W-:-:S03]  /*91fa0*/  ISETP.LT.AND P5, PT, R26, UR46, !P0 ;  /* 0x0000002e1a007c0c */ /* 0x000fc6000c7a1270 */
[----:B------:R1:W-:Y:S04]  /*91fb0*/  @P6 STG.E.U16 desc[UR66][R4.64], R21 ;  /* 0x0000001504006986 */ /* 0x0003e8000c101542 */
[----:B-1----:R-:W2:Y:S04]  /*91fc0*/  LDL.LU R21, [R1+0x34a8] ;  /* 0x0034a80001157983 */ /* 0x002ea80000300800 */
[----:B------:R-:W2:Y:S04]  /*91fd0*/  LDL R4, [R1+0x1b44] ;  /* 0x001b440001047983 */ /* 0x000ea80000100800 */
[----:B------:R-:W4:Y:S04]  /*91fe0*/  LDL R5, [R1+0x1be8] ;  /* 0x001be80001057983 */ /* 0x000f280000100800 */
[----:B------:R1:W-:Y:S04]  /*91ff0*/  STL [R1+0x34a0], R26 ;  /* 0x0034a01a01007387 */ /* 0x0003e80000100800 */
[----:B-1----:R-:W4:Y:S01]  /*92000*/  LDL.LU R26, [R1+0x22c] ;  /* 0x00022c00011a7983 */ /* 0x002f220000300800 */
[----:B------:R-:W-:-:S05]  /*92010*/  IMAD.WIDE R12, R2, 0x2, R22 ;  /* 0x00000002020c7825 */ /* 0x000fca00078e0216 */
[----:B------:R1:W-:Y:S02]  /*92020*/  @P3 STG.E.U16 desc[UR66][R12.64], R3 ;  /* 0x000000030c003986 */ /* 0x0003e4000c101542 */
[----:B-1----:R-:W-:Y:S01]  /*92030*/  IMAD.WIDE R12, R2, 0x2, R18 ;  /* 0x00000002020c7825 */ /* 0x002fe200078e0212 */
[----:B---3--:R-:W-:Y:S01]  /*92040*/  ISETP.LT.AND P3, PT, R25, UR50, !P0 ;  /* 0x0000003219007c0c */ /* 0x008fe2000c761270 */
[----:B------:R-:W1:Y:S01]  /*92050*/  LDCU.64 UR50, c[0x0][0x398] ;  /* 0x00007300ff3277ac */ /* 0x000e620008000a00 */
[----:B------:R-:W3:Y:S01]  /*92060*/  LDL.LU R25, [R1+0x20c] ;  /* 0x00020c0001197983 */ /* 0x000ee20000300800 */
[----:B--2---:R-:W-:Y:S01]  /*92070*/  VIADD R3, R4, 0x9 ;  /* 0x0000000904037836 */ /* 0x004fe20000000000 */
[----:B----4-:R-:W-:Y:S01]  /*92080*/  ISETP.LT.AND P6, PT, R5, UR48, !P0 ;  /* 0x0000003005007c0c */ /* 0x010fe2000c7c1270 */
[----:B------:R-:W-:Y:S01]  /*92090*/  IMAD.WIDE R4, R2, 0x2, R20 ;  /* 0x0000000202047825 */ /* 0x000fe200078e0214 */
[----:B------:R-:W-:-:S04]  /*920a0*/  PRMT R14, R26, 0x7632, R14 ;  /* 0x000076321a0e7816 */ /* 0x000fc8000000000e */
[----:B------:R2:W-:Y:S01]  /*920b0*/  @P4 STG.E.U16 desc[UR66][R4.64], R26 ;  /* 0x0000001a04004986 */ /* 0x0005e2000c101542 */
[----:B------:R-:W-:Y:S01]  /*920c0*/  ISETP.GE.AND P2, PT, R3, UR32, PT ;  /* 0x0000002003007c0c */ /* 0x000fe2000bf46270 */
[----:B-1----:R-:W-:Y:S01]  /*920d0*/  UMOV UR22, UR51 ;  /* 0x0000003300167c82 */ /* 0x002fe20008000000 */
[----:B------:R-:W-:Y:S01]  /*920e0*/  UMOV UR16, UR50 ;  /* 0x0000003200107c82 */ /* 0x000fe20008000000 */
[----:B------:R1:W-:Y:S01]  /*920f0*/  @P5 STG.E.U16 desc[UR66][R12.64], R14 ;  /* 0x0000000e0c005986 */ /* 0x0003e2000c101542 */
[----:B------:R-:W4:Y:S03]  /*92100*/  LDCU UR48, c[0x0][0x398] ;  /* 0x00007300ff3077ac */ /* 0x000f260008000800 */
[----:B--2---:R-:W0:Y:S01]  /*92110*/  LDL R26, [R1+0x1be0] ;  /* 0x001be000011a7983 */ /* 0x004e220000100800 */
[----:B------:R-:W-:Y:S01]  /*92120*/  ISETP.LT.AND P4, PT, R29, UR64, !P0 ;  /* 0x000000401d007c0c */ /* 0x000fe2000c781270 */
[C---:B------:R-:W-:Y:S01]  /*92130*/  IMAD.WIDE R4, R2.reuse, 0x2, R16 ;  /* 0x0000000202047825 */ /* 0x040fe200078e0210 */
[----:B------:R-:W2:Y:S01]  /*92140*/  LDCU.64 UR50, c[0x0][0x398] ;  /* 0x00007300ff3277ac */ /* 0x000ea20008000a00 */
[----:B-1----:R-:W2:Y:S02]  /*92150*/  LDL R14, [R1+0x1b44] ;  /* 0x001b4400010e7983 */ /* 0x002ea40000100800 */
[----:B------:R-:W-:-:S02]  /*92160*/  IMAD.WIDE R12, R2, 0x2, R10 ;  /* 0x00000002020c7825 */ /* 0x000fc400078e020a */
[----:B------:R1:W-:Y:S04]  /*92170*/  STL [R1+0x3498], R11 ;  /* 0x0034980b01007387 */ /* 0x0003e80000100800 */
[----:B-1----:R-:W4:Y:S01]  /*92180*/  LDL.LU R11, [R1+0x21c] ;  /* 0x00021c00010b7983 */ /* 0x002f220000300800 */
[----:B------:R-:W-:Y:S02]  /*92190*/  ISETP.LT.AND P5, PT, R0, UR65, !P0 ;  /* 0x0000004100007c0c */ /* 0x000fe4000c7a1270 */
[----:B------:R-:W-:Y:S02]  /*921a0*/  ISETP.LT.AND P0, PT, R27, UR69, !P1 ;  /* 0x000000451b007c0c */ /* 0x000fe4000cf01270 */
[----:B---3--:R-:W-:Y:S01]  /*921b0*/  PRMT R15, R25, 0x7632, R15 ;  /* 0x00007632190f7816 */ /* 0x008fe2000000000f */
[----:B--2---:R-:W-:Y:S01]  /*921c0*/  VIADD R14, R14, 0xa ;  /* 0x0000000a0e0e7836 */ /* 0x004fe20000000000 */
[----:B----4-:R-:W-:Y:S01]  /*921d0*/  PRMT R3, R11, 0x7632, R3 ;  /* 0x000076320b037816 */ /* 0x010fe20000000003 */
[----:B------:R1:W-:Y:S04]  /*921e0*/  @P6 STG.E.U16 desc[UR66][R4.64], R11 ;  /* 0x0000000b04006986 */ /* 0x0003e8000c101542 */
[----:B------:R2:W-:Y:S01]  /*921f0*/  @P3 STG.E.U16 desc[UR66][R12.64], R3 ;  /* 0x000000030c003986 */ /* 0x0005e2000c101542 */
[----:B------:R-:W-:Y:S01]  /*92200*/  ISETP.GE.AND P3, PT, R14, UR22, PT ;  /* 0x000000160e007c0c */ /* 0x000fe2000bf66270 */
[----:B------:R-:W-:Y:S01]  /*92210*/  UMOV UR32, UR24 ;  /* 0x0000001800207c82 */ /* 0x000fe20008000000 */
[----:B------:R-:W3:Y:S01]  /*92220*/  LDCU UR24, c[0x0][0x3b8] ;  /* 0x00007700ff1877ac */ /* 0x000ee20008000800 */
[----:B-1----:R-:W-:Y:S01]  /*92230*/  IMAD.WIDE R4, R2, 0x2, R6 ;  /* 0x0000000202047825 */ /* 0x002fe200078e0206 */
[----:B------:R-:W4:Y:S01]  /*92240*/  LDL.LU R11, [R1+0x1e0] ;  /* 0x0001e000010b7983 */ /* 0x000f220000300800 */
[----:B------:R-:W-:-:S02]  /*92250*/  ISETP.LT.AND P6, PT, R28, UR68, !P1 ;  /* 0x000000441c007c0c */ /* 0x000fc4000cfc1270 */
[----:B--2---:R-:W-:Y:S01]  /*92260*/  IMAD.WIDE R12, R2, 0x2, R8 ;  /* 0x00000002020c7825 */ /* 0x004fe200078e0208 */
[----:B------:R1:W-:Y:S01]  /*92270*/  STL [R1+0x3494], R27 ;  /* 0x0034941b01007387 */ /* 0x0003e20000100800 */
[----:B------:R-:W-:Y:S01]  /*92280*/  UMOV UR45, UR32 ;  /* 0x00000020002d7c82 */ /* 0x000fe20008000000 */
[----:B------:R-:W-:Y:S01]  /*92290*/  UMOV UR46, UR57 ;  /* 0x00000039002e7c82 */ /* 0x000fe20008000000 */
[----:B------:R-:W2:Y:S01]  /*922a0*/  LDCU.64 UR68, c[0x0][0x398] ;  /* 0x00007300ff4477ac */ /* 0x000ea20008000a00 */
[----:B------:R-:W2:Y:S01]  /*922b0*/  LDL R14, [R1+0x1be8] ;  /* 0x001be800010e7983 */ /* 0x000ea20000100800 */
[----:B------:R-:W2:Y:S03]  /*922c0*/  LDCU UR22, c[0x0][0x398] ;  /* 0x00007300ff1677ac */ /* 0x000ea60008000800 */
[----:B------:R3:W-:Y:S01]  /*922d0*/  @P4 STG.E.U16 desc[UR66][R12.64], R25 ;  /* 0x000000190c004986 */ /* 0x0007e2000c101542 */
[----:B0-----:R-:W-:-:S03]  /*922e0*/  ISETP.LT.AND P4, PT, R26, UR42, !P1 ;  /* 0x0000002a1a007c0c */ /* 0x001fc6000cf81270 */
[----:B-1----:R-:W2:Y:S01]  /*922f0*/  LDL R27, [R1+0x1b44] ;  /* 0x001b4400011b7983 */ /* 0x002ea20000100800 */
[----:B------:R-:W-:Y:S01]  /*92300*/  UMOV UR32, UR10 ;  /* 0x0000000a00207c82 */ /* 0x000fe20008000000 */
[----:B------:R-:W0:Y:S02]  /*92310*/  LDCU UR10, c[0x0][0x3b8] ;  /* 0x00007700ff0a77ac */ /* 0x000e240008000800 */
[----:B------:R1:W-:Y:S01]  /*92320*/  @P5 STG.E.U16 desc[UR66][R4.64], R15 ;  /* 0x0000000f04005986 */ /* 0x0003e2000c101542 */
[----:B---3--:R-:W-:Y:S01]  /*92330*/  VIADD R3, R2, UR24 ;  /* 0x0000001802037c36 */ /* 0x008fe20008000000 */
[----:B------:R-:W3:Y:S02]  /*92340*/  LDCU.64 UR56, c[0x0][0x398] ;  /* 0x00007300ff3877ac */ /* 0x000ee40008000a00 */
[----:B------:R-:W2:Y:S01]  /*92350*/  LDL.LU R25, [R1+0x34a4] ;  /* 0x0034a40001197983 */ /* 0x000ea20000300800 */
[----:B------:R-:W-:Y:S01]  /*92360*/  UMOV UR64, UR46 ;  /* 0x0000002e00407c82 */ /* 0x000fe20008000000 */
[----:B------:R-:W-:Y:S01]  /*92370*/  UMOV UR65, UR45 ;  /* 0x0000002d00417c82 */ /* 0x000fe20008000000 */
[----:B------:R-:W-:Y:S01]  /*92380*/  UMOV UR42, UR26 ;  /* 0x0000001a002a7c82 */ /* 0x000fe20008000000 */
[----:B------:R-:W0:Y:S01]  /*92390*/  LDCU UR24, c[0x0][0x398] ;  /* 0x00007300ff1877ac */ /* 0x000e220008000800 */
[----:B-1----:R-:W3:Y:S01]  /*923a0*/  LDL.LU R15, [R1+0x1f0] ;  /* 0x0001f000010f7983 */ /* 0x002ee20000300800 */
[----:B------:R-:W-:-:S04]  /*923b0*/  IMAD.WIDE R12, R3, 0x2, R22 ;  /* 0x00000002030c7825 */ /* 0x000fc800078e0216 */
[----:B--2---:R-:W-:Y:S01]  /*923c0*/  IMAD.WIDE R4, R3, 0x2, R24 ;  /* 0x0000000203047825 */ /* 0x004fe200078e0218 */
[----:B------:R-:W2:Y:S01]  /*923d0*/  LDL.LU R26, [R1+0x34a0] ;  /* 0x0034a000011a7983 */ /* 0x000ea20000300800 */
[----:B------:R-:W-:Y:S01]  /*923e0*/  UMOV UR45, UR40 ;  /* 0x00000028002d7c82 */ /* 0x000fe20008000000 */
[----:B------:R-:W1:Y:S01]  /*923f0*/  LDCU UR26, c[0x0][0x398] ;  /* 0x00007300ff1a77ac */ /* 0x000e620008000800 */
[----:B------:R-:W1:Y:S01]  /*92400*/  LDCU UR40, c[0x0][0x398] ;  /* 0x00007300ff2877ac */ /* 0x000e620008000800 */
[----:B---3--:R-:W-:Y:S01]  /*92410*/  PRMT R2, R15, 0x7632, R2 ;  /* 0x000076320f027816 */ /* 0x008fe20000000002 */
[----:B------:R0:W-:Y:S01]  /*92420*/  @P6 STG.E.U16 desc[UR66][R4.64], R15 ;  /* 0x0000000f04006986 */ /* 0x0001e2000c101542 */
[----:B------:R-:W-:-:S03]  /*92430*/  ISETP.LT.AND P6, PT, R14, UR52, !P1 ;  /* 0x000000340e007c0c */ /* 0x000fc6000cfc1270 */
[----:B------:R3:W-:Y:S01]  /*92440*/  @P0 STG.E.U16 desc[UR66][R12.64], R2 ;  /* 0x000000020c000986 */ /* 0x0007e2000c101542 */
[----:B------:R-:W-:Y:S01]  /*92450*/  MOV.SPILL R14, UR11 ;  /* 0x0000000b000e7c02 */ /* 0x000fe20009000f00 */
[----:B------:R-:W1:Y:S01]  /*92460*/  LDCU UR11, c[0x0][0x398] ;  /* 0x00007300ff0b77ac */ /* 0x000e620008000800 */
[----:B0-----:R-:W-:Y:S01]  /*92470*/  MOV.SPILL R15, UR10 ;  /* 0x0000000a000f7c02 */ /* 0x001fe20009000f00 */
[----:B---3--:R-:W-:Y:S01]  /*92480*/  VIADD R2, R27, 0xb ;  /* 0x0000000b1b027836 */ /* 0x008fe20000000000 */
[----:B--2---:R-:W-:Y:S02]  /*92490*/  ISETP.LT.AND P5, PT, R26, UR50, !P1 ;  /* 0x000000321a007c0c */ /* 0x004fe4000cfa1270 */
[----:B------:R-:W2:Y:S02]  /*924a0*/  LDL.LU R26, [R1+0x349c] ;  /* 0x00349c00011a7983 */ /* 0x000ea40000300800 */
[----:B------:R-:W-:Y:S02]  /*924b0*/  ISETP.GE.AND P0, PT, R2, UR73, PT ;  /* 0x0000004902007c0c */ /* 0x000fe4000bf06270 */
[----:B------:R-:W3:Y:S04]  /*924c0*/  LDL.LU R2, [R1+0x1d0] ;  /* 0x0001d00001027983 */ /* 0x000ee80000300800 */
[----:B------:R-:W3:Y:S04]  /*924d0*/  LDL.LU R27, [R1+0x1c0] ;  /* 0x0001c000011b7983 */ /* 0x000ee80000300800 */
[----:B------:R-:W-:Y:S04]  /*924e0*/  STL [R1+0x200], R14 ;  /* 0x0002000e01007387 */ /* 0x000fe80000100800 */
[----:B------:R0:W-:Y:S04]  /*924f0*/  STL [R1+0x1f0], R15 ;  /* 0x0001f00f01007387 */ /* 0x0001e80000100800 */
[----:B------:R1:W-:Y:S01]  /*92500*/  STL [R1+0x348c], R17 ;  /* 0x00348c1101007387 */ /* 0x0003e20000100800 */
[----:B0-----:R-:W-:-:S03]  /*92510*/  IMAD.WIDE R14, R3, 0x2, R16 ;  /* 0x00000002030e7825 */ /* 0x001fc600078e0210 */
[----:B-1----:R-:W3:Y:S01]  /*92520*/  LDL R17, [R1+0x1bec] ;  /* 0x001bec0001117983 */ /* 0x002ee20000100800 */
[----:B------:R-:W-:-:S05]  /*92530*/  IMAD.WIDE R4, R3, 0x2, R20 ;  /* 0x0000000203047825 */ /* 0x000fca00078e0214 */
[----:B----4-:R0:W-:Y:S01]  /*92540*/  @P4 STG.E.U16 desc[UR66][R4.64], R11 ;  /* 0x0000000b04004986 */ /* 0x0101e2000c101542 */
[----:B--2---:R-:W-:-:S03]  /*92550*/  PRMT R26, R11, 0x7632, R26 ;  /* 0x000076320b1a7816 */ /* 0x004fc6000000001a */
[----:B0-----:R-:W2:Y:S01]  /*92560*/  LDL.LU R11, [R1+0x3498] ;  /* 0x00349800010b7983 */ /* 0x001ea20000300800 */
[----:B------:R-:W-:-:S05]  /*92570*/  IMAD.WIDE R12, R3, 0x2, R18 ;  /* 0x00000002030c7825 */ /* 0x000fca00078e0212 */
[----:B------:R0:W-:Y:S01]  /*92580*/  @P5 STG.E.U16 desc[UR66][R12.64], R26 ;  /* 0x0000001a0c005986 */ /* 0x0001e2000c101542 */
[----:B------:R-:W-:Y:S01]  /*92590*/  ISETP.LT.AND P5, PT, R29, UR55, !P1 ;  /* 0x000000371d007c0c */ /* 0x000fe2000cfa1270 */
[----:B------:R-:W-:Y:S01]  /*925a0*/  IMAD.WIDE R4, R3, 0x2, R8 ;  /* 0x0000000203047825 */ /* 0x000fe200078e0208 */
[----:B---3--:R-:W-:Y:S02]  /*925b0*/  ISETP.LT.AND P4, PT, R17, UR54, !P1 ;  /* 0x0000003611007c0c */ /* 0x008fe4000cf81270 */
[----:B0-----:R-:W-:Y:S01]  /*925c0*/  PRMT R26, R2, 0x7632, R26 ;  /* 0x00007632021a7816 */ /* 0x001fe2000000001a */
[----:B------:R0:W-:Y:S01]  /*925d0*/  @P6 STG.E.U16 desc[UR66][R14.64], R2 ;  /* 0x000000020e006986 */ /* 0x0001e2000c101542 */
[----:B------:R-:W-:Y:S01]  /*925e0*/  ISETP.LT.AND P1, PT, R0, UR48, !P1 ;  /* 0x0000003000007c0c */ /* 0x000fe2000cf21270 */
[----:B------:R-:W1:Y:S02]  /*925f0*/  LDCU UR48, c[0x0][0x3b8] ;  /* 0x00007700ff3077ac */ /* 0x000e640008000800 */
[----:B------:R-:W3:Y:S01]  /*92600*/  LDL R17, [R1+0x1a0] ;  /* 0x0001a00001117983 */ /* 0x000ee20000100800 */
[----:B------:R-:W-:Y:S01]  /*92610*/  UMOV UR73, UR16 ;  /* 0x0000001000497c82 */ /* 0x000fe20008000000 */
[----:B------:R-:W4:Y:S01]  /*92620*/  LDCU UR16, c[0x0][0x398] ;  /* 0x00007300ff1077ac */ /* 0x000f220008000800 */
[----:B------:R-:W2:Y:S01]  /*92630*/  LDCU.64 UR54, c[0x0][0x398] ;  /* 0x00007300ff3677ac */ /* 0x000ea20008000a00 */
[----:B0-----:R-:W-:-:S04]  /*92640*/  IMAD.WIDE R14, R3, 0x2, R6 ;  /* 0x00000002030e7825 */ /* 0x001fc800078e0206 */
[C---:B-1----:R-:W-:Y:S02]  /*92650*/  VIADD R2, R3.reuse, UR48 ;  /* 0x0000003003027c36 */ /* 0x042fe40008000000 */
[----:B--2---:R-:W-:Y:S01]  /*92660*/  IMAD.WIDE R12, R3, 0x2, R10 ;  /* 0x00000002030c7825 */ /* 0x004fe200078e020a */
[----:B------:R-:W-:-:S04]  /*92670*/  PRMT R3, R27, 0x7632, R3 ;  /* 0x000076321b037816 */ /* 0x000fc80000000003 */
[----:B------:R-:W-:Y:S04]  /*92680*/  @P4 STG.E.U16 desc[UR66][R12.64], R26 ;  /* 0x0000001a0c004986 */ /* 0x000fe8000c101542 */
[----:B------:R0:W-:Y:S04]  /*92690*/  @P5 STG.E.U16 desc[UR66][R4.64], R27 ;  /* 0x0000001b04005986 */ /* 0x0001e8000c101542 */
[----:B0-----:R-:W2:Y:S04]  /*926a0*/  LDL.LU R27, [R1+0x3494] ;  /* 0x00349400011b7983 */ /* 0x001ea80000300800 */
[----:B------:R-:W3:Y:S04]  /*926b0*/  LDL.LU R4, [R1+0x1b0] ;  /* 0x0001b00001047983 */ /* 0x000ee80000300800 */
[----:B------:R0:W-:Y:S04]  /*926c0*/  @P1 STG.E.U16 desc[UR66][R14.64], R3 ;  /* 0x000000030e001986 */ /* 0x0001e8000c101542 */
[----:B------:R-:W4:Y:S04]  /*926d0*/  LDL R5, [R1+0x1b44] ;  /* 0x001b440001057983 */ /* 0x000f280000100800 */
[----:B0-----:R-:W4:Y:S04]  /*926e0*/  LDL R3, [R1+0x1be0] ;  /* 0x001be00001037983 */ /* 0x001f280000100800 */
[----:B------:R-:W4:Y:S04]  /*926f0*/  LDL R14, [R1+0x1be4] ;  /* 0x001be400010e7983 */ /* 0x000f280000100800 */
[----:B------:R-:W4:Y:S01]  /*92700*/  LDL R15, [R1+0x1be8] ;  /* 0x001be800010f7983 */ /* 0x000f220000100800 */
[----:B--2---:R-:W-:-:S03]  /*92710*/  ISETP.LT.AND P1, PT, R27, UR61, !P2 ;  /* 0x0000003d1b007c0c */ /* 0x004fc6000d721270 */
[----:B------:R-:W2:Y:S01]  /*92720*/  LDL.LU R27, [R1+0x3490] ;  /* 0x00349000011b7983 */ /* 0x000ea20000300800 */
[----:B------:R-:W-:Y:S01]  /*92730*/  ISETP.LT.AND P6, PT, R28, UR8, !P2 ;  /* 0x000000081c007c0c */ /* 0x000fe2000d7c1270 */
[----:B------:R-:W-:Y:S01]  /*92740*/  IMAD.WIDE R12, R2, 0x2, R24 ;  /* 0x00000002020c7825 */ /* 0x000fe200078e0218 */
[----:B---3--:R-:W-:Y:S01]  /*92750*/  PRMT R26, R17, 0x7632, R26 ;  /* 0x00007632111a7816 */ /* 0x008fe2000000001a */
[----:B------:R-:W-:Y:S01]  /*92760*/  UMOV UR48, UR59 ;  /* 0x0000003b00307c82 */ /* 0x000fe20008000000 */
[----:B------:R-:W3:Y:S01]  /*92770*/  LDL.LU R17, [R1+0x348c] ;  /* 0x00348c0001117983 */ /* 0x000ee20000300800 */
[----:B------:R-:W0:Y:S01]  /*92780*/  LDCU UR59, c[0x0][0x398] ;  /* 0x00007300ff3b77ac */ /* 0x000e220008000800 */
[----:B------:R-:W-:Y:S01]  /*92790*/  UMOV UR50, UR44 ;  /* 0x0000002c00327c82 */ /* 0x000fe20008000000 */
[----:B------:R-:W-:Y:S01]  /*927a0*/  UMOV UR52, UR60 ;  /* 0x0000003c00347c82 */ /* 0x000fe20008000000 */
[----:B------:R-:W1:Y:S05]  /*927b0*/  LDCU UR8, c[0x0][0x398] ;  /* 0x00007300ff0877ac */ /* 0x000e6a0008000800 */
[----:B------:R0:W-:Y:S01]  /*927c0*/  @P6 STG.E.U16 desc[UR66][R12.64], R4 ;  /* 0x000000040c006986 */ /* 0x0001e2000c101542 */
[----:B----4-:R-:W-:Y:S01]  /*927d0*/  ISETP.LT.AND P4, PT, R3, UR16, !P2 ;  /* 0x0000001003007c0c */ /* 0x010fe2000d781270 */
[----:B------:R-:W-:Y:S01]  /*927e0*/  VIADD R3, R5, 0xc ;  /* 0x0000000c05037836 */ /* 0x000fe20000000000 */
[----:B--2---:R-:W-:Y:S01]  /*927f0*/  PRMT R27, R4, 0x7632, R27 ;  /* 0x00007632041b7816 */ /* 0x004fe2000000001b */
[----:B0-----:R-:W-:Y:S01]  /*92800*/  IMAD.WIDE R4, R2, 0x2, R22 ;  /* 0x0000000202047825 */ /* 0x001fe200078e0216 */
[----:B------:R-:W-:Y:S01]  /*92810*/  ISETP.LT.AND P5, PT, R14, UR54, !P2 ;  /* 0x000000360e007c0c */ /* 0x000fe2000d7a1270 */
[----:B------:R-:W-:Y:S01]  /*92820*/  UMOV UR44, UR58 ;  /* 0x0000003a002c7c82 */ /* 0x000fe20008000000 */
[----:B------:R-:W0:Y:S02]  /*92830*/  LDCU.64 UR60, c[0x0][0x398] ;  /* 0x00007300ff3c77ac */ /* 0x000e240008000a00 */
[----:B------:R2:W-:Y:S01]  /*92840*/  @P1 STG.E.U16 desc[UR66][R4.64], R27 ;  /* 0x0000001b04001986 */ /* 0x0005e2000c101542 */
[C---:B------:R-:W-:Y:S01]  /*92850*/  IMAD.WIDE R12, R2.reuse, 0x2, R20 ;  /* 0x00000002020c7825 */ /* 0x040fe200078e0214 */
[----:B------:R-:W-:Y:S01]  /*92860*/  ISETP.LT.AND P6, PT, R15, UR56, !P2 ;  /* 0x000000380f007c0c */ /* 0x000fe2000d7c1270 */
[----:B------:R-:W4:Y:S01]  /*92870*/  LDCU UR58, c[0x0][0x398] ;  /* 0x00007300ff3a77ac */ /* 0x000f220008000800 */
[----:B------:R-:W-:Y:S01]  /*92880*/  UMOV UR10, UR52 ;  /* 0x00000034000a7c82 */ /* 0x000fe20008000000 */
[----:B------:R-:W0:Y:S01]  /*92890*/  LDCU UR16, c[0x0][0x398] ;  /* 0x00007300ff1077ac */ /* 0x000e220008000800 */
[----:B--2---:R-:W2:Y:S01]  /*928a0*/  LDL.LU R5, [R1+0x1a0] ;  /* 0x0001a00001057983 */ /* 0x004ea20000300800 */
[C---:B------:R-:W-:Y:S01]  /*928b0*/  IMAD.WIDE R14, R2.reuse, 0x2, R18 ;  /* 0x00000002020e7825 */ /* 0x040fe200078e0212 */
[----:B------:R-:W-:Y:S01]  /*928c0*/  ISETP.GE.AND P1, PT, R3, UR69, PT ;  /* 0x0000004503007c0c */ /* 0x000fe2000bf26270 */
[----:B------:R-:W-:Y:S01]  /*928d0*/  UMOV UR54, UR65 ;  /* 0x0000004100367c82 */ /* 0x000fe20008000000 */
[----:B------:R-:W4:Y:S01]  /*928e0*/  LDL R27, [R1+0x1bec] ;  /* 0x001bec00011b7983 */ /* 0x000f220000100800 */
[----:B------:R-:W-:Y:S01]  /*928f0*/  UMOV UR56, UR64 ;  /* 0x0000004000387c82 */ /* 0x000fe20008000000 */
[----:B------:R-:W0:Y:S01]  /*92900*/  LDCU.64 UR64, c[0x0][0x398] ;  /* 0x00007300ff4077ac */ /* 0x000e220008000a00 */
[----:B------:R-:W-:Y:S01]  /*92910*/  UMOV UR46, UR42 ;  /* 0x0000002a002e7c82 */ /* 0x000fe20008000000 */
[----:B------:R-:W0:Y:S01]  /*92920*/  LDCU UR52, c[0x0][0x398] ;  /* 0x00007300ff3477ac */ /* 0x000e220008000800 */
[----:B--2---:R2:W-:Y:S01]  /*92930*/  @P4 STG.E.U16 desc[UR66][R12.64], R5 ;  /* 0x000000050c004986 */ /* 0x0045e2000c101542 */
[----:B------:R-:W-:Y:S01]  /*92940*/  UMOV UR69, UR28 ;  /* 0x0000001c00457c82 */ /* 0x000fe20008000000 */
[----:B------:R-:W0:Y:S02]  /*92950*/  LDCU UR28, c[0x0][0x398] ;  /* 0x00007300ff1c77ac */ /* 0x000e240008000800 */
[----:B------:R-:W-:Y:S01]  /*92960*/  @P5 STG.E.U16 desc[UR66][R14.64], R26 ;  /* 0x0000001a0e005986 */ /* 0x000fe2000c101542 */
[----:B------:R-:W-:Y:S01]  /*92970*/  ISETP.LT.AND P5, PT, R29, UR59, !P2 ;  /* 0x0000003b1d007c0c */ /* 0x000fe2000d7a1270 */
[----:B------:R-:W0:Y:S02]  /*92980*/  LDCU UR42, c[0x0][0x398] ;  /* 0x00007300ff2a77ac */ /* 0x000e240008000800 */
[----:B--2---:R-:W2:Y:S04]  /*92990*/  LDL.LU R13, [R1+0x190] ;  /* 0x00019000010d7983 */ /* 0x004ea80000300800 */
[----:B------:R-:W2:Y:S01]  /*929a0*/  LDL.LU R29, [R1+0x3488] ;  /* 0x00348800011d7983 */ /* 0x000ea20000300800 */
[----:B----4-:R-:W-:Y:S01]  /*929b0*/  ISETP.LT.AND P4, PT, R27, UR58, !P2 ;  /* 0x0000003a1b007c0c */ /* 0x010fe2000d781270 */
[----:B---3--:R-:W-:Y:S01]  /*929c0*/  IMAD.WIDE R4, R2, 0x2, R16 ;  /* 0x0000000202047825 */ /* 0x008fe200078e0210 */
[----:B------:R-:W-:Y:S01]  /*929d0*/  ISETP.LT.AND P2, PT, R0, UR11, !P2 ;  /* 0x0000000b00007c0c */ /* 0x000fe2000d741270 */
[----:B------:R-:W-:Y:S01]  /*929e0*/  UMOV UR11, UR73 ;  /* 0x00000049000b7c82 */ /* 0x000fe20008000000 */
[----:B------:R-:W-:Y:S01]  /*929f0*/  UMOV UR73, UR50 ;  /* 0x0000003200497c82 */ /* 0x000fe20008000000 */
[----:B------:R-:W3:Y:S01]  /*92a00*/  LDCU UR50, c[0x0][0x3b8] ;  /* 0x00007700ff3277ac */ /* 0x000ee20008000800 */
[----:B------:R-:W4:Y:S01]  /*92a10*/  LDL.LU R27, [R1+0x1f4] ;  /* 0x0001f400011b7983 */ /* 0x000f220000300800 */
[----:B------:R-:W0:Y:S03]  /*92a20*/  LDCU.64 UR58, c[0x0][0x398] ;  /* 0x00007300ff3a77ac */ /* 0x000e260008000a00 */
[----:B------:R1:W-:Y:S04]  /*92a30*/  STL [R1+0x3480], R0 ;  /* 0x0034800001007387 */ /* 0x0003e80000100800 */
[----:B-1----:R-:W4:Y:S04]  /*92a40*/  LDL.LU R0, [R1+0x1e4] ;  /* 0x0001e40001007983 */ /* 0x002f280000300800 */
[----:B------:R-:W-:Y:S04]  /*92a50*/  STL [R1+0x3484], R11 ;  /* 0x0034840b01007387 */ /* 0x000fe80000100800 */
[----:B--2---:R1:W-:Y:S01]  /*92a60*/  @P6 STG.E.U16 desc[UR66][R4.64], R13 ;  /* 0x0000000d04006986 */ /* 0x0043e2000c101542 */
[----:B------:R-:W-:-:S02]  /*92a70*/  PRMT R26, R13, 0x7632, R26 ;  /* 0x000076320d1a7816 */ /* 0x000fc4000000001a */
[----:B------:R-:W-:Y:S01]  /*92a80*/  PRMT R3, R29, 0x7632, R3 ;  /* 0x000076321d037816 */ /* 0x000fe20000000003 */
[----:B-1----:R-:W-:-:S04]  /*92a90*/  IMAD.WIDE R4, R2, 0x2, R10 ;  /* 0x0000000202047825 */ /* 0x002fc800078e020a */
[----:B------:R-:W-:Y:S01]  /*92aa0*/  IMAD.WIDE R12, R2, 0x2, R8 ;  /* 0x00000002020c7825 */ /* 0x000fe200078e0208 */
[----:B------:R1:W-:Y:S01]  /*92ab0*/  @P4 STG.E.U16 desc[UR66][R4.64], R26 ;  /* 0x0000001a04004986 */ /* 0x0003e2000c101542 */
[----:B------:R-:W-:Y:S01]  /*92ac0*/  ISETP.LT.AND P6, PT, R28, UR18, !P3 ;  /* 0x000000121c007c0c */ /* 0x000fe2000dfc1270 */
[----:B------:R-:W2:Y:S02]  /*92ad0*/  LDCU UR18, c[0x0][0x398] ;  /* 0x00007300ff1277ac */ /* 0x000ea40008000800 */
[----:B------:R0:W-:Y:S01]  /*92ae0*/  @P5 STG.E.U16 desc[UR66][R12.64], R29 ;  /* 0x0000001d0c005986 */ /* 0x0001e2000c101542 */
[----:B---3--:R-:W-:-:S03]  /*92af0*/  MOV.SPILL R28, UR50 ;  /* 0x00000032001c7c02 */ /* 0x008fc60009000f00 */
[----:B-1----:R-:W3:Y:S01]  /*92b00*/  LDL R26, [R1+0x1be4] ;  /* 0x001be400011a7983 */ /* 0x002ee20000100800 */
[----:B0-----:R-:W-:-:S03]  /*92b10*/  MOV.SPILL R29, UR51 ;  /* 0x00000033001d7c02 */ /* 0x001fc60009000f00 */
[----:B------:R-:W2:Y:S04]  /*92b20*/  LDL R13, [R1+0x1bdc] ;  /* 0x001bdc00010d7983 */ /* 0x000ea80000100800 */
[----:B------:R-:W-:Y:S04]  /*92b30*/  STL [R1+0x3450], R29 ;  /* 0x0034501d01007387 */ /* 0x000fe80000100800 */
[----:B------:R0:W-:Y:S04]  /*92b40*/  STL [R1+0x3458], R29 ;  /* 0x0034581d01007387 */ /* 0x0001e80000100800 */
[----:B0-----:R-:W3:Y:S04]  /*92b50*/  LDL R29, [R1+0x1be8] ;  /* 0x001be800011d7983 */ /* 0x001ee80000100800 */
[----:B------:R0:W-:Y:S04]  /*92b60*/  STL [R1+0x3454], R28 ;  /* 0x0034541c01007387 */ /* 0x0001e80000100800 */
[----:B0-----:R-:W3:Y:S01]  /*92b70*/  LDL R28, [R1+0x1be0] ;  /* 0x001be000011c7983 */ /* 0x001ee20000100800 */
[----:B------:R-:W-:-:S04]  /*92b80*/  IMAD.WIDE R14, R2, 0x2, R6 ;  /* 0x00000002020e7825 */ /* 0x000fc800078e0206 */
[----:B------:R-:W-:-:S04]  /*92b90*/  VIADD R2, R2, UR71 ;  /* 0x0000004702027c36 */ /* 0x000fc80008000000 */
[----:B------:R-:W-:Y:S01]  /*92ba0*/  IMAD.WIDE R4, R2, 0x2, R24 ;  /* 0x0000000202047825 */ /* 0x000fe200078e0218 */
[----:B------:R-:W-:Y:S01]  /*92bb0*/  @P2 STG.E.U16 desc[UR66][R14.64], R3 ;  /* 0x000000030e002986 */ /* 0x000fe2000c101542 */
[----:B----4-:R-:W-:-:S03]  /*92bc0*/  PRMT R11, R27, 0x7632, R11 ;  /* 0x000076321b0b7816 */ /* 0x010fc6000000000b */
[----:B------:R0:W-:Y:S02]  /*92bd0*/  @P6 STG.E.U16 desc[UR66][R4.64], R27 ;  /* 0x0000001b04006986 */ /* 0x0001e4000c101542 */
[----:B0-----:R-:W-:Y:S01]  /*92be0*/  IMAD.WIDE R4, R2, 0x2, R22 ;  /* 0x0000000202047825 */ /* 0x001fe200078e0216 */
[----:B------:R-:W-:-:S03]  /*92bf0*/  PRMT R3, R0, 0x7632, R3 ;  /* 0x0000763200037816 */ /* 0x000fc60000000003 */
[----:B------:R-:W-:Y:S01]  /*92c00*/  IMAD.WIDE R14, R2, 0x2, R18 ;  /* 0x00000002020e7825 */ /* 0x000fe200078e0212 */
[----:B--2---:R-:W-:-:S03]  /*92c10*/  ISETP.LT.AND P5, PT, R13, UR6, !P3 ;  /* 0x000000060d007c0c */ /* 0x004fc6000dfa1270 */
[----:B------:R-:W-:Y:S01]  /*92c20*/  IMAD.WIDE R12, R2, 0x2, R20 ;  /* 0x00000002020c7825 */ /* 0x000fe200078e0214 */
[----:B---3--:R-:W-:Y:S01]  /*92c30*/  ISETP.LT.AND P2, PT, R26, UR58, !P3 ;  /* 0x0000003a1a007c0c */ /* 0x008fe2000df41270 */
[----:B------:R-:W-:Y:S01]  /*92c40*/  UMOV UR50, UR45 ;  /* 0x0000002d00327c82 */ /* 0x000fe20008000000 */
[----:B------:R-:W-:Y:S01]  /*92c50*/  UMOV UR51, UR44 ;  /* 0x0000002c00337c82 */ /* 0x000fe20008000000 */
[----:B------:R-:W0:Y:S06]  /*92c60*/  LDCU UR6, c[0x0][0x398] ;  /* 0x00007300ff0677ac */ /* 0x000e2c0008000800 */
[----:B------:R-:W-:Y:S01]  /*92c70*/  @P5 STG.E.U16 desc[UR66][R4.64], R11 ;  /* 0x0000000b04005986 */ /* 0x000fe2000c101542 */
[----:B------:R-:W-:-:S03]  /*92c80*/  ISETP.LT.AND P4, PT, R28, UR5, !P3 ;  /* 0x000000051c007c0c */ /* 0x000fc6000df81270 */
[----:B------:R1:W-:Y:S01]  /*92c90*/  STL [R1+0x3478], R28 ;  /* 0x0034781c01007387 */ /* 0x0003e20000100800 */
[----:B------:R-:W-:Y:S01]  /*92ca0*/  ISETP.LT.AND P6, PT, R29, UR60, !P3 ;  /* 0x0000003c1d007c0c */ /* 0x000fe2000dfc1270 */
[C---:B------:R-:W-:Y:S01]  /*92cb0*/  IMAD.WIDE R26, R2.reuse, 0x2, R16 ;  /* 0x00000002021a7825 */ /* 0x040fe200078e0210 */
[----:B------:R-:W2:Y:S01]  /*92cc0*/  LDCU.64 UR44, c[0x0][0x398] ;  /* 0x00007300ff2c77ac */ /* 0x000ea20008000a00 */
[----:B------:R-:W-:Y:S01]  /*92cd0*/  UMOV UR58, UR46 ;  /* 0x0000002e003a7c82 */ /* 0x000fe20008000000 */
[----:B------:R-:W3:Y:S01]  /*92ce0*/  LDCU UR5, c[0x0][0x398] ;  /* 0x00007300ff0577ac */ /* 0x000ee20008000800 */
[----:B-1----:R-:W4:Y:S04]  /*92cf0*/  LDL.LU R28, [R1+0x1c4] ;  /* 0x0001c400011c7983 */ /* 0x002f280000300800 */
[----:B------:R1:W-:Y:S01]  /*92d00*/  @P4 STG.E.U16 desc[UR66][R12.64], R0 ;  /* 0x000000000c004986 */ /* 0x0003e2000c101542 */
[----:B------:R-:W-:Y:S01]  /*92d10*/  UMOV UR60, UR48 ;  /* 0x00000030003c7c82 */ /* 0x000fe20008000000 */
[----:B------:R-:W0:Y:S02]  /*92d20*/  LDCU UR46, c[0x0][0x398] ;  /* 0x00007300ff2e77ac */ /* 0x000e240008000800 */
[----:B------:R-:W-:Y:S04]  /*92d30*/  STL [R1+0x347c], R29 ;  /* 0x00347c1d01007387 */ /* 0x000fe80000100800 */
[----:B------:R-:W2:Y:S04]  /*92d40*/  LDL.LU R11, [R1+0x3484] ;  /* 0x00348400010b7983 */ /* 0x000ea80000300800 */
[----:B------:R-:W2:Y:S04]  /*92d50*/  LDL R4, [R1+0x1bd8] ;  /* 0x001bd80001047983 */ /* 0x000ea80000100800 */
[----:B------:R-:W2:Y:S04]  /*92d60*/  LDL R5, [R1+0x1bdc] ;  /* 0x001bdc0001057983 */ /* 0x000ea80000100800 */
[----:B-1----:R-:W2:Y:S04]  /*92d70*/  LDL.LU R0, [R1+0x3480] ;  /* 0x0034800001007983 */ /* 0x002ea80000300800 */
[----:B------:R-:W2:Y:S04]  /*92d80*/  LDL R12, [R1+0x1bec] ;  /* 0x001bec00010c7983 */ /* 0x000ea80000100800 */
[----:B------:R-:W3:Y:S04]  /*92d90*/  LDL R13, [R1+0x1bf0] ;  /* 0x001bf000010d7983 */ /* 0x000ee80000100800 */
[----:B------:R1:W-:Y:S04]  /*92da0*/  @P2 STG.E.U16 desc[UR66][R14.64], R3 ;  /* 0x000000030e002986 */ /* 0x0003e8000c101542 */
[----:B-1----:R-:W4:Y:S01]  /*92db0*/  LDL.LU R15, [R1+0x1d4] ;  /* 0x0001d400010f7983 */ /* 0x002f220000300800 */
[----:B------:R-:W-:Y:S01]  /*92dc0*/  VIADD R3, R2, UR36 ;  /* 0x0000002402037c36 */ /* 0x000fe20008000000 */
[----:B------:R-:W1:Y:S01]  /*92dd0*/  LDCU UR36, c[0x0][0x398] ;  /* 0x00007300ff2477ac */ /* 0x000e620008000800 */
[----:B--2---:R-:W-:-:S02]  /*92de0*/  ISETP.LT.AND P4, PT, R12, UR62, !P3 ;  /* 0x0000003e0c007c0c */ /* 0x004fc4000df81270 */
[----:B---3--:R-:W-:Y:S01]  /*92df0*/  ISETP.LT.AND P5, PT, R13, UR63, !P3 ;  /* 0x0000003f0d007c0c */ /* 0x008fe2000dfa1270 */
[----:B------:R-:W-:Y:S01]  /*92e00*/  IMAD.WIDE R12, R2, 0x2, R10 ;  /* 0x00000002020c7825 */ /* 0x000fe200078e020a */
[----:B------:R-:W-:Y:S01]  /*92e10*/  ISETP.LT.AND P2, PT, R5, UR30, !P0 ;  /* 0x0000001e05007c0c */ /* 0x000fe2000c741270 */
[----:B------:R2:W-:Y:S01]  /*92e20*/  STL [R1+0x3474], R0 ;  /* 0x0034740001007387 */ /* 0x0005e20000100800 */
[----:B------:R-:W-:Y:S01]  /*92e30*/  ISETP.LT.AND P3, PT, R0, UR70, !P3 ;  /* 0x0000004600007c0c */ /* 0x000fe2000df61270 */
[----:B------:R-:W3:Y:S01]  /*92e40*/  LDCU.64 UR70, c[0x0][0x398] ;  /* 0x00007300ff4677ac */ /* 0x000ee20008000a00 */
[----:B------:R-:W0:Y:S01]  /*92e50*/  LDCU.64 UR62, c[0x0][0x398] ;  /* 0x00007300ff3e77ac */ /* 0x000e220008000a00 */
[----:B--2---:R-:W2:Y:S01]  /*92e60*/  LDL.LU R0, [R1+0x1a4] ;  /* 0x0001a40001007983 */ /* 0x004ea20000300800 */
[----:B------:R-:W-:Y:S01]  /*92e70*/  UMOV UR48, UR32 ;  /* 0x0000002000307c82 */ /* 0x000fe20008000000 */
[----:B------:R-:W0:Y:S01]  /*92e80*/  LDCU UR32, c[0x0][0x398] ;  /* 0x00007300ff2077ac */ /* 0x000e220008000800 */
[----:B----4-:R-:W-:Y:S01]  /*92e90*/  PRMT R29, R15, 0x7632, R29 ;  /* 0x000076320f1d7816 */ /* 0x010fe2000000001d */
[----:B------:R4:W-:Y:S01]  /*92ea0*/  @P6 STG.E.U16 desc[UR66][R26.64], R15 ;  /* 0x0000000f1a006986 */ /* 0x0009e2000c101542 */
[----:B------:R-:W-:Y:S01]  /*92eb0*/  ISETP.LT.AND P6, PT, R4, UR20, !P0 ;  /* 0x0000001404007c0c */ /* 0x000fe2000c7c1270 */
[C---:B------:R-:W-:Y:S01]  /*92ec0*/  IMAD.WIDE R4, R2.reuse, 0x2, R8 ;  /* 0x0000000202047825 */ /* 0x040fe200078e0208 */
[----:B------:R-:W0:Y:S01]  /*92ed0*/  LDCU UR20, c[0x0][0x398] ;  /* 0x00007300ff1477ac */ /* 0x000e220008000800 */
[----:B------:R1:W-:Y:S01]  /*92ee0*/  @P4 STG.E.U16 desc[UR66][R12.64], R29 ;  /* 0x0000001d0c004986 */ /* 0x0003e2000c101542 */
[----:B------:R-:W0:Y:S03]  /*92ef0*/  LDCU UR30, c[0x0][0x398] ;  /* 0x00007300ff1e77ac */ /* 0x000e260008000800 */
[----:B------:R0:W-:Y:S01]  /*92f00*/  @P5 STG.E.U16 desc[UR66][R4.64], R28 ;  /* 0x0000001c04005986 */ /* 0x0001e2000c101542 */
[----:B----4-:R-:W-:Y:S01]  /*92f10*/  IMAD.WIDE R14, R2, 0x2, R6 ;  /* 0x00000002020e7825 */ /* 0x010fe200078e0206 */
[----:B------:R-:W-:-:S02]  /*92f20*/  PRMT R2, R28, 0x7632, R2 ;  /* 0x000076321c027816 */ /* 0x000fc40000000002 */
[----:B-1----:R-:W4:Y:S04]  /*92f30*/  LDL.LU R29, [R1+0x347c] ;  /* 0x00347c00011d7983 */ /* 0x002f280000300800 */
[----:B------:R-:W3:Y:S04]  /*92f40*/  LDL R13, [R1+0x1b44] ;  /* 0x001b4400010d7983 */ /* 0x000ee80000100800 */
[----:B0-----:R-:W3:Y:S04]  /*92f50*/  LDL.LU R28, [R1+0x3478] ;  /* 0x00347800011c7983 */ /* 0x001ee80000300800 */
[----:B------:R-:W4:Y:S01]  /*92f60*/  LDL.LU R5, [R1+0x1b4] ;  /* 0x0001b40001057983 */ /* 0x000f220000300800 */
[----:B------:R-:W-:-:S03]  /*92f70*/  IMAD.WIDE R26, R3, 0x2, R24 ;  /* 0x00000002031a7825 */ /* 0x000fc600078e0218 */
[----:B------:R0:W-:Y:S04]  /*92f80*/  @P3 STG.E.U16 desc[UR66][R14.64], R2 ;  /* 0x000000020e003986 */ /* 0x0001e8000c101542 */
[----:B0-----:R-:W4:Y:S01]  /*92f90*/  LDL R14, [R1+0x1be4] ;  /* 0x001be400010e7983 */ /* 0x001f220000100800 */
[----:B------:R-:W-:Y:S02]  /*92fa0*/  MOV.SPILL R2, UR36 ;  /* 0x0000002400027c02 */ /* 0x000fe40009000f00 */
[----:B--2---:R-:W-:Y:S02]  /*92fb0*/  PRMT R15, R0, 0x7632, R15 ;  /* 0x00007632000f7816 */ /* 0x004fe4000000000f */
[----:B---3--:R-:W-:Y:S01]  /*92fc0*/  ISETP.LT.AND P4, PT, R28, UR38, !P0 ;  /* 0x000000261c007c0c */ /* 0x008fe2000c781270 */
[----:B----4-:R0:W-:Y:S01]  /*92fd0*/  @P6 STG.E.U16 desc[UR66][R26.64], R5 ;  /* 0x000000051a006986 */ /* 0x0101e2000c101542 */
[----:B------:R-:W-:-:S02]  /*92fe0*/  PRMT R12, R5, 0x7632, R12 ;  /* 0x00007632050c7816 */ /* 0x000fc4000000000c */
[----:B0-----:R-:W-:Y:S01]  /*92ff0*/  MOV.SPILL R27, UR37 ;  /* 0x00000025001b7c02 */ /* 0x001fe20009000f00 */
[----:B------:R-:W-:-:S04]  /*93000*/  IMAD.WIDE R4, R3, 0x2, R22 ;  /* 0x0000000203047825 */ /* 0x000fc800078e0216 */
[----:B------:R0:W-:Y:S01]  /*93010*/  STL [R1+0x344c], R27 ;  /* 0x00344c1b01007387 */ /* 0x0001e20000100800 */
[----:B------:R-:W-:-:S03]  /*93020*/  VIADD R26, R13, 0xd ;  /* 0x0000000d0d1a7836 */ /* 0x000fc60000000000 */
[----:B------:R1:W-:Y:S04]  /*93030*/  @P2 STG.E.U16 desc[UR66][R4.64], R12 ;  /* 0x0000000c04002986 */ /* 0x0003e8000c101542 */
[----:B0-----:R-:W2:Y:S04]  /*93040*/  LDL R27, [R1+0x1bd8] ;  /* 0x001bd800011b7983 */ /* 0x001ea80000100800 */
[----:B------:R0:W-:Y:S01]  /*93050*/  STL [R1+0x3448], R2 ;  /* 0x0034480201007387 */ /* 0x0001e20000100800 */
[----:B-1----:R-:W-:Y:S01]  /*93060*/  IMAD.WIDE R4, R3, 0x2, R20 ;  /* 0x0000000203047825 */ /* 0x002fe200078e0214 */
[----:B------:R-:W-:-:S02]  /*93070*/  ISETP.GE.AND P2, PT, R26, UR71, PT ;  /* 0x000000471a007c0c */ /* 0x000fc4000bf46270 */
[----:B0-----:R-:W3:Y:S04]  /*93080*/  LDL R2, [R1+0x1bec] ;  /* 0x001bec0001027983 */ /* 0x001ee80000100800 */
[----:B------:R0:W-:Y:S04]  /*93090*/  STL [R1+0x3470], R23 ;  /* 0x0034701701007387 */ /* 0x0001e80000100800 */
[----:B------:R1:W-:Y:S04]  /*930a0*/  @P4 STG.E.U16 desc[UR66][R4.64], R0 ;  /* 0x0000000004004986 */ /* 0x0003e8000c101542 */
[----:B0-----:R-:W4:Y:S04]  /*930b0*/  LDL.LU R23, [R1+0x184] ;  /* 0x0001840001177983 */ /* 0x001f280000300800 */
[----:B------:R0:W-:Y:S04]  /*930c0*/  STL.S16 [R1+0x180], R15 ;  /* 0x0001800f01007387 */ /* 0x0001e80000100600 */
[----:B------:R-:W2:Y:S04]  /*930d0*/  LDL.LU R26, [R1+0x204] ;  /* 0x00020400011a7983 */ /* 0x000ea80000300800 */
[----:B-1----:R-:W2:Y:S04]  /*930e0*/  LDL.LU R0, [R1+0x3474] ;  /* 0x0034740001007983 */ /* 0x002ea80000300800 */
[----:B------:R-:W2:Y:S04]  /*930f0*/  LDL.LU.S16 R4, [R1+0x180] ;  /* 0x0001800001047983 */ /* 0x000ea80000300600 */
[----:B------:R-:W3:Y:S01]  /*93100*/  LDL.LU R5, [R1+0x194] ;  /* 0x0001940001057983 */ /* 0x000ee20000300800 */
[----:B------:R-:W-:-:S02]  /*93110*/  ISETP.LT.AND P5, PT, R14, UR62, !P0 ;  /* 0x0000003e0e007c0c */ /* 0x000fc4000c7a1270 */
[----:B------:R-:W-:Y:S01]  /*93120*/  ISETP.LT.AND P6, PT, R29, UR64, !P0 ;  /* 0x000000401d007c0c */ /* 0x000fe2000c7c1270 */
[----:B------:R-:W-:-:S04]  /*93130*/  IMAD.WIDE R12, R3, 0x2, R18 ;  /* 0x00000002030c7825 */ /* 0x000fc800078e0212 */
[----:B0-----:R-:W-:-:S06]  /*93140*/  IMAD.WIDE R14, R3, 0x2, R16 ;  /* 0x00000002030e7825 */ /* 0x001fcc00078e0210 */
[----:B--2---:R0:W-:Y:S04]  /*93150*/  @P5 STG.E.U16 desc[UR66][R12.64], R4 ;  /* 0x000000040c005986 */ /* 0x0041e8000c101542 */
[----:B---3--:R1:W-:Y:S04]  /*93160*/  @P6 STG.E.U16 desc[UR66][R14.64], R5 ;  /* 0x000000050e006986 */ /* 0x0083e8000c101542 */
[----:B0-----:R-:W2:Y:S01]  /*93170*/  LDL R13, [R1+0x1bdc] ;  /* 0x001bdc00010d7983 */ /* 0x001ea20000100800 */
[----:B------:R-:W-:Y:S01]  /*93180*/  PRMT R12, R5, 0x7632, R12 ;  /* 0x00007632050c7816 */ /* 0x000fe2000000000c */
[----:B-1----:R-:W-:-:S02]  /*93190*/  IMAD.WIDE R4, R3, 0x2, R10 ;  /* 0x0000000203047825 */ /* 0x002fc400078e020a */
[----:B------:R0:W-:Y:S04]  /*931a0*/  STL [R1+0x346c], R11 ;  /* 0x00346c0b01007387 */ /* 0x0001e80000100800 */
[----:B0-----:R-:W3:Y:S01]  /*931b0*/  LDL R11, [R1+0x1bf0] ;  /* 0x001bf000010b7983 */ /* 0x001ee20000100800 */
[----:B------:R-:W-:Y:S01]  /*931c0*/  ISETP.LT.AND P3, PT, R2, UR75, !P0 ;  /* 0x0000004b02007c0c */ /* 0x000fe2000c761270 */
[----:B------:R-:W-:Y:S01]  /*931d0*/  UMOV UR71, UR45 ;  /* 0x0000002d00477c82 */ /* 0x000fe20008000000 */
[----:B------:R-:W-:Y:S01]  /*931e0*/  ISETP.LT.AND P6, PT, R27, UR26, !P1 ;  /* 0x0000001a1b007c0c */ /* 0x000fe2000cfc1270 */
[----:B------:R0:W-:Y:S01]  /*931f0*/  STL [R1+0x3464], R27 ;  /* 0x0034641b01007387 */ /* 0x0001e20000100800 */
[----:B------:R-:W-:Y:S01]  /*93200*/  R2UR.FILL UR45, R26 ;  /* 0x000000001a2d72ca */ /* 0x000fe200004e0000 */
[----:B------:R-:W-:-:S08]  /*93210*/  VIADD R26, R3, UR34 ;  /* 0x00000022031a7c36 */ /* 0x000fd00008000000 */
[----:B------:R1:W-:Y:S04]  /*93220*/  @P3 STG.E.U16 desc[UR66][R4.64], R12 ;  /* 0x0000000c04003986 */ /* 0x0003e8000c101542 */
[----:B0-----:R-:W3:Y:S04]  /*93230*/  LDL R27, [R1+0x1be4] ;  /* 0x001be400011b7983 */ /* 0x001ee80000100800 */
[----:B------:R0:W-:Y:S01]  /*93240*/  STL [R1+0x3468], R7 ;  /* 0x0034680701007387 */ /* 0x0001e20000100800 */
[----:B-1----:R-:W-:Y:S01]  /*93250*/  IMAD.WIDE R4, R3, 0x2, R8 ;  /* 0x0000000203047825 */ /* 0x002fe200078e0208 */
[----:B--2---:R-:W-:-:S03]  /*93260*/  ISETP.LT.AND P3, PT, R13, UR24, !P1 ;  /* 0x000000180d007c0c */ /* 0x004fc6000cf61270 */
[----:B------:R-:W-:Y:S01]  /*93270*/  IMAD.WIDE R12, R3, 0x2, R6 ;  /* 0x00000002030c7825 */ /* 0x000fe200078e0206 */
[----:B----4-:R-:W-:Y:S01]  /*93280*/  PRMT R3, R23, 0x7632, R3 ;  /* 0x0000763217037816 */ /* 0x010fe20000000003 */
[----:B0-----:R-:W2:Y:S01]  /*93290*/  LDL.LU R7, [R1+0x1f8] ;  /* 0x0001f80001077983 */ /* 0x001ea20000300800 */
[----:B---3--:R-:W-:-:S13]  /*932a0*/  ISETP.LT.AND P5, PT, R11, UR76, !P0 ;  /* 0x0000004c0b007c0c */ /* 0x008fda000c7a1270 */
[----:B------:R0:W-:Y:S04]  /*932b0*/  @P5 STG.E.U16 desc[UR66][R4.64], R23 ;  /* 0x0000001704005986 */ /* 0x0001e8000c101542 */
[----:B0-----:R-:W3:Y:S01]  /*932c0*/  LDL.LU R23, [R1+0x3470] ;  /* 0x0034700001177983 */ /* 0x001ee20000300800 */
[----:B------:R-:W-:Y:S01]  /*932d0*/  ISETP.LT.AND P0, PT, R0, UR77, !P0 ;  /* 0x0000004d00007c0c */ /* 0x000fe2000c701270 */
[----:B------:R-:W0:Y:S01]  /*932e0*/  LDCU.64 UR76, c[0x0][0x398] ;  /* 0x00007300ff4c77ac */ /* 0x000e220008000a00 */
[----:B------:R-:W-:Y:S01]  /*932f0*/  IMAD.WIDE R14, R26, 0x2, R24 ;  /* 0x000000021a0e7825 */ /* 0x000fe200078e0218 */
[----:B------:R-:W-:Y:S01]  /*93300*/  STL [R1+0x3460], R21 ;  /* 0x0034601501007387 */ /* 0x000fe20000100800 */
[----:B------:R-:W-:Y:S01]  /*93310*/  UMOV UR38, UR44 ;  /* 0x0000002c00267c82 */ /* 0x000fe20008000000 */
[----:B------:R-:W-:Y:S01]  /*93320*/  UMOV UR34, UR10 ;  /* 0x0000000a00227c82 */ /* 0x000fe20008000000 */
[----:B------:R-:W-:Y:S01]  /*93330*/  ISETP.LT.AND P5, PT, R27, UR38, !P1 ;  /* 0x000000261b007c0c */ /* 0x000fe2000cfa1270 */
[----:B------:R-:W-:Y:S01]  /*93340*/  UMOV UR24, UR11 ;  /* 0x0000000b00187c82 */ /* 0x000fe20008000000 */
[----:B------:R-:W1:Y:S05]  /*93350*/  LDCU.64 UR10, c[0x0][0x398] ;  /* 0x00007300ff0a77ac */ /* 0x000e6a0008000a00 */
[----:B------:R4:W-:Y:S01]  /*93360*/  @P0 STG.E.U16 desc[UR66][R12.64], R3 ;  /* 0x000000030c000986 */ /* 0x0009e2000c101542 */
[----:B------:R-:W-:Y:S01]  /*93370*/  ISETP.LT.AND P4, PT, R28, UR22, !P1 ;  /* 0x000000161c007c0c */ /* 0x000fe2000cf81270 */
[----:B------:R-:W-:Y:S01]  /*93380*/  UMOV UR75, UR69 ;  /* 0x00000045004b7c82 */ /* 0x000fe20008000000 */
[----:B------:R-:W-:Y:S01]  /*93390*/  UMOV UR64, UR60 ;  /* 0x0000003c00407c82 */ /* 0x000fe20008000000 */
[----:B------:R-:W-:Y:S01]  /*933a0*/  UMOV UR37, UR48 ;  /* 0x0000003000257c82 */ /* 0x000fe20008000000 */
[----:B------:R-:W1:Y:S01]  /*933b0*/  LDCU UR48, c[0x0][0x3b8] ;  /* 0x00007700ff3077ac */ /* 0x000e620008000800 */
[----:B0-----:R-:W-:Y:S01]  /*933c0*/  UMOV UR26, UR76 ;  /* 0x0000004c001a7c82 */ /* 0x001fe20008000000 */
[C---:B---3--:R-:W-:Y:S01]  /*933d0*/  IMAD.WIDE R4, R26.reuse, 0x2, R22 ;  /* 0x000000021a047825 */ /* 0x048fe200078e0216 */
[----:B--2---:R0:W-:Y:S01]  /*933e0*/  @P6 STG.E.U16 desc[UR66][R14.64], R7 ;  /* 0x000000070e006986 */ /* 0x0041e2000c101542 */
[----:B----4-:R-:W-:Y:S01]  /*933f0*/  PRMT R3, R7, 0x7632, R3 ;  /* 0x0000763207037816 */ /* 0x010fe20000000003 */
[----:B------:R-:W-:Y:S01]  /*93400*/  UMOV UR36, UR77 ;  /* 0x0000004d00247c82 */ /* 0x000fe20008000000 */
[----:B------:R-:W-:Y:S01]  /*93410*/  ISETP.LT.AND P6, PT, R29, UR26, !P1 ;  /* 0x0000001a1d007c0c */ /* 0x000fe2000cfc1270 */
[----:B------:R-:W-:Y:S01]  /*93420*/  IMAD.WIDE R12, R26, 0x2, R20 ;  /* 0x000000021a0c7825 */ /* 0x000fe200078e0214 */
[----:B-1----:R-:W-:Y:S01]  /*93430*/  UMOV UR69, UR11 ;  /* 0x0000000b00457c82 */ /* 0x002fe20008000000 */
[----:B------:R-:W-:Y:S01]  /*93440*/  @P3 STG.E.U16 desc[UR66][R4.64], R3 ;  /* 0x0000000304003986 */ /* 0x000fe2000c101542 */
[----:B------:R-:W1:Y:S01]  /*93450*/  LDCU UR38, c[0x0][0x398] ;  /* 0x00007300ff2677ac */ /* 0x000e620008000800 */
[----:B------:R-:W2:Y:S02]  /*93460*/  LDCU UR44, c[0x0][0x398] ;  /* 0x00007300ff2c77ac */ /* 0x000ea40008000800 */
[----:B0-----:R-:W3:Y:S01]  /*93470*/  LDL R7, [R1+0x1bdc] ;  /* 0x001bdc0001077983 */ /* 0x001ee20000100800 */
[----:B------:R-:W0:Y:S03]  /*93480*/  LDCU.64 UR76, c[0x0][0x398] ;  /* 0x00007300ff4c77ac */ /* 0x000e260008000a00 */
[----:B------:R-:W4:Y:S01]  /*93490*/  LDL.LU R27, [R1+0x200] ;  /* 0x00020000011b7983 */ /* 0x000f220000300800 */
[----:B------:R-:W0:Y:S03]  /*934a0*/  LDCU UR26, c[0x0][0x398] ;  /* 0x00007300ff1a77ac */ /* 0x000e260008000800 */
[----:B------:R-:W2:Y:S04]  /*934b0*/  LDL.LU R15, [R1+0x1c8] ;  /* 0x0001c800010f7983 */ /* 0x000ea80000300800 */
[----:B------:R1:W-:Y:S04]  /*934c0*/  STL [R1+0x345c], R29 ;  /* 0x00345c1d01007387 */ /* 0x0003e80000100800 */
[----:B-1----:R-:W2:Y:S04]  /*934d0*/  LDL R29, [R1+0x1b44] ;  /* 0x001b4400011d7983 */ /* 0x002ea80000100800 */
[----:B------:R-:W3:Y:S01]  /*934e0*/  LDL.LU R5, [R1+0x1e8] ;  /* 0x0001e80001057983 */ /* 0x000ee20000300800 */
[----:B------:R-:W-:Y:S01]  /*934f0*/  ISETP.LT.AND P3, PT, R2, UR14, !P1 ;  /* 0x0000000e02007c0c */ /* 0x000fe2000cf61270 */
[----:B------:R-:W-:Y:S01]  /*93500*/  UMOV UR14, UR10 ;  /* 0x0000000a000e7c82 */ /* 0x000fe20008000000 */
[----:B------:R-:W1:Y:S02]  /*93510*/  LDCU.64 UR10, c[0x0][0x398] ;  /* 0x00007300ff0a77ac */ /* 0x000e640008000a00 */
[----:B-1----:R-:W-:Y:S01]  /*93520*/  UMOV UR60, UR11 ;  /* 0x0000000b003c7c82 */ /* 0x002fe20008000000 */
[----:B----4-:R-:W-:Y:S01]  /*93530*/  R2UR.FILL UR11, R27 ;  /* 0x000000001b0b72ca */ /* 0x010fe200004e0000 */
[----:B--2---:R-:W-:-:S02]  /*93540*/  VIADD R3, R29, 0xe ;  /* 0x0000000e1d037836 */ /* 0x004fc40000000000 */
[----:B------:R-:W2:Y:S01]  /*93550*/  LDL.LU R29, [R1+0x1b8] ;  /* 0x0001b800011d7983 */ /* 0x000ea20000300800 */
[----:B---3--:R-:W-:-:S03]  /*93560*/  PRMT R14, R5, 0x7632, R14 ;  /* 0x00007632050e7816 */ /* 0x008fc6000000000e */
[----:B------:R1:W-:Y:S01]  /*93570*/  @P4 STG.E.U16 desc[UR66][R12.64], R5 ;  /* 0x000000050c004986 */ /* 0x0003e2000c101542 */
[----:B------:R-:W-:Y:S01]  /*93580*/  ISETP.LT.AND P4, PT, R11, UR12, !P1 ;  /* 0x0000000c0b007c0c */ /* 0x000fe2000cf81270 */
[----:B------:R-:W-:Y:S02]  /*93590*/  UMOV UR22, UR10 ;  /* 0x0000000a00167c82 */ /* 0x000fe40008000000 */
[----:B------:R-:W3:Y:S01]  /*935a0*/  LDL.LU R11, [R1+0x346c] ;  /* 0x00346c00010b7983 */ /* 0x000ee20000300800 */
[----:B-1----:R-:W-:Y:S01]  /*935b0*/  IMAD.WIDE R4, R26, 0x2, R18 ;  /* 0x000000021a047825 */ /* 0x002fe200078e0212 */
[----:B0-----:R-:W-:Y:S01]  /*935c0*/  ISETP.GE.AND P0, PT, R3, UR77, PT ;  /* 0x0000004d03007c0c */ /* 0x001fe2000bf06270 */
[----:B------:R-:W0:Y:S03]  /*935d0*/  LDCU UR12, c[0x0][0x398] ;  /* 0x00007300ff0c77ac */ /* 0x000e260008000800 */
[----:B------:R1:W-:Y:S01]  /*935e0*/  @P5 STG.E.U16 desc[UR66][R4.64], R14 ;  /* 0x0000000e04005986 */ /* 0x0003e2000c101542 */
[----:B------:R-:W-:-:S03]  /*935f0*/  ISETP.LT.AND P5, PT, R7, UR28, !P2 ;  /* 0x0000001c07007c0c */ /* 0x000fc6000d7a1270 */
[----:B-1----:R-:W4:Y:S04]  /*93600*/  LDL.LU R5, [R1+0x1d8] ;  /* 0x0001d80001057983 */ /* 0x002f280000300800 */
[----:B------:R-:W2:Y:S04]  /*93610*/  LDL.LU R14, [R1+0x1f0] ;  /* 0x0001f000010e7983 */ /* 0x000ea80000300800 */
[----:B------:R-:W3:Y:S04]  /*93620*/  LDL.LU R7, [R1+0x3468] ;  /* 0x0034680001077983 */ /* 0x000ee80000300800 */
[----:B------:R-:W3:Y:S01]  /*93630*/  LDL.LU R27, [R1+0x3464] ;  /* 0x00346400011b7983 */ /* 0x000ee20000300800 */
[----:B------:R-:W-:Y:S01]  /*93640*/  IMAD.WIDE R12, R26, 0x2, R16 ;  /* 0x000000021a0c7825 */ /* 0x000fe200078e0210 */
[----:B------:R-:W-:-:S02]  /*93650*/  ISETP.LT.AND P1, PT, R0, UR74, !P1 ;  /* 0x0000004a00007c0c */ /* 0x000fc4000cf21270 */
[----:B------:R-:W-:Y:S02]  /*93660*/  PRMT R21, R15, 0x7632, R21 ;  /* 0x000076320f157816 */ /* 0x000fe40000000015 */
[----:B----4-:R3:W-:Y:S01]  /*93670*/  @P6 STG.E.U16 desc[UR66][R12.64], R5 ;  /* 0x000000050c006986 */ /* 0x0107e2000c101542 */
[----:B------:R-:W-:Y:S02]  /*93680*/  PRMT R3, R5, 0x7632, R3 ;  /* 0x0000763205037816 */ /* 0x000fe40000000003 */
[----:B--2---:R-:W-:Y:S01]  /*93690*/  R2UR.FILL UR10, R14 ;  /* 0x000000000e0a72ca */ /* 0x004fe200004e0000 */
[----:B---3--:R-:W-:-:S04]  /*936a0*/  IMAD.WIDE R4, R26, 0x2, R10 ;  /* 0x000000021a047825 */ /* 0x008fc800078e020a */
[C---:B------:R-:W-:Y:S01]  /*936b0*/  IMAD.WIDE R12, R26.reuse, 0x2, R8 ;  /* 0x000000021a0c7825 */ /* 0x040fe200078e0208 */
[----:B------:R1:W-:Y:S04]  /*936c0*/  @P3 STG.E.U16 desc[UR66][R4.64], R3 ;  /* 0x0000000304003986 */ /* 0x0003e8000c101542 */
[----:B------:R2:W-:Y:S01]  /*936d0*/  @P4 STG.E.U16 desc[UR66][R12.64], R15 ;  /* 0x0000000f0c004986 */ /* 0x0005e2000c101542 */
[----:B------:R-:W-:Y:S01]  /*936e0*/  ISETP.LT.AND P4, PT, R27, UR18, !P2 ;  /* 0x000000121b007c0c */ /* 0x000fe2000d781270 */
[----:B------:R-:W-:Y:S01]  /*936f0*/  UMOV UR77, UR34 ;  /* 0x00000022004d7c82 */ /* 0x000fe20008000000 */
[C---:B-1----:R-:W-:Y:S02]  /*93700*/  VIADD R3, R26.reuse, UR10 ;  /* 0x0000000a1a037c36 */ /* 0x042fe40008000000 */
[----:B--2---:R-:W-:Y:S01]  /*93710*/  IMAD.WIDE R14, R26, 0x2, R6 ;  /* 0x000000021a0e7825 */ /* 0x004fe200078e0206 */
[----:B------:R-:W-:Y:S01]  /*93720*/  ISETP.LT.AND P3, PT, R28, UR16, !P2 ;  /* 0x000000101c007c0c */ /* 0x000fe2000d761270 */
[----:B------:R-:W-:Y:S01]  /*93730*/  UMOV UR34, UR71 ;  /* 0x0000004700227c82 */ /* 0x000fe20008000000 */
[----:B------:R-:W2:Y:S01]  /*93740*/  LDL.LU R28, [R1+0x198] ;  /* 0x00019800011c7983 */ /* 0x000ea20000300800 */
[----:B------:R-:W-:Y:S01]  /*93750*/  IMAD.WIDE R12, R3, 0x2, R24 ;  /* 0x00000002030c7825 */ /* 0x000fe200078e0218 */
[----:B------:R-:W-:Y:S01]  /*93760*/  PRMT R26, R29, 0x7632, R26 ;  /* 0x000076321d1a7816 */ /* 0x000fe2000000001a */
[----:B------:R-:W-:Y:S01]  /*93770*/  UMOV UR28, UR24 ;  /* 0x00000018001c7c82 */ /* 0x000fe20008000000 */
[----:B------:R1:W-:Y:S01]  /*93780*/  @P1 STG.E.U16 desc[UR66][R14.64], R21 ;  /* 0x000000150e001986 */ /* 0x0003e2000c101542 */
[----:B------:R-:W-:Y:S01]  /*93790*/  IMAD.WIDE R4, R3, 0x2, R22 ;  /* 0x0000000203047825 */ /* 0x000fe200078e0216 */
[----:B------:R-:W-:Y:S01]  /*937a0*/  ISETP.LT.AND P6, PT, R0, UR5, !P0 ;  /* 0x0000000500007c0c */ /* 0x000fe2000c7c1270 */
[----:B------:R-:W-:Y:S01]  /*937b0*/  UMOV UR71, UR64 ;  /* 0x0000004000477c82 */ /* 0x000fe20008000000 */
[----:B------:R3:W-:Y:S01]  /*937c0*/  @P4 STG.E.U16 desc[UR66][R12.64], R29 ;  /* 0x0000001d0c004986 */ /* 0x0007e2000c101542 */
[----:B------:R-:W-:Y:S01]  /*937d0*/  UMOV UR24, UR75 ;  /* 0x0000004b00187c82 */ /* 0x000fe20008000000 */
[----:B------:R-:W4:Y:S01]  /*937e0*/  LDCU.64 UR74, c[0x0][0x398] ;  /* 0x00007300ff4a77ac */ /* 0x000f220008000a00 */
[----:B------:R-:W0:Y:S01]  /*937f0*/  LDCU UR18, c[0x0][0x398] ;  /* 0x00007300ff1277ac */ /* 0x000e220008000800 */
[----:B-1----:R-:W2:Y:S01]  /*93800*/  LDL.LU R21, [R1+0x3460] ;  /* 0x0034600001157983 */ /* 0x002ea20000300800 */
[----:B------:R-:W1:Y:S03]  /*93810*/  LDCU UR16, c[0x0][0x3b8] ;  /* 0x00007700ff1077ac */ /* 0x000e660008000800 */
[----:B---3--:R-:W3:Y:S01]  /*93820*/  LDL.LU R29, [R1+0x345c] ;  /* 0x00345c00011d7983 */ /* 0x008ee20000300800 */
[----:B------:R-:W0:Y:S03]  /*93830*/  LDCU UR10, c[0x0][0x398] ;  /* 0x00007300ff0a77ac */ /* 0x000e260008000800 */
[----:B------:R-:W4:Y:S01]  /*93840*/  LDL.LU R12, [R1+0x1a8] ;  /* 0x0001a800010c7983 */ /* 0x000f220000300800 */
[----:B------:R-:W-:Y:S01]  /*93850*/  UMOV UR62, UR56 ;  /* 0x00000038003e7c82 */ /* 0x000fe20008000000 */
[----:B------:R-:W0:Y:S02]  /*93860*/  LDCU UR5, c[0x0][0x3b8] ;  /* 0x00007700ff0577ac */ /* 0x000e240008000800 */
[----:B------:R1:W-:Y:S04]  /*93870*/  @P5 STG.E.U16 desc[UR66][R4.64], R26 ;  /* 0x0000001a04005986 */ /* 0x0003e8000c101542 */
[----:B------:R-:W4:Y:S04]  /*93880*/  LDL R13, [R1+0x1bf0] ;  /* 0x001bf000010d7983 */ /* 0x000f280000100800 */
[----:B-1----:R-:W4:Y:S01]  /*93890*/  LDL R5, [R1+0x1be4] ;  /* 0x001be40001057983 */ /* 0x002f220000100800 */
[----:B---3--:R-:W-:Y:S01]  /*938a0*/  ISETP.LT.AND P4, PT, R29, UR14, !P2 ;  /* 0x0000000e1d007c0c */ /* 0x008fe2000d781270 */
[----:B--2---:R-:W-:-:S02]  /*938b0*/  IMAD.WIDE R14, R3, 0x2, R20 ;  /* 0x00000002030e7825 */ /* 0x004fc400078e0214 */
[----:B------:R-:W2:Y:S01]  /*938c0*/  LDL.LU R29, [R1+0x3458] ;  /* 0x00345800011d7983 */ /* 0x000ea20000300800 */
[----:B------:R-:W1:Y:S03]  /*938d0*/  LDCU UR14, c[0x0][0x398] ;  /* 0x00007300ff0e77ac */ /* 0x000e660008000800 */
[----:B----4-:R3:W-:Y:S01]  /*938e0*/  @P3 STG.E.U16 desc[UR66][R14.64], R12 ;  /* 0x0000000c0e003986 */ /* 0x0107e2000c101542 */
[----:B------:R-:W-:Y:S01]  /*938f0*/  ISETP.LT.AND P3, PT, R2, UR8, !P2 ;  /* 0x0000000802007c0c */ /* 0x000fe2000d761270 */
[----:B------:R-:W4:Y:S01]  /*93900*/  LDCU UR8, c[0x0][0x398] ;  /* 0x00007300ff0877ac */ /* 0x000f220008000800 */
[----:B------:R-:W-:Y:S02]  /*93910*/  PRMT R26, R12, 0x7632, R26 ;  /* 0x000076320c1a7816 */ /* 0x000fe4000000001a */
[----:B------:R-:W-:Y:S02]  /*93920*/  ISETP.LT.AND P1, PT, R13, UR40, !P2 ;  /* 0x000000280d007c0c */ /* 0x000fe4000d721270 */
[----:B------:R-:W-:Y:S01]  /*93930*/  ISETP.LT.AND P5, PT, R5, UR22, !P2 ;  /* 0x0000001605007c0c */ /* 0x000fe2000d7a1270 */
[----:B---3--:R-:W-:-:S04]  /*93940*/  IMAD.WIDE R14, R3, 0x2, R18 ;  /* 0x00000002030e7825 */ /* 0x008fc800078e0212 */
[----:B------:R-:W-:-:S04]  /*93950*/  IMAD.WIDE R12, R3, 0x2, R16 ;  /* 0x00000002030c7825 */ /* 0x000fc800078e0210 */
[----:B------:R-:W-:-:S04]  /*93960*/  IMAD.WIDE R4, R3, 0x2, R10 ;  /* 0x0000000203047825 */ /* 0x000fc800078e020a */
[----:B------:R-:W-:Y:S04]  /*93970*/  @P5 STG.E.U16 desc[UR66][R14.64], R26 ;  /* 0x0000001a0e005986 */ /* 0x000fe8000c101542 */
[----:B------:R3:W-:Y:S01]  /*93980*/  @P4 STG.E.U16 desc[UR66][R12.64], R28 ;  /* 0x0000001c0c004986 */ /* 0x0007e2000c101542 */
[----:B--2---:R-:W-:-:S03]  /*93990*/  PRMT R29, R28, 0x7632, R29 ;  /* 0x000076321c1d7816 */ /* 0x004fc6000000001d */
[----:B---3--:R-:W2:Y:S04]  /*939a0*/  LDL.LU R28, [R1+0x3454] ;  /* 0x00345400011c7983 */ /* 0x008ea80000300800 */
[----:B------:R3:W-:Y:S04]  /*939b0*/  @P3 STG.E.U16 desc[UR66][R4.64], R29 ;  /* 0x0000001d04003986 */ /* 0x0007e8000c101542 */
[----:B---3--:R-:W3:Y:S04]  /*939c0*/  LDL.LU R29, [R1+0x3450] ;  /* 0x00345000011d7983 */ /* 0x008ee80000300800 */
[----:B------:R-:W2:Y:S01]  /*939d0*/  LDL.LU R4, [R1+0x188] ;  /* 0x0001880001047983 */ /* 0x000ea20000300800 */
[----:B------:R-:W-:Y:S01]  /*939e0*/  IMAD.WIDE R14, R3, 0x2, R8 ;  /* 0x00000002030e7825 */ /* 0x000fe200078e0208 */
[----:B------:R-:W-:Y:S01]  /*939f0*/  UMOV UR22, UR37 ;  /* 0x0000002500167c82 */ /* 0x000fe20008000000 */
[----:B------:R-:W-:Y:S01]  /*93a00*/  UMOV UR37, UR58 ;  /* 0x0000003a00257c82 */ /* 0x000fe20008000000 */
[----:B------:R-:W-:Y:S01]  /*93a10*/  ISETP.LT.AND P5, PT, R0, UR42, !P2 ;  /* 0x0000002a00007c0c */ /* 0x000fe2000d7a1270 */
[----:B------:R-:W-:Y:S01]  /*93a20*/  UMOV UR58, UR50 ;  /* 0x00000032003a7c82 */ /* 0x000fe20008000000 */
[----:B------:R-:W-:Y:S01]  /*93a30*/  UMOV UR42, UR51 ;  /* 0x00000033002a7c82 */ /* 0x000fe20008000000 */
[----:B------:R-:W0:Y:S01]  /*93a40*/  LDCU.64 UR50, c[0x0][0x398] ;  /* 0x00007300ff3277ac */ /* 0x000e220008000a00 */
[----:B------:R-:W3:Y:S04]  /*93a50*/  LDL R5, [R1+0x1bdc] ;  /* 0x001bdc0001057983 */ /* 0x000ee80000100800 */
[----:B--2---:R2:W-:Y:S04]  /*93a60*/  @P1 STG.E.U16 desc[UR66][R14.64], R4 ;  /* 0x000000040e001986 */ /* 0x0045e8000c101542 */
[----:B--2---:R-:W2:Y:S01]  /*93a70*/  LDL R14, [R1+0x1bf0] ;  /* 0x001bf000010e7983 */ /* 0x004ea20000100800 */
[----:B0-----:R-:W-:Y:S01]  /*93a80*/  UMOV UR64, UR51 ;  /* 0x0000003300407c82 */ /* 0x001fe20008000000 */
[----:B---3--:R-:W-:-:S02]  /*93a90*/  R2UR.FILL UR51, R29 ;  /* 0x000000001d3372ca */ /* 0x008fc400004e0000 */
[----:B------:R0:W-:Y:S01]  /*93aa0*/  STL [R1+0x314c], R29 ;  /* 0x00314c1d01007387 */ /* 0x0001e20000100800 */
[----:B------:R-:W-:-:S03]  /*93ab0*/  ISETP.LT.AND P3, PT, R27, UR20, !P0 ;  /* 0x000000141b007c0c */ /* 0x000fc6000c761270 */
[----:B0-----:R-:W3:Y:S04]  /*93ac0*/  LDL R29, [R1+0x1be8] ;  /* 0x001be800011d7983 */ /* 0x001ee80000100800 */
[----:B------:R0:W-:Y:S01]  /*93ad0*/  STL [R1+0x3390], R28 ;  /* 0x0033901c01007387 */ /* 0x0001e20000100800 */
[----:B--2---:R-:W-:Y:S01]  /*93ae0*/  ISETP.LT.AND P4, PT, R14, UR6, !P0 ;  /* 0x000000060e007c0c */ /* 0x004fe2000c781270 */
[----:B------:R-:W-:Y:S01]  /*93af0*/  UMOV UR6, UR50 ;  /* 0x0000003200067c82 */ /* 0x000fe20008000000 */
[----:B------:R-:W-:Y:S02]  /*93b00*/  R2UR.FILL UR50, R28 ;  /* 0x000000001c3272ca */ /* 0x000fe400004e0000 */
[----:B0-----:R-:W2:Y:S04]  /*93b10*/  LDL R28, [R1+0x1be0] ;  /* 0x001be000011c7983 */ /* 0x001ea80000100800 */
[----:B------:R-:W2:Y:S01]  /*93b20*/  LDL.LU R27, [R1+0x344c] ;  /* 0x00344c00011b7983 */ /* 0x000ea20000300800 */
[----:B------:R-:W-:Y:S01]  /*93b30*/  ISETP.LT.AND P2, PT, R2, UR32, !P0 ;  /* 0x0000002002007c0c */ /* 0x000fe2000c741270 */
[----:B------:R-:W-:Y:S01]  /*93b40*/  UMOV UR40, UR36 ;  /* 0x0000002400287c82 */ /* 0x000fe20008000000 */
[----:B------:R-:W-:Y:S01]  /*93b50*/  UMOV UR32, UR37 ;  /* 0x0000002500207c82 */ /* 0x000fe20008000000 */
[----:B------:R-:W0:Y:S01]  /*93b60*/  LDCU.64 UR36, c[0x0][0x398] ;  /* 0x00007300ff2477ac */ /* 0x000e220008000a00 */
[----:B------:R-:W3:Y:S01]  /*93b70*/  LDL.LU R2, [R1+0x3448] ;  /* 0x0034480001027983 */ /* 0x000ee20000300800 */
[----:B------:R-:W-:Y:S01]  /*93b80*/  UMOV UR20, UR34 ;  /* 0x0000002200147c82 */ /* 0x000fe20008000000 */
[----:B0-----:R-:W-:Y:S01]  /*93b90*/  UMOV UR34, UR37 ;  /* 0x0000002500227c82 */ /* 0x001fe20008000000 */
[----:B--2---:R-:W-:Y:S01]  /*93ba0*/  R2UR.FILL UR37, R27 ;  /* 0x000000001b2572ca */ /* 0x004fe200004e0000 */
[----:B------:R0:W-:Y:S04]  /*93bb0*/  STL [R1+0x3394], R27 ;  /* 0x0033941b01007387 */ /* 0x0001e80000100800 */
[----:B0-----:R-:W2:Y:S01]  /*93bc0*/  LDL.LU R27, [R1+0x1fc] ;  /* 0x0001fc00011b7983 */ /* 0x001ea20000300800 */
[C---:B------:R-:W-:Y:S01]  /*93bd0*/  VIADD R14, R3.reuse, UR50 ;  /* 0x00000032030e7c36 */ /* 0x040fe20008000000 */
[----:B------:R-:W-:Y:S01]  /*93be0*/  UMOV UR50, UR71 ;  /* 0x0000004700327c82 */ /* 0x000fe20008000000 */
[----:B------:R-:W-:Y:S01]  /*93bf0*/  UMOV UR71, UR36 ;  /* 0x0000002400477c82 */ /* 0x000fe20008000000 */
[----:B---3--:R-:W-:Y:S01]  /*93c00*/  R2UR.FILL UR36, R2 ;  /* 0x00000000022472ca */ /* 0x008fe200004e0000 */
[----:B------:R-:W-:Y:S01]  /*93c10*/  IMAD.WIDE R2, R3, 0x2, R6 ;  /* 0x0000000203027825 */ /* 0x000fe200078e0206 */
[----:B------:R-:W-:-:S02]  /*93c20*/  PRMT R12, R4, 0x7632, R12 ;  /* 0x00007632040c7816 */ /* 0x000fc4000000000c */
[----:B------:R-:W-:Y:S01]  /*93c30*/  ISETP.LT.AND P1, PT, R5, UR30, !P0 ;  /* 0x0000001e05007c0c */ /* 0x000fe2000c721270 */
[C---:B------:R-:W-:Y:S02]  /*93c40*/  IMAD.WIDE R4, R14.reuse, 0x2, R24 ;  /* 0x000000020e047825 */ /* 0x040fe400078e0218 */
[----:B------:R0:W-:Y:S04]  /*93c50*/  @P5 STG.E.U16 desc[UR66][R2.64], R12 ;  /* 0x0000000c02005986 */ /* 0x0001e8000c101542 */
[----:B0-----:R-:W3:Y:S04]  /*93c60*/  LDL R12, [R1+0x1b44] ;  /* 0x001b4400010c7983 */ /* 0x001ee80000100800 */
[----:B--2---:R0:W-:Y:S04]  /*93c70*/  @P3 STG.E.U16 desc[UR66][R4.64], R27 ;  /* 0x0000001b04003986 */ /* 0x0041e8000c101542 */
[----:B0-----:R-:W2:Y:S01]  /*93c80*/  LDL R5, [R1+0x1be4] ;  /* 0x001be40001057983 */ /* 0x001ea20000100800 */
[----:B------:R-:W-:Y:S01]  /*93c90*/  PRMT R13, R27, 0x7632, R13 ;  /* 0x000076321b0d7816 */ /* 0x000fe2000000000d */
[----:B------:R-:W-:Y:S01]  /*93ca0*/  IMAD.WIDE R2, R14, 0x2, R22 ;  /* 0x000000020e027825 */ /* 0x000fe200078e0216 */
[----:B------:R-:W-:Y:S01]  /*93cb0*/  ISETP.LT.AND P5, PT, R28, UR36, !P0 ;  /* 0x000000241c007c0c */ /* 0x000fe2000c7a1270 */
[----:B------:R-:W3:Y:S01]  /*93cc0*/  LDL.LU R27, [R1+0x1dc] ;  /* 0x0001dc00011b7983 */ /* 0x000ee20000300800 */
[----:B------:R-:W-:-:S03]  /*93cd0*/  ISETP.LT.AND P3, PT, R29, UR74, !P0 ;  /* 0x0000004a1d007c0c */ /* 0x000fc6000c761270 */
[----:B------:R0:W-:Y:S04]  /*93ce0*/  STL [R1+0x3444], R21 ;  /* 0x0034441501007387 */ /* 0x0001e80000100800 */
[----:B------:R0:W-:Y:S01]  /*93cf0*/  @P1 STG.E.U16 desc[UR66][R2.64], R13 ;  /* 0x0000000d02001986 */ /* 0x0001e2000c101542 */
[----:B--2---:R-:W-:Y:S01]  /*93d00*/  ISETP.LT.AND P0, PT, R5, UR6, !P0 ;  /* 0x0000000605007c0c */ /* 0x004fe2000c701270 */
[----:B------:R-:W-:Y:S01]  /*93d10*/  IMAD.WIDE R4, R14, 0x2, R20 ;  /* 0x000000020e047825 */ /* 0x000fe200078e0214 */
[----:B------:R-:W-:Y:S01]  /*93d20*/  UMOV UR74, UR34 ;  /* 0x00000022004a7c82 */ /* 0x000fe20008000000 */
[----:B0-----:R-:W2:Y:S02]  /*93d30*/  LDL R21, [R1+0x1bdc] ;  /* 0x001bdc0001157983 */ /* 0x001ea40000100800 */
[----:B---3--:R-:W-:Y:S01]  /*93d40*/  VIADD R12, R12, 0xf ;  /* 0x0000000f0c0c7836 */ /* 0x008fe20000000000 */
[----:B------:R-:W-:Y:S01]  /*93d50*/  PRMT R15, R27, 0x7632, R15 ;  /* 0x000076321b0f7816 */ /* 0x000fe2000000000f */
[----:B------:R-:W3:Y:S01]  /*93d60*/  LDL.LU R3, [R1+0x1ec] ;  /* 0x0001ec0001037983 */ /* 0x000ee20000300800 */
[----:B------:R-:W-:Y:S01]  /*93d70*/  UMOV UR30, UR22 ;  /* 0x00000016001e7c82 */ /* 0x000fe20008000000 */
[----:B------:R-:W0:Y:S01]  /*93d80*/  LDCU UR22, c[0x0][0x398] ;  /* 0x00007300ff1677ac */ /* 0x000e220008000800 */
[----:B------:R-:W-:Y:S01]  /*93d90*/  ISETP.GE.AND P1, PT, R12, UR74, PT ;  /* 0x0000004a0c007c0c */ /* 0x000fe2000bf26270 */
[C---:B------:R-:W-:Y:S01]  /*93da0*/  IMAD.WIDE R12, R14.reuse, 0x2, R10 ;  /* 0x000000020e0c7825 */ /* 0x040fe200078e020a */
[----:B------:R-:W-:Y:S01]  /*93db0*/  UMOV UR56, UR54 ;  /* 0x0000003600387c82 */ /* 0x000fe20008000000 */
[----:B------:R-:W0:Y:S01]  /*93dc0*/  LDCU UR54, c[0x0][0x398] ;  /* 0x00007300ff3677ac */ /* 0x000e220008000800 */
[----:B------:R-:W-:Y:S01]  /*93dd0*/  UMOV UR36, UR42 ;  /* 0x0000002a00247c82 */ /* 0x000fe20008000000 */
[----:B------:R-:W0:Y:S01]  /*93de0*/  LDCU UR6, c[0x0][0x398] ;  /* 0x00007300ff0677ac */ /* 0x000e220008000800 */
[----:B------:R-:W0:Y:S01]  /*93df0*/  LDCU UR34, c[0x0][0x398] ;  /* 0x00007300ff2277ac */ /* 0x000e220008000800 */
[----:B---3--:R-:W-:Y:S01]  /*93e00*/  PRMT R26, R3, 0x7632, R26 ;  /* 0x00007632031a7816 */ /* 0x008fe2000000001a */
[----:B------:R3:W-:Y:S01]  /*93e10*/  @P5 STG.E.U16 desc[UR66][R4.64], R3 ;  /* 0x0000000304005986 */ /* 0x0007e2000c101542 */
[----:B------:R-:W0:Y:S01]  /*93e20*/  LDCU UR42, c[0x0][0x398] ;  /* 0x00007300ff2a77ac */ /* 0x000e220008000800 */
[----:B---3--:R-:W-:-:S04]  /*93e30*/  IMAD.WIDE R2, R14, 0x2, R18 ;  /* 0x000000020e027825 */ /* 0x008fc800078e0212 */
[----:B------:R-:W-:Y:S01]  /*93e40*/  IMAD.WIDE R4, R14, 0x2, R16 ;  /* 0x000000020e047825 */ /* 0x000fe200078e0210 */
[----:B------:R3:W-:Y:S04]  /*93e50*/  @P0 STG.E.U16 desc[UR66][R2.64], R26 ;  /* 0x0000001a02000986 */ /* 0x0007e8000c101542 */
[----:B------:R0:W-:Y:S04]  /*93e60*/  @P3 STG.E.U16 desc[UR66][R4.64], R27 ;  /* 0x0000001b04003986 */ /* 0x0001e8000c101542 */
[----:B---3--:R-:W3:Y:S04]  /*93e70*/  LDL R3, [R1+0x1be4] ;  /* 0x001be40001037983 */ /* 0x008ee80000100800 */
[----:B0-----:R-:W4:Y:S04]  /*93e80*/  LDL R5, [R1+0x1bd8] ;  /* 0x001bd80001057983 */ /* 0x001f280000100800 */
[----:B------:R-:W4:Y:S04]  /*93e90*/  LDL R27, [R1+0x1bf0] ;  /* 0x001bf000011b7983 */ /* 0x000f280000100800 */
[----:B------:R0:W-:Y:S01]  /*93ea0*/  @P2 STG.E.U16 desc[UR66][R12.64], R15 ;  /* 0x0000000f0c002986 */ /* 0x0001e2000c101542 */
[----:B--2---:R-:W-:-:S03]  /*93eb0*/  ISETP.LT.AND P2, PT, R21, UR26, !P1 ;  /* 0x0000001a15007c0c */ /* 0x004fc6000cf41270 */
[----:B0-----:R-:W2:Y:S04]  /*93ec0*/  LDL.LU R15, [R1+0x1cc] ;  /* 0x0001cc00010f7983 */ /* 0x001ea80000300800 */
[----:B------:R-:W2:Y:S01]  /*93ed0*/  LDL.LU R21, [R1+0x1bc] ;  /* 0x0001bc0001157983 */ /* 0x000ea20000300800 */
[----:B------:R-:W-:-:S03]  /*93ee0*/  VIADD R12, R14, UR48 ;  /* 0x000000300e0c7c36 */ /* 0x000fc60008000000 */
[----:B------:R-:W-:Y:S04]  /*93ef0*/  STL [R1+0x3440], R9 ;  /* 0x0034400901007387 */ /* 0x000fe80000100800 */
[----:B------:R0:W-:Y:S01]  /*93f00*/  STL [R1+0x343c], R7 ;  /* 0x00343c0701007387 */ /* 0x0001e20000100800 */
[----:B---3--:R-:W-:Y:S01]  /*93f10*/  ISETP.LT.AND P3, PT, R3, UR70, !P1 ;  /* 0x0000004603007c0c */ /* 0x008fe2000cf61270 */
[----:B------:R-:W-:Y:S01]  /*93f20*/  IMAD.WIDE R2, R14, 0x2, R8 ;  /* 0x000000020e027825 */ /* 0x000fe200078e0208 */
[----:B----4-:R-:W-:-:S03]  /*93f30*/  ISETP.LT.AND P0, PT, R5, UR18, !P1 ;  /* 0x0000001205007c0c */ /* 0x010fc6000cf01270 */
[----:B------:R-:W-:Y:S02]  /*93f40*/  IMAD.WIDE R4, R14, 0x2, R6 ;  /* 0x000000020e047825 */ /* 0x000fe400078e0206 */
[----:B0-----:R-:W3:Y:S01]  /*93f50*/  LDL R7, [R1+0x1bec] ;  /* 0x001bec0001077983 */ /* 0x001ee20000100800 */
[----:B--2---:R-:W-:-:S03]  /*93f60*/  PRMT R13, R15, 0x7632, R13 ;  /* 0x000076320f0d7816 */ /* 0x004fc6000000000d */
[----:B------:R0:W-:Y:S01]  /*93f70*/  @P4 STG.E.U16 desc[UR66][R2.64], R15 ;  /* 0x0000000f02004986 */ /* 0x0001e2000c101542 */
[----:B------:R-:W-:-:S03]  /*93f80*/  PRMT R14, R21, 0x7632, R14 ;  /* 0x00007632150e7816 */ /* 0x000fc6000000000e */
[----:B------:R2:W-:Y:S01]  /*93f90*/  @P6 STG.E.U16 desc[UR66][R4.64], R13 ;  /* 0x0000000d04006986 */ /* 0x0005e2000c101542 */
[----:B0-----:R-:W-:-:S03]  /*93fa0*/  IMAD.WIDE R2, R12, 0x2, R24 ;  /* 0x000000020c027825 */ /* 0x001fc600078e0218 */
[----:B------:R-:W4:Y:S04]  /*93fb0*/  LDL.LU R15, [R1+0x1ac] ;  /* 0x0001ac00010f7983 */ /* 0x000f280000300800 */
[----:B------:R-:W3:Y:S04]  /*93fc0*/  LDL.LU R9, [R1+0x19c] ;  /* 0x00019c0001097983 */ /* 0x000ee80000300800 */
[----:B--2---:R-:W2:Y:S04]  /*93fd0*/  LDL R13, [R1+0x1b44] ;  /* 0x001b4400010d7983 */ /* 0x004ea80000100800 */
[----:B------:R0:W-:Y:S04]  /*93fe0*/  @P0 STG.E.U16 desc[UR66][R2.64], R21 ;  /* 0x0000001502000986 */ /* 0x0001e8000c101542 */
[----:B0-----:R-:W2:Y:S01]  /*93ff0*/  LDL.LU R21, [R1+0x3444] ;  /* 0x0034440001157983 */ /* 0x001ea20000300800 */
[----:B------:R-:W-:Y:S01]  /*94000*/  ISETP.LT.AND P5, PT, R29, UR68, !P1 ;  /* 0x000000441d007c0c */ /* 0x000fe2000cfa1270 */
[----:B------:R-:W-:Y:S01]  /*94010*/  UMOV UR68, UR28 ;  /* 0x0000001c00447c82 */ /* 0x000fe20008000000 */
[----:B------:R-:W-:Y:S01]  /*94020*/  UMOV UR48, UR69 ;  /* 0x0000004500307c82 */ /* 0x000fe20008000000 */
[----:B------:R-:W-:Y:S01]  /*94030*/  UMOV UR26, UR68 ;  /* 0x00000044001a7c82 */ /* 0x000fe20008000000 */
[----:B------:R-:W-:Y:S01]  /*94040*/  ISETP.LT.AND P6, PT, R28, UR38, !P1 ;  /* 0x000000261c007c0c */ /* 0x000fe2000cfc1270 */
[----:B------:R-:W0:Y:S01]  /*94050*/  LDCU.64 UR68, c[0x0][0x398] ;  /* 0x00007300ff4477ac */ /* 0x000e220008000a00 */
[----:B------:R-:W-:Y:S01]  /*94060*/  IMAD.WIDE R4, R12, 0x2, R22 ;  /* 0x000000020c047825 */ /* 0x000fe200078e0216 */
[----:B------:R-:W-:-:S02]  /*94070*/  ISETP.LT.AND P4, PT, R0, UR52, !P1 ;  /* 0x0000003400007c0c */ /* 0x000fc4000cf81270 */
[----:B------:R-:W-:Y:S01]  /*94080*/  ISETP.LT.AND P0, PT, R27, UR46, !P1 ;  /* 0x0000002e1b007c0c */ /* 0x000fe2000cf01270 */
[----:B------:R-:W-:Y:S01]  /*94090*/  UMOV UR70, UR24 ;  /* 0x0000001800467c82 */ /* 0x000fe20008000000 */
[----:B------:R0:W-:Y:S01]  /*940a0*/  @P2 STG.E.U16 desc[UR66][R4.64], R14 ;  /* 0x0000000e04002986 */ /* 0x0001e2000c101542 */
[----:B----4-:R-:W-:Y:S01]  /*940b0*/  PRMT R26, R15, 0x7632, R26 ;  /* 0x000076320f1a7816 */ /* 0x010fe2000000001a */
[----:B0-----:R-:W-:Y:S01]  /*940c0*/  IMAD.WIDE R4, R12, 0x2, R16 ;  /* 0x000000020c047825 */ /* 0x001fe200078e0210 */
[----:B---3--:R-:W-:-:S03]  /*940d0*/  ISETP.LT.AND P1, PT, R7, UR44, !P1 ;  /* 0x0000002c07007c0c */ /* 0x008fc6000cf21270 */
[----:B--2---:R-:W-:Y:S01]  /*940e0*/  VIADD R13, R13, 0x10 ;  /* 0x000000100d0d7836 */ /* 0x004fe20000000000 */
[----:B------:R-:W2:Y:S01]  /*940f0*/  LDL.LU R7, [R1+0x18c] ;  /* 0x00018c0001077983 */ /* 0x000ea20000300800 */
[C---:B------:R-:W-:Y:S01]  /*94100*/  IMAD.WIDE R2, R12.reuse, 0x2, R20 ;  /* 0x000000020c027825 */ /* 0x040fe200078e0214 */
[----:B------:R-:W-:Y:S02]  /*94110*/  UMOV UR46, UR48 ;  /* 0x00000030002e7c82 */ /* 0x000fe40008000000 */
[----:B------:R-:W-:Y:S01]  /*94120*/  ISETP.GE.AND P2, PT, R13, UR69, PT ;  /* 0x000000450d007c0c */ /* 0x000fe2000bf46270 */
[----:B------:R-:W0:Y:S01]  /*94130*/  LDCU UR24, c[0x0][0x398] ;  /* 0x00007300ff1877ac */ /* 0x000e220008000800 */
[----:B------:R3:W-:Y:S01]  /*94140*/  @P6 STG.E.U16 desc[UR66][R2.64], R15 ;  /* 0x0000000f02006986 */ /* 0x0007e2000c101542 */
[----:B------:R-:W-:Y:S01]  /*94150*/  PRMT R13, R9, 0x7632, R13 ;  /* 0x00007632090d7816 */ /* 0x000fe2000000000d */
[----:B------:R-:W4:Y:S01]  /*94160*/  LDCU UR28, c[0x0][0x398] ;  /* 0x00007300ff1c77ac */ /* 0x000f220008000800 */
[----:B------:R-:W-:Y:S01]  /*94170*/  UMOV UR74, UR36 ;  /* 0x00000024004a7c82 */ /* 0x000fe20008000000 */
[----:B------:R-:W0:Y:S01]  /*94180*/  LDCU UR38, c[0x0][0x398] ;  /* 0x00007300ff2677ac */ /* 0x000e220008000800 */
[----:B------:R-:W0:Y:S01]  /*94190*/  LDCU UR48, c[0x0][0x398] ;  /* 0x00007300ff3077ac */ /* 0x000e220008000800 */
[----:B---3--:R-:W-:-:S05]  /*941a0*/  IMAD.WIDE R2, R12, 0x2, R18 ;  /* 0x000000020c027825 */ /* 0x008fca00078e0212 */
[----:B------:R3:W-:Y:S04]  /*941b0*/  @P3 STG.E.U16 desc[UR66][R2.64], R26 ;  /* 0x0000001a02003986 */ /* 0x0007e8000c101542 */
[----:B------:R0:W-:Y:S04]  /*941c0*/  @P5 STG.E.U16 desc[UR66][R4.64], R9 ;  /* 0x0000000904005986 */ /* 0x0001e8000c101542 */
[----:B---3--:R-:W3:Y:S04]  /*941d0*/  LDL R2, [R1+0x1bd8] ;  /* 0x001bd80001027983 */ /* 0x008ee80000100800 */
[----:B0-----:R-:W3:Y:S04]  /*941e0*/  LDL.LU R9, [R1+0x3440] ;  /* 0x0034400001097983 */ /* 0x001ee80000300800 */
[----:B------:R-:W3:Y:S01]  /*941f0*/  LDL R5, [R1+0x1be4] ;  /* 0x001be40001057983 */ /* 0x000ee20000100800 */
[----:B------:R-:W-:Y:S01]  /*94200*/  IMAD.WIDE R14, R12, 0x2, R10 ;  /* 0x000000020c0e7825 */ /* 0x000fe200078e020a */
[----:B------:R-:W-:Y:S01]  /*94210*/  ISETP.LT.AND P6, PT, R0, UR12, !P2 ;  /* 0x0000000c00007c0c */ /* 0x000fe2000d7c1270 */
[----:B------:R-:W-:-:S03]  /*94220*/  UMOV UR69, UR46 ;  /* 0x0000002e00457c82 */ /* 0x000fc60008000000 */
[----:B------:R0:W-:Y:S01]  /*94230*/  @P1 STG.E.U16 desc[UR66][R14.64], R13 ;  /* 0x0000000d0e001986 */ /* 0x0001e2000c101542 */
[----:B--2---:R-:W-:-:S03]  /*94240*/  PRMT R3, R7, 0x7632, R3 ;  /* 0x0000763207037816 */ /* 0x004fc60000000003 */
[----:B0-----:R-:W1:Y:S01]  /*94250*/  LDL R13, [R1+0x1bdc] ;  /* 0x001bdc00010d7983 */ /* 0x001e620000100800 */
[----:B------:R-:W-:Y:S01]  /*94260*/  ISETP.LT.AND P3, PT, R29, UR72, !P2 ;  /* 0x000000481d007c0c */ /* 0x000fe2000d761270 */
[----:B------:R-:W-:Y:S01]  /*94270*/  UMOV UR36, UR20 ;  /* 0x0000001400247c82 */ /* 0x000fe20008000000 */
[----:B---3--:R-:W-:Y:S01]  /*94280*/  ISETP.LT.AND P5, PT, R5, UR76, !P2 ;  /* 0x0000004c05007c0c */ /* 0x008fe2000d7a1270 */
[----:B------:R-:W-:Y:S01]  /*94290*/  IMAD.WIDE R4, R12, 0x2, R8 ;  /* 0x000000020c047825 */ /* 0x000fe200078e0208 */
[----:B------:R0:W-:Y:S01]  /*942a0*/  STL [R1+0x3438], R0 ;  /* 0x0034380001007387 */ /* 0x0001e20000100800 */
[----:B------:R-:W-:Y:S01]  /*942b0*/  ISETP.LT.AND P1, PT, R2, UR22, !P2 ;  /* 0x0000001602007c0c */ /* 0x000fe2000d721270 */
[----:B------:R-:W-:Y:S01]  /*942c0*/  UMOV UR46, UR26 ;  /* 0x0000001a002e7c82 */ /* 0x000fe20008000000 */
[----:B------:R-:W2:Y:S01]  /*942d0*/  LDCU UR20, c[0x0][0x398] ;  /* 0x00007300ff1477ac */ /* 0x000ea20008000800 */
[----:B------:R3:W-:Y:S01]  /*942e0*/  @P0 STG.E.U16 desc[UR66][R4.64], R7 ;  /* 0x0000000704000986 */ /* 0x0007e2000c101542 */
[----:B------:R-:W-:Y:S01]  /*942f0*/  UMOV UR18, UR74 ;  /* 0x0000004a00127c82 */ /* 0x000fe20008000000 */
[----:B------:R-:W1:Y:S02]  /*94300*/  LDCU UR12, c[0x0][0x398] ;  /* 0x00007300ff0c77ac */ /* 0x000e640008000800 */
[----:B0-----:R-:W2:Y:S01]  /*94310*/  LDL R0, [R1+0x1b44] ;  /* 0x001b440001007983 */ /* 0x001ea20000100800 */
[----:B------:R-:W-:Y:S01]  /*94320*/  UMOV UR76, UR40 ;  /* 0x00000028004c7c82 */ /* 0x000fe20008000000 */
[----:B------:R-:W-:-:S02]  /*94330*/  VIADD R2, R12, UR16 ;  /* 0x000000100c027c36 */ /* 0x000fc40008000000 */
[----:B------:R-:W2:Y:S01]  /*94340*/  LDL.LU R15, [R1+0x160] ;  /* 0x00016000010f7983 */ /* 0x000ea20000300800 */
[----:B------:R-:W-:Y:S01]  /*94350*/  UMOV UR52, UR36 ;  /* 0x0000002400347c82 */ /* 0x000fe20008000000 */
[----:B------:R-:W0:Y:S02]  /*94360*/  LDCU UR26, c[0x0][0x398] ;  /* 0x00007300ff1a77ac */ /* 0x000e240008000800 */
[----:B---3--:R-:W3:Y:S01]  /*94370*/  LDL.LU R7, [R1+0x343c] ;  /* 0x00343c0001077983 */ /* 0x008ee20000300800 */
[----:B------:R-:W-:Y:S01]  /*94380*/  UMOV UR22, UR76 ;  /* 0x0000004c00167c82 */ /* 0x000fe20008000000 */
[----:B------:R-:W-:Y:S01]  /*94390*/  UMOV UR76, UR69 ;  /* 0x00000045004c7c82 */ /* 0x000fe20008000000 */
[----:B------:R-:W-:Y:S01]  /*943a0*/  UMOV UR69, UR70 ;  /* 0x0000004600457c82 */ /* 0x000fe20008000000 */
[----:B------:R-:W-:Y:S01]  /*943b0*/  UMOV UR16, UR71 ;  /* 0x0000004700107c82 */ /* 0x000fe20008000000 */
[----:B------:R-:W0:Y:S01]  /*943c0*/  LDCU.64 UR70, c[0x0][0x398] ;  /* 0x00007300ff4677ac */ /* 0x000e220008000a00 */
[----:B-1----:R-:W-:Y:S01]  /*943d0*/  ISETP.LT.AND P0, PT, R13, UR14, !P2 ;  /* 0x0000000e0d007c0c */ /* 0x002fe2000d701270 */
[----:B------:R-:W-:Y:S01]  /*943e0*/  UMOV UR74, UR30 ;  /* 0x0000001e004a7c82 */ /* 0x000fe20008000000 */
[----:B------:R-:W-:Y:S01]  /*943f0*/  UMOV UR44, UR18 ;  /* 0x00000012002c7c82 */ /* 0x000fe20008000000 */
[----:B------:R-:W1:Y:S01]  /*94400*/  LDCU UR40, c[0x0][0x3b8] ;  /* 0x00007700ff2877ac */ /* 0x000e620008000800 */
[----:B---3--:R-:W-:Y:S01]  /*94410*/  IMAD.WIDE R4, R12, 0x2, R6 ;  /* 0x000000020c047825 */ /* 0x008fe200078e0206 */
[----:B------:R-:W-:Y:S01]  /*94420*/  UMOV UR14, UR46 ;  /* 0x0000002e000e7c82 */ /* 0x000fe20008000000 */
[----:B--2---:R-:W-:Y:S01]  /*94430*/  PRMT R26, R15, 0x7632, R26 ;  /* 0x000076320f1a7816 */ /* 0x004fe2000000001a */
[----:B------:R-:W-:Y:S01]  /*94440*/  UMOV UR36, UR32 ;  /* 0x0000002000247c82 */ /* 0x000fe20008000000 */
[----:B------:R-:W-:Y:S01]  /*94450*/  IMAD.WIDE R12, R2, 0x2, R24 ;  /* 0x00000002020c7825 */ /* 0x000fe200078e0218 */
[----:B------:R2:W-:Y:S01]  /*94460*/  @P4 STG.E.U16 desc[UR66][R4.64], R3 ;  /* 0x0000000304004986 */ /* 0x0005e2000c101542 */
[----:B------:R-:W3:Y:S01]  /*94470*/  LDCU UR32, c[0x0][0x398] ;  /* 0x00007300ff2077ac */ /* 0x000ee20008000800 */
[----:B------:R-:W0:Y:S01]  /*94480*/  LDCU UR30, c[0x0][0x3b8] ;  /* 0x00007700ff1e77ac */ /* 0x000e220008000800 */
[----:B------:R-:W0:Y:S01]  /*94490*/  LDCU UR18, c[0x0][0x398] ;  /* 0x00007300ff1277ac */ /* 0x000e220008000800 */
[----:B--2---:R-:W2:Y:S01]  /*944a0*/  LDL.LU R4, [R1+0x170] ;  /* 0x0001700001047983 */ /* 0x004ea20000300800 */
[----:B------:R-:W0:Y:S03]  /*944b0*/  LDCU UR46, c[0x0][0x398] ;  /* 0x00007300ff2e77ac */ /* 0x000e260008000800 */
[----:B------:R-:W3:Y:S01]  /*944c0*/  LDL R5, [R1+0x1bec] ;  /* 0x001bec0001057983 */ /* 0x000ee20000100800 */
[----:B------:R-:W-:Y:S01]  /*944d0*/  ISETP.LT.AND P4, PT, R28, UR8, !P2 ;  /* 0x000000081c007c0c */ /* 0x000fe2000d781270 */
[----:B------:R-:W-:Y:S01]  /*944e0*/  VIADD R3, R0, 0x11 ;  /* 0x0000001100037836 */ /* 0x000fe20000000000 */
[----:B------:R-:W-:Y:S01]  /*944f0*/  UMOV UR72, UR36 ;  /* 0x0000002400487c82 */ /* 0x000fe20008000000 */
[----:B------:R-:W-:Y:S01]  /*94500*/  STL [R1+0x3434], R21 ;  /* 0x0034341501007387 */ /* 0x000fe20000100800 */
[----:B------:R-:W0:Y:S01]  /*94510*/  LDCU UR36, c[0x0][0x398] ;  /* 0x00007300ff2477ac */ /* 0x000e220008000800 */
[----:B------:R-:W0:Y:S02]  /*94520*/  LDCU UR8, c[0x0][0x398] ;  /* 0x00007300ff0877ac */ /* 0x000e240008000800 */
[----:B--2---:R2:W-:Y:S01]  /*94530*/  @P1 STG.E.U16 desc[UR66][R12.64], R4 ;  /* 0x000000040c001986 */ /* 0x0045e2000c101542 */
[----:B------:R-:W-:-:S02]  /*94540*/  PRMT R14, R4, 0x7632, R14 ;  /* 0x00007632040e7816 */ /* 0x000fc4000000000e */
[----:B---3--:R-:W-:Y:S01]  /*94550*/  ISETP.LT.AND P1, PT, R5, UR10, !P2 ;  /* 0x0000000a05007c0c */ /* 0x008fe2000d721270 */
[----:B------:R-:W3:Y:S01]  /*94560*/  LDCU UR10, c[0x0][0x398] ;  /* 0x00007300ff0a77ac */ /* 0x000ee20008000800 */
[----:B--2---:R-:W-:-:S04]  /*94570*/  IMAD.WIDE R4, R2, 0x2, R22 ;  /* 0x0000000202047825 */ /* 0x004fc800078e0216 */
[----:B------:R-:W-:Y:S01]  /*94580*/  IMAD.WIDE R12, R2, 0x2, R20 ;  /* 0x00000002020c7825 */ /* 0x000fe200078e0214 */
[----:B------:R2:W-:Y:S01]  /*94590*/  @P0 STG.E.U16 desc[UR66][R4.64], R14 ;  /* 0x0000000e04000986 */ /* 0x0005e2000c101542 */
[----:B0-----:R-:W-:-:S03]  /*945a0*/  ISETP.GE.AND P0, PT, R3, UR71, PT ;  /* 0x0000004703007c0c */ /* 0x001fc6000bf06270 */
[----:B------:R-:W3:Y:S04]  /*945b0*/  LDL R21, [R1+0x1be4] ;  /* 0x001be40001157983 */ /* 0x000ee80000100800 */
[----:B------:R0:W-:Y:S01]  /*945c0*/  @P4 STG.E.U16 desc[UR66][R12.64], R15 ;  /* 0x0000000f0c004986 */ /* 0x0001e2000c101542 */
[----:B------:R-:W-:Y:S01]  /*945d0*/  ISETP.LT.AND P4, PT, R29, UR14, !P0 ;  /* 0x0000000e1d007c0c */ /* 0x000fe2000c781270 */
[C---:B--2---:R-:W-:Y:S02]  /*945e0*/  IMAD.WIDE R4, R2.reuse, 0x2, R18 ;  /* 0x0000000202047825 */ /* 0x044fe400078e0212 */
[----:B------:R2:W-:Y:S01]  /*945f0*/  STL [R1+0x3430], R29 ;  /* 0x0034301d01007387 */ /* 0x0005e20000100800 */
[----:B------:R-:W-:Y:S01]  /*94600*/  UMOV UR71, UR16 ;  /* 0x0000001000477c82 */ /* 0x000fe20008000000 */
[----:B------:R-:W-:Y:S01]  /*94610*/  ISETP.LT.AND P2, PT, R27, UR54, !P2 ;  /* 0x000000361b007c0c */ /* 0x000fe2000d741270 */
[----:B------:R-:W1:Y:S01]  /*94620*/  LDCU UR16, c[0x0][0x398] ;  /* 0x00007300ff1077ac */ /* 0x000e620008000800 */
[----:B0-----:R-:W-:Y:S01]  /*94630*/  IMAD.WIDE R12, R2, 0x2, R16 ;  /* 0x00000002020c7825 */ /* 0x001fe200078e0210 */
[----:B------:R-:W0:Y:S01]  /*94640*/  LDCU UR14, c[0x0][0x398] ;  /* 0x00007300ff0e77ac */ /* 0x000e220008000800 */
[----:B--2---:R-:W2:Y:S04]  /*94650*/  LDL.LU R29, [R1+0x150] ;  /* 0x00015000011d7983 */ /* 0x004ea80000300800 */
[----:B------:R0:W-:Y:S04]  /*94660*/  @P5 STG.E.U16 desc[UR66][R4.64], R26 ;  /* 0x0000001a04005986 */ /* 0x0001e8000c101542 */
[----:B------:R-:W4:Y:S04]  /*94670*/  LDL.LU R0, [R1+0x140] ;  /* 0x0001400001007983 */ /* 0x000f280000300800 */
[----:B0-----:R-:W4:Y:S01]  /*94680*/  LDL R5, [R1+0x1bdc] ;  /* 0x001bdc0001057983 */ /* 0x001f220000100800 */
[----:B---3--:R-:W-:-:S03]  /*94690*/  ISETP.LT.AND P5, PT, R21, UR71, !P0 ;  /* 0x0000004715007c0c */ /* 0x008fc6000c7a1270 */
[----:B--2---:R0:W-:Y:S04]  /*946a0*/  @P3 STG.E.U16 desc[UR66][R12.64], R29 ;  /* 0x0000001d0c003986 */ /* 0x0041e8000c101542 */
[----:B0-----:R-:W2:Y:S04]  /*946b0*/  LDL R13, [R1+0x1bd8] ;  /* 0x001bd800010d7983 */ /* 0x001ea80000100800 */
[----:B------:R-:W3:Y:S01]  /*946c0*/  LDL.LU R21, [R1+0x130] ;  /* 0x0001300001157983 */ /* 0x000ee20000300800 */
[----:B------:R-:W-:Y:S01]  /*946d0*/  IMAD.WIDE R14, R2, 0x2, R10 ;  /* 0x00000002020e7825 */ /* 0x000fe200078e020a */
[----:B------:R-:W-:-:S02]  /*946e0*/  PRMT R3, R29, 0x7632, R3 ;  /* 0x000076321d037816 */ /* 0x000fc40000000003 */
[----:B----4-:R-:W-:Y:S01]  /*946f0*/  ISETP.LT.AND P3, PT, R5, UR28, !P0 ;  /* 0x0000001c05007c0c */ /* 0x010fe2000c761270 */
[----:B------:R-:W4:Y:S01]  /*94700*/  LDL.LU R29, [R1+0x120] ;  /* 0x00012000011d7983 */ /* 0x000f220000300800 */
[----:B------:R-:W-:-:S03]  /*94710*/  IMAD.WIDE R4, R2, 0x2, R8 ;  /* 0x0000000202047825 */ /* 0x000fc600078e0208 */
[----:B------:R0:W-:Y:S04]  /*94720*/  @P1 STG.E.U16 desc[UR66][R14.64], R3 ;  /* 0x000000030e001986 */ /* 0x0001e8000c101542 */
[----:B------:R1:W-:Y:S01]  /*94730*/  @P2 STG.E.U16 desc[UR66][R4.64], R0 ;  /* 0x0000000004002986 */ /* 0x0003e2000c101542 */
[----:B0-----:R-:W-:-:S03]  /*94740*/  VIADD R3, R2, UR5 ;  /* 0x0000000502037c36 */ /* 0x001fc60008000000 */
[----:B------:R-:W4:Y:S01]  /*94750*/  LDL R15, [R1+0x110] ;  /* 0x00011000010f7983 */ /* 0x000f220000100800 */
[----:B-1----:R-:W-:Y:S01]  /*94760*/  IMAD.WIDE R4, R3, 0x2, R24 ;  /* 0x0000000203047825 */ /* 0x002fe200078e0218 */
[----:B--2---:R-:W-:-:S03]  /*94770*/  ISETP.LT.AND P1, PT, R13, UR24, !P0 ;  /* 0x000000180d007c0c */ /* 0x004fc6000c721270 */
[----:B------:R-:W-:Y:S01]  /*94780*/  IMAD.WIDE R12, R2, 0x2, R6 ;  /* 0x00000002020c7825 */ /* 0x000fe200078e0206 */
[----:B------:R-:W-:Y:S02]  /*94790*/  PRMT R2, R0, 0x7632, R2 ;  /* 0x0000763200027816 */ /* 0x000fe40000000002 */
[----:B------:R-:W2:Y:S04]  /*947a0*/  LDL.LU R0, [R1+0x3438] ;  /* 0x0034380001007983 */ /* 0x000ea80000300800 */
[----:B------:R0:W-:Y:S04]  /*947b0*/  @P6 STG.E.U16 desc[UR66][R12.64], R2 ;  /* 0x000000020c006986 */ /* 0x0001e8000c101542 */
[----:B---3--:R1:W-:Y:S01]  /*947c0*/  @P1 STG.E.U16 desc[UR66][R4.64], R21 ;  /* 0x0000001504001986 */ /* 0x0083e2000c101542 */
[----:B0-----:R-:W-:-:S03]  /*947d0*/  PRMT R2, R21, 0x7632, R2 ;  /* 0x0000763215027816 */ /* 0x001fc60000000002 */
[----:B-1----:R-:W3:Y:S04]  /*947e0*/  LDL.LU R21, [R1+0x3434] ;  /* 0x0034340001157983 */ /* 0x002ee80000300800 */
[----:B------:R-:W2:Y:S04]  /*947f0*/  LDL R4, [R1+0x1bec] ;  /* 0x001bec0001047983 */ /* 0x000ea80000100800 */
[----:B------:R-:W3:Y:S01]  /*94800*/  LDL R5, [R1+0x1b44] ;  /* 0x001b440001057983 */ /* 0x000ee20000100800 */
[----:B------:R-:W-:Y:S01]  /*94810*/  UMOV UR28, UR72 ;  /* 0x00000048001c7c82 */ /* 0x000fe20008000000 */
[----:B------:R-:W-:Y:S01]  /*94820*/  UMOV UR5, UR73 ;  /* 0x0000004900057c82 */ /* 0x000fe20008000000 */
[----:B------:R-:W0:Y:S01]  /*94830*/  LDCU.64 UR72, c[0x0][0x398] ;  /* 0x00007300ff4877ac */ /* 0x000e220008000a00 */
[----:B------:R-:W-:Y:S01]  /*94840*/  ISETP.LT.AND P6, PT, R28, UR20, !P0 ;  /* 0x000000141c007c0c */ /* 0x000fe2000c7c1270 */
[----:B------:R-:W-:Y:S01]  /*94850*/  IMAD.WIDE R12, R3, 0x2, R22 ;  /* 0x00000002030c7825 */ /* 0x000fe200078e0216 */
[----:B----4-:R-:W-:-:S02]  /*94860*/  PRMT R14, R29, 0x7632, R14 ;  /* 0x000076321d0e7816 */ /* 0x010fc4000000000e */
[----:B--2---:R-:W-:Y:S02]  /*94870*/  ISETP.LT.AND P1, PT, R4, UR6, !P0 ;  /* 0x0000000604007c0c */ /* 0x004fe4000c721270 */
[----:B------:R3:W-:Y:S01]  /*94880*/  @P3 STG.E.U16 desc[UR66][R12.64], R2 ;  /* 0x000000020c003986 */ /* 0x0007e2000c101542 */
[----:B------:R-:W-:Y:S01]  /*94890*/  ISETP.LT.AND P2, PT, R0, UR34, !P0 ;  /* 0x0000002200007c0c */ /* 0x000fe2000c741270 */
[----:B------:R-:W-:Y:S01]  /*948a0*/  UMOV UR24, UR5 ;  /* 0x0000000500187c82 */ /* 0x000fe20008000000 */
[----:B------:R-:W-:Y:S01]  /*948b0*/  UMOV UR71, UR22 ;  /* 0x0000001600477c82 */ /* 0x000fe20008000000 */
[----:B------:R-:W-:Y:S01]  /*948c0*/  UMOV UR54, UR52 ;  /* 0x0000003400367c82 */ /* 0x000fe20008000000 */
[----:B------:R-:W1:Y:S01]  /*948d0*/  LDCU UR6, c[0x0][0x398] ;  /* 0x00007300ff0677ac */ /* 0x000e620008000800 */
[----:B------:R-:W2:Y:S01]  /*948e0*/  LDCU UR20, c[0x0][0x398] ;  /* 0x00007300ff1477ac */ /* 0x000ea20008000800 */
[----:B---3--:R-:W-:Y:S02]  /*948f0*/  VIADD R2, R5, 0x12 ;  /* 0x0000001205027836 */ /* 0x008fe40000000000 */
[----:B------:R-:W-:Y:S01]  /*94900*/  IMAD.WIDE R12, R3, 0x2, R18 ;  /* 0x00000002030c7825 */ /* 0x000fe200078e0212 */
[----:B------:R-:W-:Y:S01]  /*94910*/  ISETP.LT.AND P0, PT, R27, UR42, !P0 ;  /* 0x0000002a1b007c0c */ /* 0x000fe2000c701270 */
[----:B------:R-:W3:Y:S02]  /*94920*/  LDCU UR22, c[0x0][0x398] ;  /* 0x00007300ff1677ac */ /* 0x000ee40008000800 */
[----:B------:R-:W-:Y:S01]  /*94930*/  IMAD.WIDE R4, R3, 0x2, R20 ;  /* 0x0000000203047825 */ /* 0x000fe200078e0214 */
[----:B0-----:R-:W-:Y:S01]  /*94940*/  ISETP.GE.AND P3, PT, R2, UR73, PT ;  /* 0x0000004902007c0c */ /* 0x001fe2000bf66270 */
[----:B------:R-:W0:Y:S01]  /*94950*/  LDCU UR52, c[0x0][0x3b8] ;  /* 0x00007700ff3477ac */ /* 0x000e220008000800 */
[----:B------:R-:W-:-:S02]  /*94960*/  PRMT R2, R15, 0x7632, R2 ;  /* 0x000076320f027816 */ /* 0x000fc40000000002 */
[----:B------:R4:W-:Y:S01]  /*94970*/  @P6 STG.E.U16 desc[UR66][R4.64], R29 ;  /* 0x0000001d04006986 */ /* 0x0009e2000c101542 */
[----:B------:R-:W0:Y:S03]  /*94980*/  LDCU UR5, c[0x0][0x398] ;  /* 0x00007300ff0577ac */ /* 0x000e260008000800 */
[----:B------:R1:W-:Y:S04]  /*94990*/  @P5 STG.E.U16 desc[UR66][R12.64], R14 ;  /* 0x0000000e0c005986 */ /* 0x0003e8000c101542 */
[----:B----4-:R-:W4:Y:S01]  /*949a0*/  LDL.LU R29, [R1+0x3430] ;  /* 0x00343000011d7983 */ /* 0x010f220000300800 */
[----:B-1----:R-:W-:-:S03]  /*949b0*/  IMAD.WIDE R14, R3, 0x2, R8 ;  /* 0x00000002030e7825 */ /* 0x002fc600078e0208 */
[----:B------:R1:W-:Y:S04]  /*949c0*/  STL [R1+0x342c], R9 ;  /* 0x00342c0901007387 */ /* 0x0003e80000100800 */
[----:B-1----:R-:W2:Y:S01]  /*949d0*/  LDL.LU R9, [R1+0x110] ;  /* 0x0001100001097983 */ /* 0x002ea20000300800 */
[----:B------:R-:W-:-:S05]  /*949e0*/  IMAD.WIDE R4, R3, 0x2, R16 ;  /* 0x0000000203047825 */ /* 0x000fca00078e0210 */
[----:B--2---:R1:W-:Y:S04]  /*949f0*/  @P4 STG.E.U16 desc[UR66][R4.64], R9 ;  /* 0x0000000904004986 */ /* 0x0043e8000c101542 */
[----:B-1----:R-:W2:Y:S04]  /*94a00*/  LDL R4, [R1+0x1bd8] ;  /* 0x001bd80001047983 */ /* 0x002ea80000100800 */
[----:B------:R-:W3:Y:S01]  /*94a10*/  LDL.LU R5, [R1+0x100] ;  /* 0x0001000001057983 */ /* 0x000ee20000300800 */
[----:B------:R-:W-:-:S03]  /*94a20*/  IMAD.WIDE R12, R3, 0x2, R10 ;  /* 0x00000002030c7825 */ /* 0x000fc600078e020a */
[----:B------:R-:W4:Y:S04]  /*94a30*/  LDL R9, [R1+0x1b44] ;  /* 0x001b440001097983 */ /* 0x000f280000100800 */
[----:B------:R1:W-:Y:S01]  /*94a40*/  @P1 STG.E.U16 desc[UR66][R12.64], R2 ;  /* 0x000000020c001986 */ /* 0x0003e2000c101542 */
[----:B------:R-:W-:-:S03]  /*94a50*/  ISETP.LT.AND P6, PT, R0, UR32, !P3 ;  /* 0x0000002000007c0c */ /* 0x000fc6000dfc1270 */
[----:B-1----:R-:W4:Y:S04]  /*94a60*/  LDL R12, [R1+0x1be4] ;  /* 0x001be400010c7983 */ /* 0x002f280000100800 */
[----:B------:R-:W4:Y:S04]  /*94a70*/  LDL R13, [R1+0x1bdc] ;  /* 0x001bdc00010d7983 */ /* 0x000f280000100800 */
[----:B------:R1:W-:Y:S04]  /*94a80*/  STL [R1+0x3428], R0 ;  /* 0x0034280001007387 */ /* 0x0003e80000100800 */
[----:B-1----:R-:W4:Y:S01]  /*94a90*/  LDL R0, [R1+0x1bec] ;  /* 0x001bec0001007983 */ /* 0x002f220000100800 */
[----:B--2---:R-:W-:-:S03]  /*94aa0*/  ISETP.LT.AND P1, PT, R4, UR36, !P3 ;  /* 0x0000002404007c0c */ /* 0x004fc6000df21270 */
[----:B---3--:R1:W-:Y:S02]  /*94ab0*/  @P0 STG.E.U16 desc[UR66][R14.64], R5 ;  /* 0x000000050e000986 */ /* 0x0083e4000c101542 */
[----:B-1----:R-:W-:Y:S01]  /*94ac0*/  PRMT R14, R5, 0x7632, R14 ;  /* 0x00007632050e7816 */ /* 0x002fe2000000000e */
[----:B------:R-:W-:Y:S01]  /*94ad0*/  IMAD.WIDE R4, R3, 0x2, R6 ;  /* 0x0000000203047825 */ /* 0x000fe200078e0206 */
[----:B------:R-:W2:Y:S04]  /*94ae0*/  LDL.LU R15, [R1+0x164] ;  /* 0x00016400010f7983 */ /* 0x000ea80000300800 */
[----:B------:R1:W-:Y:S04]  /*94af0*/  @P2 STG.E.U16 desc[UR66][R4.64], R14 ;  /* 0x0000000e04002986 */ /* 0x0003e8000c101542 */
[----:B-1----:R-:W3:Y:S01]  /*94b00*/  LDL.LU R5, [R1+0x174] ;  /* 0x0001740001057983 */ /* 0x002ee20000300800 */
[----:B----4-:R-:W-:-:S03]  /*94b10*/  VIADD R14, R9, 0x13 ;  /* 0x00000013090e7836 */ /* 0x010fc60000000000 */
[----:B------:R-:W4:Y:S01]  /*94b20*/  LDL R9, [R1+0x154] ;  /* 0x0001540001097983 */ /* 0x000f220000100800 */
[----:B------:R-:W-:Y:S01]  /*94b30*/  VIADD R2, R3, UR30 ;  /* 0x0000001e03027c36 */ /* 0x000fe20008000000 */
[----:B------:R-:W-:Y:S02]  /*94b40*/  ISETP.LT.AND P5, PT, R12, UR68, !P3 ;  /* 0x000000440c007c0c */ /* 0x000fe4000dfa1270 */
[----:B------:R-:W-:Y:S01]  /*94b50*/  ISETP.LT.AND P0, PT, R13, UR26, !P3 ;  /* 0x0000001a0d007c0c */ /* 0x000fe2000df01270 */
[----:B------:R-:W-:Y:S01]  /*94b60*/  IMAD.WIDE R12, R2, 0x2, R24 ;  /* 0x00000002020c7825 */ /* 0x000fe200078e0218 */
[----:B------:R-:W-:Y:S01]  /*94b70*/  STL [R1+0x3424], R21 ;  /* 0x0034241501007387 */ /* 0x000fe20000100800 */
[----:B------:R-:W-:Y:S01]  /*94b80*/  UMOV UR68, UR62 ;  /* 0x0000003e00447c82 */ /* 0x000fe20008000000 */
[----:B------:R-:W-:Y:S01]  /*94b90*/  UMOV UR32, UR69 ;  /* 0x0000004500207c82 */ /* 0x000fe20008000000 */
[----:B------:R-:W-:Y:S01]  /*94ba0*/  UMOV UR36, UR68 ;  /* 0x0000004400247c82 */ /* 0x000fe20008000000 */
[----:B------:R-:W-:Y:S01]  /*94bb0*/  ISETP.LT.AND P2, PT, R28, UR18, !P3 ;  /* 0x000000121c007c0c */ /* 0x000fe2000df41270 */
[----:B------:R-:W1:Y:S01]  /*94bc0*/  LDCU.64 UR68, c[0x0][0x398] ;  /* 0x00007300ff4477ac */ /* 0x000e620008000a00 */
[----:B------:R-:W-:Y:S01]  /*94bd0*/  UMOV UR42, UR24 ;  /* 0x00000018002a7c82 */ /* 0x000fe20008000000 */
[----:B------:R-:W0:Y:S01]  /*94be0*/  LDCU UR24, c[0x0][0x398] ;  /* 0x00007300ff1877ac */ /* 0x000e220008000800 */
[----:B------:R-:W-:Y:S01]  /*94bf0*/  UMOV UR34, UR54 ;  /* 0x0000003600227c82 */ /* 0x000fe20008000000 */
[----:B------:R-:W0:Y:S01]  /*94c00*/  LDCU UR30, c[0x0][0x398] ;  /* 0x00007300ff1e77ac */ /* 0x000e220008000800 */
[----:B------:R-:W0:Y:S01]  /*94c10*/  LDCU UR26, c[0x0][0x398] ;  /* 0x00007300ff1a77ac */ /* 0x000e220008000800 */
[----:B---3--:R3:W-:Y:S01]  /*94c20*/  @P1 STG.E.U16 desc[UR66][R12.64], R5 ;  /* 0x000000050c001986 */ /* 0x0087e2000c101542 */
[----:B------:R-:W-:Y:S01]  /*94c30*/  PRMT R3, R5, 0x7632, R3 ;  /* 0x0000763205037816 */ /* 0x000fe20000000003 */
[----:B------:R-:W0:Y:S01]  /*94c40*/  LDCU UR54, c[0x0][0x398] ;  /* 0x00007300ff3677ac */ /* 0x000e220008000800 */
[----:B----4-:R-:W-:Y:S01]  /*94c50*/  PRMT R26, R9, 0x7632, R26 ;  /* 0x00007632091a7816 */ /* 0x010fe2000000001a */
[----:B------:R-:W4:Y:S01]  /*94c60*/  LDCU UR18, c[0x0][0x398] ;  /* 0x00007300ff1277ac */ /* 0x000f220008000800 */
[----:B------:R-:W0:Y:S01]  /*94c70*/  LDCU UR62, c[0x0][0x398] ;  /* 0x00007300ff3e77ac */ /* 0x000e220008000800 */
[----:B---3--:R-:W-:-:S02]  /*94c80*/  IMAD.WIDE R12, R2, 0x2, R20 ;  /* 0x00000002020c7825 */ /* 0x008fc400078e0214 */
[----:B------:R-:W3:Y:S02]  /*94c90*/  LDL R21, [R1+0x1bdc] ;  /* 0x001bdc0001157983 */ /* 0x000ee40000100800 */
[----:B------:R-:W-:-:S05]  /*94ca0*/  IMAD.WIDE R4, R2, 0x2, R22 ;  /* 0x0000000202047825 */ /* 0x000fca00078e0216 */
[----:B------:R0:W-:Y:S01]  /*94cb0*/  @P0 STG.E.U16 desc[UR66][R4.64], R3 ;  /* 0x0000000304000986 */ /* 0x0001e2000c101542 */
[----:B-1----:R-:W-:Y:S02]  /*94cc0*/  ISETP.GE.AND P0, PT, R14, UR69, PT ;  /* 0x000000450e007c0c */ /* 0x002fe4000bf06270 */
[C---:B------:R-:W-:Y:S01]  /*94cd0*/  ISETP.LT.AND P4, PT, R29.reuse, UR42, !P3 ;  /* 0x0000002a1d007c0c */ /* 0x040fe2000df81270 */
[----:B--2---:R-:W-:Y:S01]  /*94ce0*/  @P2 STG.E.U16 desc[UR66][R12.64], R15 ;  /* 0x0000000f0c002986 */ /* 0x004fe2000c101542 */
[----:B------:R-:W-:Y:S01]  /*94cf0*/  ISETP.LT.AND P2, PT, R29, UR32, !P0 ;  /* 0x000000201d007c0c */ /* 0x000fe2000c741270 */
[----:B------:R-:W-:Y:S01]  /*94d00*/  UMOV UR73, UR34 ;  /* 0x0000002200497c82 */ /* 0x000fe20008000000 */
[----:B------:R-:W-:Y:S01]  /*94d10*/  ISETP.LT.AND P1, PT, R0, UR38, !P3 ;  /* 0x0000002600007c0c */ /* 0x000fe2000df21270 */
[----:B------:R1:W-:Y:S01]  /*94d20*/  STL [R1+0x341c], R29 ;  /* 0x00341c1d01007387 */ /* 0x0003e20000100800 */
[----:B------:R-:W-:Y:S01]  /*94d30*/  ISETP.LT.AND P3, PT, R27, UR48, !P3 ;  /* 0x000000301b007c0c */ /* 0x000fe2000df61270 */
[----:B------:R-:W2:Y:S01]  /*94d40*/  LDCU UR34, c[0x0][0x3b8] ;  /* 0x00007700ff2277ac */ /* 0x000ea20008000800 */
[----:B0-----:R-:W-:Y:S01]  /*94d50*/  PRMT R3, R15, 0x7632, R3 ;  /* 0x000076320f037816 */ /* 0x001fe20000000003 */
[----:B------:R-:W-:Y:S01]  /*94d60*/  IMAD.WIDE R4, R2, 0x2, R18 ;  /* 0x0000000202047825 */ /* 0x000fe200078e0212 */
[----:B------:R-:W0:Y:S01]  /*94d70*/  LDCU UR32, c[0x0][0x398] ;  /* 0x00007300ff2077ac */ /* 0x000e220008000800 */
[----:B-1----:R-:W2:Y:S04]  /*94d80*/  LDL R29, [R1+0x1bd8] ;  /* 0x001bd800011d7983 */ /* 0x002ea80000100800 */
[----:B------:R1:W-:Y:S04]  /*94d90*/  STL [R1+0x3420], R27 ;  /* 0x0034201b01007387 */ /* 0x0003e80000100800 */
[----:B------:R0:W-:Y:S04]  /*94da0*/  @P5 STG.E.U16 desc[UR66][R4.64], R3 ;  /* 0x0000000304005986 */ /* 0x0001e8000c101542 */
[----:B-1----:R-:W2:Y:S04]  /*94db0*/  LDL R27, [R1+0x1be4] ;  /* 0x001be400011b7983 */ /* 0x002ea80000100800 */
[----:B------:R-:W2:Y:S04]  /*94dc0*/  LDL.LU R0, [R1+0x144] ;  /* 0x0001440001007983 */ /* 0x000ea80000300800 */
[----:B------:R-:W2:Y:S04]  /*94dd0*/  LDL.LU R9, [R1+0x342c] ;  /* 0x00342c0001097983 */ /* 0x000ea80000300800 */
[----:B0-----:R-:W2:Y:S01]  /*94de0*/  LDL.LU R5, [R1+0x154] ;  /* 0x0001540001057983 */ /* 0x001ea20000300800 */
[----:B---3--:R-:W-:-:S03]  /*94df0*/  ISETP.LT.AND P5, PT, R21, UR16, !P0 ;  /* 0x0000001015007c0c */ /* 0x008fc6000c7a1270 */
[----:B------:R-:W3:Y:S01]  /*94e00*/  LDL.LU R21, [R1+0x134] ;  /* 0x0001340001157983 */ /* 0x000ee20000300800 */
[----:B------:R-:W-:-:S04]  /*94e10*/  IMAD.WIDE R12, R2, 0x2, R16 ;  /* 0x00000002020c7825 */ /* 0x000fc800078e0210 */
[C---:B------:R-:W-:Y:S01]  /*94e20*/  IMAD.WIDE R14, R2.reuse, 0x2, R10 ;  /* 0x00000002020e7825 */ /* 0x040fe200078e020a */
[----:B--2---:R0:W-:Y:S04]  /*94e30*/  @P4 STG.E.U16 desc[UR66][R12.64], R5 ;  /* 0x000000050c004986 */ /* 0x0041e8000c101542 */
[----:B------:R1:W-:Y:S01]  /*94e40*/  @P1 STG.E.U16 desc[UR66][R14.64], R26 ;  /* 0x0000001a0e001986 */ /* 0x0003e2000c101542 */
[----:B------:R-:W-:Y:S01]  /*94e50*/  ISETP.LT.AND P1, PT, R29, UR14, !P0 ;  /* 0x0000000e1d007c0c */ /* 0x000fe2000c721270 */
[----:B0-----:R-:W-:Y:S01]  /*94e60*/  IMAD.WIDE R4, R2, 0x2, R8 ;  /* 0x0000000202047825 */ /* 0x001fe200078e0208 */
[----:B------:R-:W-:-:S03]  /*94e70*/  PRMT R12, R0, 0x7632, R12 ;  /* 0x00007632000c7816 */ /* 0x000fc6000000000c */
[C---:B-1----:R-:W-:Y:S02]  /*94e80*/  VIADD R14, R2.reuse, UR40 ;  /* 0x00000028020e7c36 */ /* 0x042fe40008000000 */
[----:B------:R-:W-:Y:S01]  /*94e90*/  IMAD.WIDE R2, R2, 0x2, R6 ;  /* 0x0000000202027825 */ /* 0x000fe200078e0206 */
[----:B------:R-:W-:Y:S01]  /*94ea0*/  @P3 STG.E.U16 desc[UR66][R4.64], R0 ;  /* 0x0000000004003986 */ /* 0x000fe2000c101542 */
[----:B------:R-:W-:-:S03]  /*94eb0*/  ISETP.LT.AND P4, PT, R27, UR70, !P0 ;  /* 0x000000461b007c0c */ /* 0x000fc6000c781270 */
[----:B------:R0:W-:Y:S04]  /*94ec0*/  @P6 STG.E.U16 desc[UR66][R2.64], R12 ;  /* 0x0000000c02006986 */ /* 0x0001e8000c101542 */
[----:B------:R-:W2:Y:S04]  /*94ed0*/  LDL R27, [R1+0x124] ;  /* 0x00012400011b7983 */ /* 0x000ea80000100800 */
[----:B------:R-:W4:Y:S01]  /*94ee0*/  LDL.LU R29, [R1+0x114] ;  /* 0x00011400011d7983 */ /* 0x000f220000300800 */
[----:B0-----:R-:W-:-:S03]  /*94ef0*/  IMAD.WIDE R2, R14, 0x2, R24 ;  /* 0x000000020e027825 */ /* 0x001fc600078e0218 */
[----:B------:R-:W4:Y:S01]  /*94f00*/  LDL.LU R0, [R1+0x3428] ;  /* 0x0034280001007983 */ /* 0x000f220000300800 */
[----:B---3--:R-:W-:-:S03]  /*94f10*/  PRMT R12, R21, 0x7632, R12 ;  /* 0x00007632150c7816 */ /* 0x008fc6000000000c */
[----:B------:R0:W-:Y:S04]  /*94f20*/  @P1 STG.E.U16 desc[UR66][R2.64], R21 ;  /* 0x0000001502001986 */ /* 0x0001e8000c101542 */
[----:B0-----:R-:W3:Y:S04]  /*94f30*/  LDL.LU R21, [R1+0x3424] ;  /* 0x0034240001157983 */ /* 0x001ee80000300800 */
[----:B------:R-:W3:Y:S01]  /*94f40*/  LDL R3, [R1+0x1b44] ;  /* 0x001b440001037983 */ /* 0x000ee20000100800 */
[----:B------:R-:W-:Y:S01]  /*94f50*/  UMOV UR70, UR58 ;  /* 0x0000003a00467c82 */ /* 0x000fe20008000000 */
[----:B------:R-:W-:Y:S01]  /*94f60*/  UMOV UR40, UR71 ;  /* 0x0000004700287c82 */ /* 0x000fe20008000000 */
[----:B------:R-:W-:Y:S01]  /*94f70*/  UMOV UR16, UR70 ;  /* 0x0000004600107c82 */ /* 0x000fe20008000000 */
[----:B------:R-:W-:Y:S01]  /*94f80*/  IMAD.WIDE R4, R14, 0x2, R22 ;  /* 0x000000020e047825 */ /* 0x000fe200078e0216 */
[----:B------:R-:W0:Y:S01]  /*94f90*/  LDCU.64 UR70, c[0x0][0x398] ;  /* 0x00007300ff4677ac */ /* 0x000e220008000a00 */
[----:B------:R-:W3:Y:S01]  /*94fa0*/  LDL R2, [R1+0x1bec] ;  /* 0x001bec0001027983 */ /* 0x000ee20000100800 */
[----:B------:R-:W-:-:S02]  /*94fb0*/  ISETP.LT.AND P6, PT, R28, UR10, !P0 ;  /* 0x0000000a1c007c0c */ /* 0x000fc4000c7c1270 */
[----:B--2---:R-:W-:Y:S01]  /*94fc0*/  PRMT R13, R27, 0x7632, R13 ;  /* 0x000076321b0d7816 */ /* 0x004fe2000000000d */
[----:B------:R3:W-:Y:S01]  /*94fd0*/  @P5 STG.E.U16 desc[UR66][R4.64], R12 ;  /* 0x0000000c04005986 */ /* 0x0007e2000c101542 */
[----:B----4-:R-:W-:-:S03]  /*94fe0*/  PRMT R15, R29, 0x7632, R15 ;  /* 0x000076321d0f7816 */ /* 0x010fc6000000000f */
[----:B------:R-:W2:Y:S01]  /*94ff0*/  LDL.LU R27, [R1+0x3420] ;  /* 0x00342000011b7983 */ /* 0x000ea20000300800 */
[----:B------:R-:W-:Y:S01]  /*95000*/  ISETP.LT.AND P3, PT, R0, UR12, !P0 ;  /* 0x0000000c00007c0c */ /* 0x000fe2000c761270 */
[----:B------:R-:W-:Y:S01]  /*95010*/  UMOV UR38, UR28 ;  /* 0x0000001c00267c82 */ /* 0x000fe20008000000 */
[----:B------:R-:W-:Y:S01]  /*95020*/  UMOV UR42, UR73 ;  /* 0x00000049002a7c82 */ /* 0x000fe20008000000 */
[----:B------:R-:W-:Y:S01]  /*95030*/  UMOV UR14, UR40 ;  /* 0x00000028000e7c82 */ /* 0x000fe20008000000 */
[----:B------:R-:W1:Y:S01]  /*95040*/  LDCU UR10, c[0x0][0x398] ;  /* 0x00007300ff0a77ac */ /* 0x000e620008000800 */
[----:B------:R-:W-:Y:S01]  /*95050*/  UMOV UR48, UR60 ;  /* 0x0000003c00307c82 */ /* 0x000fe20008000000 */
[----:B------:R-:W4:Y:S01]  /*95060*/  LDCU UR58, c[0x0][0x398] ;  /* 0x00007300ff3a77ac */ /* 0x000f220008000800 */
[----:B---3--:R-:W-:Y:S01]  /*95070*/  VIADD R12, R3, 0x14 ;  /* 0x00000014030c7836 */ /* 0x008fe20000000000 */
[----:B------:R-:W-:Y:S01]  /*95080*/  ISETP.LT.AND P1, PT, R2, UR8, !P0 ;  /* 0x0000000802007c0c */ /* 0x000fe2000c721270 */
[----:B------:R-:W-:-:S03]  /*95090*/  IMAD.WIDE R4, R14, 0x2, R18 ;  /* 0x000000020e047825 */ /* 0x000fc600078e0212 */
[----:B0-----:R-:W-:Y:S01]  /*950a0*/  ISETP.GE.AND P5, PT, R12, UR71, PT ;  /* 0x000000470c007c0c */ /* 0x001fe2000bfa6270 */
[----:B------:R-:W-:Y:S01]  /*950b0*/  UMOV UR69, UR38 ;  /* 0x0000002600457c82 */ /* 0x000fe20008000000 */
[----:B------:R-:W3:Y:S01]  /*950c0*/  LDL.LU R12, [R1+0x124] ;  /* 0x00012400010c7983 */ /* 0x000ee20000300800 */
[C---:B------:R-:W-:Y:S01]  /*950d0*/  IMAD.WIDE R2, R14.reuse, 0x2, R20 ;  /* 0x000000020e027825 */ /* 0x040fe200078e0214 */
[----:B------:R-:W-:Y:S01]  /*950e0*/  UMOV UR73, UR56 ;  /* 0x0000003800497c82 */ /* 0x000fe20008000000 */
[----:B------:R-:W-:Y:S01]  /*950f0*/  UMOV UR40, UR16 ;  /* 0x0000001000287c82 */ /* 0x000fe20008000000 */
[----:B------:R-:W-:Y:S01]  /*95100*/  STL [R1+0x3418], R9 ;  /* 0x0034180901007387 */ /* 0x000fe20000100800 */
[----:B------:R-:W0:Y:S01]  /*95110*/  LDCU UR28, c[0x0][0x398] ;  /* 0x00007300ff1c77ac */ /* 0x000e220008000800 */
[----:B------:R-:W0:Y:S01]  /*95120*/  LDCU UR8, c[0x0][0x398] ;  /* 0x00007300ff0877ac */ /* 0x000e220008000800 */
[----:B------:R-:W0:Y:S01]  /*95130*/  LDCU UR12, c[0x0][0x398] ;  /* 0x00007300ff0c77ac */ /* 0x000e220008000800 */
[----:B------:R-:W0:Y:S01]  /*95140*/  LDCU UR60, c[0x0][0x398] ;  /* 0x00007300ff3c77ac */ /* 0x000e220008000800 */
[----:B---3--:R3:W-:Y:S01]  /*95150*/  @P6 STG.E.U16 desc[UR66][R2.64], R12 ;  /* 0x0000000c02006986 */ /* 0x0087e2000c101542 */
[----:B--2---:R-:W-:Y:S01]  /*95160*/  ISETP.LT.AND P0, PT, R27, UR46, !P0 ;  /* 0x0000002e1b007c0c */ /* 0x004fe2000c701270 */
[----:B------:R-:W-:Y:S01]  /*95170*/  UMOV UR38, UR36 ;  /* 0x0000002400267c82 */ /* 0x000fe20008000000 */
[----:B------:R-:W2:Y:S01]  /*95180*/  LDCU UR56, c[0x0][0x398] ;  /* 0x00007300ff3877ac */ /* 0x000ea20008000800 */
[----:B------:R0:W-:Y:S01]  /*95190*/  @P4 STG.E.U16 desc[UR66][R4.64], R13 ;  /* 0x0000000d04004986 */ /* 0x0001e2000c101542 */
[----:B---3--:R-:W-:Y:S01]  /*951a0*/  IMAD.WIDE R2, R14, 0x2, R16 ;  /* 0x000000020e027825 */ /* 0x008fe200078e0210 */
[----:B------:R-:W-:Y:S01]  /*951b0*/  ISETP.LT.AND P6, PT, R0, UR22, !P5 ;  /* 0x0000001600007c0c */ /* 0x000fe2000efc1270 */
[----:B------:R-:W-:Y:S01]  /*951c0*/  UMOV UR36, UR42 ;  /* 0x0000002a00247c82 */ /* 0x000fe20008000000 */
[----:B------:R-:W-:Y:S01]  /*951d0*/  UMOV UR16, UR44 ;  /* 0x0000002c00107c82 */ /* 0x000fe20008000000 */
[C---:B0-----:R-:W-:Y:S01]  /*951e0*/  IMAD.WIDE R12, R14.reuse, 0x2, R8 ;  /* 0x000000020e0c7825 */ /* 0x041fe200078e0208 */
[----:B------:R0:W-:Y:S01]  /*951f0*/  @P2 STG.E.U16 desc[UR66][R2.64], R29 ;  /* 0x0000001d02002986 */ /* 0x0001e2000c101542 */
[----:B------:R-:W-:Y:S01]  /*95200*/  UMOV UR71, UR48 ;  /* 0x0000003000477c82 */ /* 0x000fe20008000000 */
[----:B------:R-:W3:Y:S02]  /*95210*/  LDCU UR46, c[0x0][0x398] ;  /* 0x00007300ff2e77ac */ /* 0x000ee40008000800 */
[----:B------:R-:W2:Y:S01]  /*95220*/  LDL R9, [R1+0x1be4] ;  /* 0x001be40001097983 */ /* 0x000ea20000100800 */
[----:B------:R-:W-:Y:S01]  /*95230*/  IMAD.WIDE R4, R14, 0x2, R10 ;  /* 0x000000020e047825 */ /* 0x000fe200078e020a */
[----:B------:R-:W-:Y:S01]  /*95240*/  UMOV UR42, UR50 ;  /* 0x00000032002a7c82 */ /* 0x000fe20008000000 */
[----:B------:R-:W1:Y:S01]  /*95250*/  LDCU UR50, c[0x0][0x3b8] ;  /* 0x00007700ff3277ac */ /* 0x000e620008000800 */
[----:B------:R-:W1:Y:S01]  /*95260*/  LDCU UR22, c[0x0][0x398] ;  /* 0x00007300ff1677ac */ /* 0x000e620008000800 */
[----:B0-----:R-:W3:Y:S01]  /*95270*/  LDL.LU R29, [R1+0x341c] ;  /* 0x00341c00011d7983 */ /* 0x001ee20000300800 */
[----:B------:R-:W0:Y:S03]  /*95280*/  LDCU UR44, c[0x0][0x3b8] ;  /* 0x00007700ff2c77ac */ /* 0x000e260008000800 */
[----:B------:R-:W3:Y:S01]  /*95290*/  LDL R2, [R1+0x1bd8] ;  /* 0x001bd80001027983 */ /* 0x000ee20000100800 */
[----:B------:R-:W0:Y:S03]  /*952a0*/  LDCU UR48, c[0x0][0x398] ;  /* 0x00007300ff3077ac */ /* 0x000e260008000800 */
[----:B------:R-:W3:Y:S04]  /*952b0*/  LDL.LU R3, [R1+0x104] ;  /* 0x0001040001037983 */ /* 0x000ee80000300800 */
[----:B------:R0:W-:Y:S04]  /*952c0*/  @P1 STG.E.U16 desc[UR66][R4.64], R15 ;  /* 0x0000000f04001986 */ /* 0x0001e8000c101542 */
[----:B0-----:R-:W4:Y:S01]  /*952d0*/  LDL R5, [R1+0x1bdc] ;  /* 0x001bdc0001057983 */ /* 0x001f220000100800 */
[----:B--2---:R-:W-:-:S03]  /*952e0*/  ISETP.LT.AND P4, PT, R9, UR72, !P5 ;  /* 0x0000004809007c0c */ /* 0x004fc6000ef81270 */
[----:B------:R-:W2:Y:S04]  /*952f0*/  LDL R9, [R1+0x1b44] ;  /* 0x001b440001097983 */ /* 0x000ea80000100800 */
[----:B---3--:R0:W-:Y:S04]  /*95300*/  @P0 STG.E.U16 desc[UR66][R12.64], R3 ;  /* 0x000000030c000986 */ /* 0x0081e8000c101542 */
[----:B0-----:R-:W3:Y:S04]  /*95310*/  LDL R13, [R1+0x1bec] ;  /* 0x001bec00010d7983 */ /* 0x001ee80000100800 */
[----:B------:R0:W-:Y:S04]  /*95320*/  STL [R1+0x3414], R0 ;  /* 0x0034140001007387 */ /* 0x0001e80000100800 */
[----:B0-----:R-:W2:Y:S01]  /*95330*/  LDL.LU R0, [R1+0x178] ;  /* 0x0001780001007983 */ /* 0x001ea20000300800 */
[----:B------:R-:W-:Y:S01]  /*95340*/  ISETP.LT.AND P0, PT, R2, UR24, !P5 ;  /* 0x0000001802007c0c */ /* 0x000fe2000ef01270 */
[C---:B------:R-:W-:Y:S01]  /*95350*/  VIADD R15, R14.reuse, UR52 ;  /* 0x000000340e0f7c36 */ /* 0x040fe20008000000 */
[----:B------:R-:W-:Y:S01]  /*95360*/  PRMT R12, R3, 0x7632, R12 ;  /* 0x00007632030c7816 */ /* 0x000fe2000000000c */
[----:B------:R-:W-:Y:S01]  /*95370*/  IMAD.WIDE R2, R14, 0x2, R6 ;  /* 0x000000020e027825 */ /* 0x000fe200078e0206 */
[----:B----4-:R-:W-:Y:S01]  /*95380*/  ISETP.LT.AND P1, PT, R5, UR6, !P5 ;  /* 0x0000000605007c0c */ /* 0x010fe2000ef21270 */
[----:B------:R-:W-:Y:S01]  /*95390*/  UMOV UR72, UR42 ;  /* 0x0000002a00487c82 */ /* 0x000fe20008000000 */
[----:B------:R-:W-:Y:S01]  /*953a0*/  UMOV UR52, UR73 ;  /* 0x0000004900347c82 */ /* 0x000fe20008000000 */
[----:B------:R-:W-:Y:S01]  /*953b0*/  IMAD.WIDE R4, R15, 0x2, R24 ;  /* 0x000000020f047825 */ /* 0x000fe200078e0218 */
[----:B------:R0:W-:Y:S01]  /*953c0*/  @P3 STG.E.U16 desc[UR66][R2.64], R12 ;  /* 0x0000000c02003986 */ /* 0x0001e2000c101542 */
[----:B------:R-:W-:Y:S01]  /*953d0*/  UMOV UR24, UR72 ;  /* 0x0000004800187c82 */ /* 0x000fe20008000000 */
[----:B------:R-:W4:Y:S01]  /*953e0*/  LDCU.64 UR72, c[0x0][0x398] ;  /* 0x00007300ff4877ac */ /* 0x000f220008000a00 */
[----:B------:R-:W-:Y:S01]  /*953f0*/  ISETP.LT.AND P2, PT, R29, UR16, !P5 ;  /* 0x000000101d007c0c */ /* 0x000fe2000ef41270 */
[----:B------:R-:W0:Y:S01]  /*95400*/  LDCU UR6, c[0x0][0x398] ;  /* 0x00007300ff0677ac */ /* 0x000e220008000800 */
[----:B------:R-:W0:Y:S01]  /*95410*/  LDCU UR42, c[0x0][0x398] ;  /* 0x00007300ff2a77ac */ /* 0x000e220008000800 */
[----:B--2---:R2:W-:Y:S01]  /*95420*/  @P0 STG.E.U16 desc[UR66][R4.64], R0 ;  /* 0x0000000004000986 */ /* 0x0045e2000c101542 */
[----:B---3--:R-:W-:Y:S01]  /*95430*/  ISETP.LT.AND P0, PT, R13, UR5, !P5 ;  /* 0x000000050d007c0c */ /* 0x008fe2000ef01270 */
[----:B------:R-:W-:Y:S01]  /*95440*/  VIADD R13, R9, 0x15 ;  /* 0x00000015090d7836 */ /* 0x000fe20000000000 */
[----:B0-----:R-:W-:Y:S01]  /*95450*/  PRMT R12, R0, 0x7632, R12 ;  /* 0x00007632000c7816 */ /* 0x001fe2000000000c */
[----:B------:R-:W3:Y:S04]  /*95460*/  LDL R9, [R1+0x158] ;  /* 0x0001580001097983 */ /* 0x000ee80000100800 */
[----:B--2---:R-:W2:Y:S01]  /*95470*/  LDL.LU R0, [R1+0x148] ;  /* 0x0001480001007983 */ /* 0x004ea20000300800 */
[----:B------:R-:W-:-:S03]  /*95480*/  IMAD.WIDE R4, R15, 0x2, R20 ;  /* 0x000000020f047825 */ /* 0x000fc600078e0214 */
[----:B------:R0:W-:Y:S04]  /*95490*/  STL [R1+0x3410], R21 ;  /* 0x0034101501007387 */ /* 0x0001e80000100800 */
[----:B0-----:R-:W2:Y:S01]  /*954a0*/  LDL.LU R21, [R1+0x168] ;  /* 0x0001680001157983 */ /* 0x001ea20000300800 */
[----:B------:R-:W-:Y:S01]  /*954b0*/  ISETP.LT.AND P3, PT, R28, UR20, !P5 ;  /* 0x000000141c007c0c */ /* 0x000fe2000ef61270 */
[----:B------:R-:W-:-:S05]  /*954c0*/  IMAD.WIDE R2, R15, 0x2, R22 ;  /* 0x000000020f027825 */ /* 0x000fca00078e0216 */
[----:B------:R0:W-:Y:S01]  /*954d0*/  @P1 STG.E.U16 desc[UR66][R2.64], R12 ;  /* 0x0000000c02001986 */ /* 0x0001e2000c101542 */
[----:B----4-:R-:W-:Y:S01]  /*954e0*/  ISETP.GE.AND P1, PT, R13, UR73, PT ;  /* 0x000000490d007c0c */ /* 0x010fe2000bf26270 */
[----:B------:R-:W-:Y:S02]  /*954f0*/  UMOV UR73, UR74 ;  /* 0x0000004a00497c82 */ /* 0x000fe40008000000 */
[----:B------:R4:W-:Y:S01]  /*95500*/  STL [R1+0x3408], R29 ;  /* 0x0034081d01007387 */ /* 0x0009e20000100800 */
[----:B------:R-:W-:Y:S02]  /*95510*/  ISETP.LT.AND P5, PT, R27, UR54, !P5 ;  /* 0x000000361b007c0c */ /* 0x000fe4000efa1270 */
[----:B---3--:R-:W-:Y:S01]  /*95520*/  PRMT R26, R9, 0x7632, R26 ;  /* 0x00007632091a7816 */ /* 0x008fe2000000001a */
[----:B0-----:R-:W-:Y:S01]  /*95530*/  IMAD.WIDE R2, R15, 0x2, R18 ;  /* 0x000000020f027825 */ /* 0x001fe200078e0212 */
[----:B--2---:R-:W-:Y:S01]  /*95540*/  PRMT R14, R21, 0x7632, R14 ;  /* 0x00007632150e7816 */ /* 0x004fe2000000000e */
[----:B------:R0:W-:Y:S01]  /*95550*/  @P3 STG.E.U16 desc[UR66][R4.64], R21 ;  /* 0x0000001504003986 */ /* 0x0001e2000c101542 */
[----:B------:R-:W-:Y:S01]  /*95560*/  ISETP.LT.AND P3, PT, R29, UR73, !P1 ;  /* 0x000000491d007c0c */ /* 0x000fe2000cf61270 */
[C---:B------:R-:W-:Y:S01]  /*95570*/  IMAD.WIDE R12, R15.reuse, 0x2, R10 ;  /* 0x000000020f0c7825 */ /* 0x040fe200078e020a */
[----:B------:R-:W-:Y:S01]  /*95580*/  UMOV UR16, UR64 ;  /* 0x0000004000107c82 */ /* 0x000fe20008000000 */
[----:B----4-:R-:W2:Y:S01]  /*95590*/  LDL R29, [R1+0x1bd8] ;  /* 0x001bd800011d7983 */ /* 0x010ea20000100800 */
[----:B------:R-:W3:Y:S03]  /*955a0*/  LDCU UR64, c[0x0][0x398] ;  /* 0x00007300ff4077ac */ /* 0x000ee60008000800 */
[----:B------:R4:W-:Y:S01]  /*955b0*/  STL [R1+0x340c], R27 ;  /* 0x00340c1b01007387 */ /* 0x0009e20000100800 */
[----:B------:R-:W-:Y:S01]  /*955c0*/  UMOV UR20, UR14 ;  /* 0x0000000e00147c82 */ /* 0x000fe20008000000 */
[----:B------:R-:W1:Y:S02]  /*955d0*/  LDCU UR74, c[0x0][0x398] ;  /* 0x00007300ff4a77ac */ /* 0x000e640008000800 */
[----:B------:R1:W-:Y:S01]  /*955e0*/  @P4 STG.E.U16 desc[UR66][R2.64], R14 ;  /* 0x0000000e02004986 */ /* 0x0003e2000c101542 */
[C---:B0-----:R-:W-:Y:S01]  /*955f0*/  IMAD.WIDE R4, R15.reuse, 0x2, R16 ;  /* 0x000000020f047825 */ /* 0x041fe200078e0210 */
[----:B------:R-:W-:Y:S01]  /*95600*/  UMOV UR5, UR16 ;  /* 0x0000001000057c82 */ /* 0x000fe20008000000 */
[----:B------:R-:W0:Y:S01]  /*95610*/  LDCU UR16, c[0x0][0x398] ;  /* 0x00007300ff1077ac */ /* 0x000e220008000800 */
[----:B----4-:R-:W4:Y:S01]  /*95620*/  LDL R27, [R1+0x1be4] ;  /* 0x001be400011b7983 */ /* 0x010f220000100800 */
[----:B------:R-:W0:Y:S03]  /*95630*/  LDCU UR14, c[0x0][0x3b8] ;  /* 0x00007700ff0e77ac */ /* 0x000e260008000800 */
[----:B------:R-:W2:Y:S04]  /*95640*/  LDL.LU R21, [R1+0x138] ;  /* 0x0001380001157983 */ /* 0x000ea80000300800 */
[----:B------:R-:W2:Y:S04]  /*95650*/  LDL.LU R9, [R1+0x3418] ;  /* 0x0034180001097983 */ /* 0x000ea80000300800 */
[----:B-1----:R-:W2:Y:S04]  /*95660*/  LDL.LU R2, [R1+0x158] ;  /* 0x0001580001027983 */ /* 0x002ea80000300800 */
[----:B------:R-:W3:Y:S01]  /*95670*/  LDL R3, [R1+0x1bdc] ;  /* 0x001bdc0001037983 */ /* 0x000ee20000100800 */
[----:B------:R-:W-:Y:S01]  /*95680*/  VIADD R14, R15, UR34 ;  /* 0x000000220f0e7c36 */ /* 0x000fe20008000000 */
[----:B----4-:R-:W-:-:S02]  /*95690*/  ISETP.LT.AND P4, PT, R27, UR68, !P1 ;  /* 0x000000441b007c0c */ /* 0x010fc4000cf81270 */
[----:B------:R-:W4:Y:S04]  /*956a0*/  LDL R27, [R1+0x128] ;  /* 0x00012800011b7983 */ /* 0x000f280000100800 */
[----:B--2---:R1:W-:Y:S01]  /*956b0*/  @P2 STG.E.U16 desc[UR66][R4.64], R2 ;  /* 0x0000000204002986 */ /* 0x0043e2000c101542 */
[----:B------:R-:W-:Y:S01]  /*956c0*/  ISETP.LT.AND P2, PT, R29, UR28, !P1 ;  /* 0x0000001c1d007c0c */ /* 0x000fe2000cf41270 */
[----:B------:R-:W-:Y:S01]  /*956d0*/  UMOV UR68, UR24 ;  /* 0x0000001800447c82 */ /* 0x000fe20008000000 */
[----:B------:R-:W-:Y:S01]  /*956e0*/  UMOV UR34, UR69 ;  /* 0x0000004500227c82 */ /* 0x000fe20008000000 */
[----:B------:R2:W-:Y:S01]  /*956f0*/  @P0 STG.E.U16 desc[UR66][R12.64], R26 ;  /* 0x0000001a0c000986 */ /* 0x0005e2000c101542 */
[----:B---3--:R-:W-:Y:S01]  /*95700*/  ISETP.LT.AND P0, PT, R3, UR30, !P1 ;  /* 0x0000001e03007c0c */ /* 0x008fe2000cf01270 */
[----:B------:R-:W-:Y:S01]  /*95710*/  UMOV UR73, UR5 ;  /* 0x0000000500497c82 */ /* 0x000fe20008000000 */
[----:B------:R-:W3:Y:S01]  /*95720*/  LDCU UR24, c[0x0][0x398] ;  /* 0x00007300ff1877ac */ /* 0x000ee20008000800 */
[----:B------:R-:W3:Y:S01]  /*95730*/  LDL.LU R29, [R1+0x118] ;  /* 0x00011800011d7983 */ /* 0x000ee20000300800 */
[----:B------:R-:W-:Y:S01]  /*95740*/  UMOV UR54, UR20 ;  /* 0x0000001400367c82 */ /* 0x000fe20008000000 */
[C---:B-1----:R-:W-:Y:S01]  /*95750*/  IMAD.WIDE R2, R15.reuse, 0x2, R8 ;  /* 0x000000020f027825 */ /* 0x042fe200078e0208 */
[----:B------:R-:W1:Y:S03]  /*95760*/  LDCU UR28, c[0x0][0x3b8] ;  /* 0x00007700ff1c77ac */ /* 0x000e660008000800 */
[----:B------:R-:W-:Y:S01]  /*95770*/  IMAD.WIDE R4, R15, 0x2, R6 ;  /* 0x000000020f047825 */ /* 0x000fe200078e0206 */
[----:B--2---:R-:W-:Y:S01]  /*95780*/  PRMT R12, R0, 0x7632, R12 ;  /* 0x00007632000c7816 */ /* 0x004fe2000000000c */
[----:B------:R2:W-:Y:S01]  /*95790*/  @P5 STG.E.U16 desc[UR66][R2.64], R0 ;  /* 0x0000000002005986 */ /* 0x0005e2000c101542 */
[----:B------:R-:W-:Y:S01]  /*957a0*/  UMOV UR30, UR68 ;  /* 0x00000044001e7c82 */ /* 0x000fe20008000000 */
[----:B------:R-:W0:Y:S02]  /*957b0*/  LDCU.64 UR68, c[0x0][0x398] ;  /* 0x00007300ff4477ac */ /* 0x000e240008000a00 */
[----:B------:R1:W-:Y:S01]  /*957c0*/  @P6 STG.E.U16 desc[UR66][R4.64], R12 ;  /* 0x0000000c04006986 */ /* 0x0003e2000c101542 */
[----:B------:R-:W0:Y:S01]  /*957d0*/  LDCU UR5, c[0x0][0x398] ;  /* 0x00007300ff0577ac */ /* 0x000e220008000800 */
[----:B------:R-:W0:Y:S01]  /*957e0*/  LDCU UR20, c[0x0][0x398] ;  /* 0x00007300ff1477ac */ /* 0x000e220008000800 */
[----:B--2---:R-:W-:Y:S01]  /*957f0*/  IMAD.WIDE R2, R14, 0x2, R24 ;  /* 0x000000020e027825 */ /* 0x004fe200078e0218 */
[----:B------:R-:W2:Y:S01]  /*95800*/  LDL.LU R0, [R1+0x3414] ;  /* 0x0034140001007983 */ /* 0x000ea20000300800 */
[----:B-1----:R-:W-:-:S03]  /*95810*/  PRMT R12, R21, 0x7632, R12 ;  /* 0x00007632150c7816 */ /* 0x002fc6000000000c */
[----:B------:R1:W-:Y:S04]  /*95820*/  @P2 STG.E.U16 desc[UR66][R2.64], R21 ;  /* 0x0000001502002986 */ /* 0x0003e8000c101542 */
[----:B-1----:R-:W2:Y:S04]  /*95830*/  LDL.LU R21, [R1+0x3410] ;  /* 0x0034100001157983 */ /* 0x002ea80000300800 */
[----:B------:R-:W2:Y:S01]  /*95840*/  LDL R3, [R1+0x1b44] ;  /* 0x001b440001037983 */ /* 0x000ea20000100800 */
[----:B------:R-:W-:-:S03]  /*95850*/  IMAD.WIDE R4, R14, 0x2, R22 ;  /* 0x000000020e047825 */ /* 0x000fc600078e0216 */
[----:B------:R-:W3:Y:S04]  /*95860*/  LDL R2, [R1+0x1bec] ;  /* 0x001bec0001027983 */ /* 0x000ee80000100800 */
[----:B------:R2:W-:Y:S01]  /*95870*/  @P0 STG.E.U16 desc[UR66][R4.64], R12 ;  /* 0x0000000c04000986 */ /* 0x0005e2000c101542 */
[----:B----4-:R-:W-:-:S03]  /*95880*/  PRMT R13, R27, 0x7632, R13 ;  /* 0x000076321b0d7816 */ /* 0x010fc6000000000d */
[----:B------:R-:W4:Y:S01]  /*95890*/  LDL.LU R27, [R1+0x340c] ;  /* 0x00340c00011b7983 */ /* 0x000f220000300800 */
[----:B--2---:R-:W-:-:S05]  /*958a0*/  VIADD R12, R3, 0x16 ;  /* 0x00000016030c7836 */ /* 0x004fca0000000000 */
[----:B0-----:R-:W-:Y:S02]  /*958b0*/  ISETP.GE.AND P0, PT, R12, UR69, PT ;  /* 0x000000450c007c0c */ /* 0x001fe4000bf06270 */
[----:B------:R-:W2:Y:S01]  /*958c0*/  LDL.LU R12, [R1+0x128] ;  /* 0x00012800010c7983 */ /* 0x000ea20000300800 */
[----:B------:R-:W-:Y:S02]  /*958d0*/  ISETP.LT.AND P6, PT, R28, UR18, !P1 ;  /* 0x000000121c007c0c */ /* 0x000fe4000cfc1270 */
[----:B---3--:R-:W-:Y:S01]  /*958e0*/  ISETP.LT.AND P2, PT, R2, UR26, !P1 ;  /* 0x0000001a02007c0c */ /* 0x008fe2000cf41270 */
[----:B------:R-:W-:-:S04]  /*958f0*/  IMAD.WIDE R2, R14, 0x2, R20 ;  /* 0x000000020e027825 */ /* 0x000fc800078e0214 */
[----:B------:R-:W-:Y:S01]  /*95900*/  IMAD.WIDE R4, R14, 0x2, R18 ;  /* 0x000000020e047825 */ /* 0x000fe200078e0212 */
[----:B------:R-:W-:Y:S01]  /*95910*/  PRMT R15, R29, 0x7632, R15 ;  /* 0x000076321d0f7816 */ /* 0x000fe2000000000f */
[----:B------:R-:W-:Y:S01]  /*95920*/  STL [R1+0x3404], R9 ;  /* 0x0034040901007387 */ /* 0x000fe20000100800 */
[----:B------:R-:W-:Y:S01]  /*95930*/  ISETP.LT.AND P5, PT, R0, UR56, !P1 ;  /* 0x0000003800007c0c */ /* 0x000fe2000cfa1270 */
[----:B------:R-:W-:Y:S01]  /*95940*/  UMOV UR69, UR30 ;  /* 0x0000001e00457c82 */ /* 0x000fe20008000000 */
[----:B------:R-:W0:Y:S01]  /*95950*/  LDCU UR18, c[0x0][0x398] ;  /* 0x00007300ff1277ac */ /* 0x000e220008000800 */
[----:B--2---:R1:W-:Y:S01]  /*95960*/  @P6 STG.E.U16 desc[UR66][R2.64], R12 ;  /* 0x0000000c02006986 */ /* 0x0043e2000c101542 */
[----:B----4-:R-:W-:Y:S01]  /*95970*/  ISETP.LT.AND P1, PT, R27, UR62, !P1 ;  /* 0x0000003e1b007c0c */ /* 0x010fe2000cf21270 */
[----:B------:R-:W-:Y:S01]  /*95980*/  UMOV UR56, UR34 ;  /* 0x0000002200387c82 */ /* 0x000fe20008000000 */
[----:B------:R-:W-:Y:S01]  /*95990*/  UMOV UR26, UR77 ;  /* 0x0000004d001a7c82 */ /* 0x000fe20008000000 */
[----:B------:R2:W-:Y:S01]  /*959a0*/  @P4 STG.E.U16 desc[UR66][R4.64], R13 ;  /* 0x0000000d04004986 */ /* 0x0005e2000c101542 */
[----:B------:R-:W3:Y:S01]  /*959b0*/  LDCU UR30, c[0x0][0x398] ;  /* 0x00007300ff1e77ac */ /* 0x000ee20008000800 */
[----:B-1----:R-:W-:Y:S01]  /*959c0*/  IMAD.WIDE R2, R14, 0x2, R16 ;  /* 0x000000020e027825 */ /* 0x002fe200078e0210 */
[----:B------:R-:W-:Y:S01]  /*959d0*/  ISETP.LT.AND P6, PT, R0, UR32, !P0 ;  /* 0x0000002000007c0c */ /* 0x000fe2000c7c1270 */
[----:B------:R-:W1:Y:S02]  /*959e0*/  LDCU UR34, c[0x0][0x398] ;  /* 0x00007300ff2277ac */ /* 0x000e640008000800 */
[C---:B--2---:R-:W-:Y:S01]  /*959f0*/  IMAD.WIDE R4, R14.reuse, 0x2, R10 ;  /* 0x000000020e047825 */ /* 0x044fe200078e020a */
[----:B------:R2:W-:Y:S01]  /*95a00*/  @P3 STG.E.U16 desc[UR66][R2.64], R29 ;  /* 0x0000001d02003986 */ /* 0x0005e2000c101542 */
[----:B------:R-:W-:Y:S01]  /*95a10*/  UMOV UR62, UR26 ;  /* 0x0000001a003e7c82 */ /* 0x000fe20008000000 */
[----:B------:R-:W4:Y:S01]  /*95a20*/  LDCU UR26, c[0x0][0x398] ;  /* 0x00007300ff1a77ac */ /* 0x000f220008000800 */
[----:B------:R-:W-:Y:S01]  /*95a30*/  IMAD.WIDE R12, R14, 0x2, R8 ;  /* 0x000000020e0c7825 */ /* 0x000fe200078e0208 */
[----:B------:R0:W-:Y:S01]  /*95a40*/  @P2 STG.E.U16 desc[UR66][R4.64], R15 ;  /* 0x0000000f04002986 */ /* 0x0001e2000c101542 */
[----:B------:R-:W1:Y:S03]  /*95a50*/  LDCU UR77, c[0x0][0x398] ;  /* 0x00007300ff4d77ac */ /* 0x000e660008000800 */
[----:B------:R-:W3:Y:S01]  /*95a60*/  LDL R9, [R1+0x1bdc] ;  /* 0x001bdc0001097983 */ /* 0x000ee20000100800 */
[----:B------:R-:W1:Y:S03]  /*95a70*/  LDCU UR32, c[0x0][0x3b8] ;  /* 0x00007700ff2077ac */ /* 0x000e660008000800 */
[----:B--2---:R-:W2:Y:S04]  /*95a80*/  LDL.LU R29, [R1+0x3408] ;  /* 0x00340800011d7983 */ /* 0x004ea80000300800 */
[----:B------:R-:W2:Y:S04]  /*95a90*/  LDL R2, [R1+0x1bd8] ;  /* 0x001bd80001027983 */ /* 0x000ea80000100800 */
[----:B0-----:R-:W3:Y:S04]  /*95aa0*/  LDL R4, [R1+0x1be4] ;  /* 0x001be40001047983 */ /* 0x001ee80000100800 */
[----:B------:R-:W4:Y:S04]  /*95ab0*/  LDL.LU R5, [R1+0x108] ;  /* 0x0001080001057983 */ /* 0x000f280000300800 */
[----:B------:R-:W4:Y:S04]  /*95ac0*/  LDL.LU R15, [R1+0x16c] ;  /* 0x00016c00010f7983 */ /* 0x000f280000300800 */
[----:B------:R0:W-:Y:S04]  /*95ad0*/  STL [R1+0x3400], R0 ;  /* 0x0034000001007387 */ /* 0x0001e80000100800 */
[----:B0-----:R-:W4:Y:S01]  /*95ae0*/  LDL R0, [R1+0x1b44] ;  /* 0x001b440001007983 */ /* 0x001f220000100800 */
[----:B--2---:R-:W-:-:S02]  /*95af0*/  ISETP.LT.AND P4, PT, R2, UR8, !P0 ;  /* 0x0000000802007c0c */ /* 0x004fc4000c781270 */
[----:B---3--:R-:W-:Y:S01]  /*95b00*/  ISETP.LT.AND P2, PT, R4, UR70, !P0 ;  /* 0x0000004604007c0c */ /* 0x008fe2000c741270 */
[----:B----4-:R0:W-:Y:S01]  /*95b10*/  @P1 STG.E.U16 desc[UR66][R12.64], R5 ;  /* 0x000000050c001986 */ /* 0x0101e2000c101542 */
[----:B------:R-:W-:Y:S01]  /*95b20*/  PRMT R3, R5, 0x7632, R3 ;  /* 0x0000763205037816 */ /* 0x000fe20000000003 */
[C---:B------:R-:W-:Y:S01]  /*95b30*/  VIADD R2, R14.reuse, UR50 ;  /* 0x000000320e027c36 */ /* 0x040fe20008000000 */
[----:B------:R-:W-:Y:S01]  /*95b40*/  ISETP.LT.AND P1, PT, R9, UR10, !P0 ;  /* 0x0000000a09007c0c */ /* 0x000fe2000c721270 */
[----:B0-----:R-:W-:Y:S01]  /*95b50*/  IMAD.WIDE R4, R14, 0x2, R6 ;  /* 0x000000020e047825 */ /* 0x001fe200078e0206 */
[----:B------:R-:W2:Y:S01]  /*95b60*/  LDL R9, [R1+0x15c] ;  /* 0x00015c0001097983 */ /* 0x000ea20000100800 */
[----:B------:R-:W-:Y:S01]  /*95b70*/  UMOV UR70, UR36 ;  /* 0x0000002400467c82 */ /* 0x000fe20008000000 */
[----:B------:R-:W-:Y:S01]  /*95b80*/  UMOV UR50, UR71 ;  /* 0x0000004700327c82 */ /* 0x000fe20008000000 */
[----:B------:R-:W-:Y:S01]  /*95b90*/  IMAD.WIDE R12, R2, 0x2, R24 ;  /* 0x00000002020c7825 */ /* 0x000fe200078e0218 */
[----:B------:R-:W3:Y:S01]  /*95ba0*/  LDL R14, [R1+0x1bec] ;  /* 0x001bec00010e7983 */ /* 0x000ee20000100800 */
[----:B------:R-:W-:Y:S01]  /*95bb0*/  ISETP.LT.AND P3, PT, R29, UR56, !P0 ;  /* 0x000000381d007c0c */ /* 0x000fe2000c761270 */
[----:B------:R-:W0:Y:S02]  /*95bc0*/  LDCU UR10, c[0x0][0x398] ;  /* 0x00007300ff0a77ac */ /* 0x000e240008000800 */
[----:B------:R4:W-:Y:S01]  /*95bd0*/  @P5 STG.E.U16 desc[UR66][R4.64], R3 ;  /* 0x0000000304005986 */ /* 0x0009e2000c101542 */
[----:B------:R-:W0:Y:S03]  /*95be0*/  LDCU UR36, c[0x0][0x398] ;  /* 0x00007300ff2477ac */ /* 0x000e260008000800 */
[----:B----4-:R-:W4:Y:S01]  /*95bf0*/  LDL.LU R5, [R1+0x17c] ;  /* 0x00017c0001057983 */ /* 0x010f220000300800 */
[----:B------:R-:W-:Y:S01]  /*95c00*/  UMOV UR8, UR70 ;  /* 0x0000004600087c82 */ /* 0x000fe20008000000 */
[----:B------:R-:W0:Y:S01]  /*95c10*/  LDCU.64 UR70, c[0x0][0x398] ;  /* 0x00007300ff4677ac */ /* 0x000e220008000a00 */
[----:B------:R-:W-:Y:S01]  /*95c20*/  ISETP.LT.AND P5, PT, R28, UR12, !P0 ;  /* 0x0000000c1c007c0c */ /* 0x000fe2000c7a1270 */
[----:B------:R-:W-:Y:S01]  /*95c30*/  STL [R1+0x33fc], R27 ;  /* 0x0033fc1b01007387 */ /* 0x000fe20000100800 */
[----:B------:R-:W-:Y:S01]  /*95c40*/  UMOV UR56, UR38 ;  /* 0x0000002600387c82 */ /* 0x000fe20008000000 */
[----:B------:R-:W0:Y:S01]  /*95c50*/  LDCU UR38, c[0x0][0x398] ;  /* 0x00007300ff2677ac */ /* 0x000e220008000800 */
[----:B------:R-:W0:Y:S01]  /*95c60*/  LDCU UR12, c[0x0][0x398] ;  /* 0x00007300ff0c77ac */ /* 0x000e220008000800 */
[----:B--2---:R-:W-:Y:S01]  /*95c70*/  PRMT R26, R9, 0x7632, R26 ;  /* 0x00007632091a7816 */ /* 0x004fe2000000001a */
[----:B----4-:R2:W-:Y:S01]  /*95c80*/  @P4 STG.E.U16 desc[UR66][R12.64], R5 ;  /* 0x000000050c004986 */ /* 0x0105e2000c101542 */
[----:B------:R-:W-:-:S02]  /*95c90*/  ISETP.LT.AND P4, PT, R27, UR60, !P0 ;  /* 0x0000003c1b007c0c */ /* 0x000fc4000c781270 */
[----:B------:R-:W-:Y:S02]  /*95ca0*/  PRMT R3, R5, 0x7632, R3 ;  /* 0x0000763205037816 */ /* 0x000fe40000000003 */
[----:B---3--:R-:W-:Y:S01]  /*95cb0*/  ISETP.LT.AND P0, PT, R14, UR58, !P0 ;  /* 0x0000003a0e007c0c */ /* 0x008fe2000c701270 */
[----:B------:R-:W-:Y:S02]  /*95cc0*/  VIADD R14, R0, 0x17 ;  /* 0x00000017000e7836 */ /* 0x000fe40000000000 */
[----:B------:R-:W3:Y:S01]  /*95cd0*/  LDL.LU R0, [R1+0x14c] ;  /* 0x00014c0001007983 */ /* 0x000ee20000300800 */
[----:B--2---:R-:W-:-:S03]  /*95ce0*/  IMAD.WIDE R12, R2, 0x2, R22 ;  /* 0x00000002020c7825 */ /* 0x004fc600078e0216 */
[----:B------:R-:W2:Y:S01]  /*95cf0*/  LDL.LU R27, [R1+0x13c] ;  /* 0x00013c00011b7983 */ /* 0x000ea20000300800 */
[----:B------:R-:W-:-:S03]  /*95d00*/  IMAD.WIDE R4, R2, 0x2, R20 ;  /* 0x0000000202047825 */ /* 0x000fc600078e0214 */
[----:B------:R4:W-:Y:S01]  /*95d10*/  @P1 STG.E.U16 desc[UR66][R12.64], R3 ;  /* 0x000000030c001986 */ /* 0x0009e2000c101542 */
[----:B0-----:R-:W-:-:S03]  /*95d20*/  ISETP.GE.AND P1, PT, R14, UR71, PT ;  /* 0x000000470e007c0c */ /* 0x001fc6000bf26270 */
[----:B------:R0:W-:Y:S01]  /*95d30*/  @P5 STG.E.U16 desc[UR66][R4.64], R15 ;  /* 0x0000000f04005986 */ /* 0x0001e2000c101542 */
[----:B------:R-:W-:-:S03]  /*95d40*/  ISETP.LT.AND P5, PT, R29, UR56, !P1 ;  /* 0x000000381d007c0c */ /* 0x000fc6000cfa1270 */
[----:B------:R1:W-:Y:S01]  /*95d50*/  STL [R1+0x33f8], R29 ;  /* 0x0033f81d01007387 */ /* 0x0003e20000100800 */
[----:B----4-:R-:W-:Y:S01]  /*95d60*/  PRMT R3, R15, 0x7632, R3 ;  /* 0x000076320f037816 */ /* 0x010fe20000000003 */
[C---:B0-----:R-:W-:Y:S02]  /*95d70*/  IMAD.WIDE R4, R2.reuse, 0x2, R18 ;  /* 0x0000000202047825 */ /* 0x041fe400078e0212 */
[----:B-1----:R-:W4:Y:S04]  /*95d80*/  LDL R29, [R1+0x1bd8] ;  /* 0x001bd800011d7983 */ /* 0x002f280000100800 */
[----:B------:R-:W2:Y:S04]  /*95d90*/  LDL.LU R9, [R1+0x3404] ;  /* 0x0034040001097983 */ /* 0x000ea80000300800 */
[----:B------:R0:W-:Y:S04]  /*95da0*/  @P2 STG.E.U16 desc[UR66][R4.64], R3 ;  /* 0x0000000304002986 */ /* 0x0001e8000c101542 */
[----:B0-----:R-:W2:Y:S04]  /*95db0*/  LDL.LU R3, [R1+0x15c] ;  /* 0x00015c0001037983 */ /* 0x001ea80000300800 */
[----:B------:R-:W3:Y:S04]  /*95dc0*/  LDL R4, [R1+0x1be4] ;  /* 0x001be40001047983 */ /* 0x000ee80000100800 */
[----:B------:R-:W4:Y:S01]  /*95dd0*/  LDL R5, [R1+0x1bdc] ;  /* 0x001bdc0001057983 */ /* 0x000f220000100800 */
[----:B------:R-:W-:-:S04]  /*95de0*/  IMAD.WIDE R12, R2, 0x2, R16 ;  /* 0x00000002020c7825 */ /* 0x000fc800078e0210 */
[----:B------:R-:W-:Y:S01]  /*95df0*/  IMAD.WIDE R14, R2, 0x2, R10 ;  /* 0x00000002020e7825 */ /* 0x000fe200078e020a */
[----:B--2---:R0:W-:Y:S04]  /*95e00*/  @P3 STG.E.U16 desc[UR66][R12.64], R3 ;  /* 0x000000030c003986 */ /* 0x0041e8000c101542 */
[----:B------:R1:W-:Y:S01]  /*95e10*/  @P0 STG.E.U16 desc[UR66][R14.64], R26 ;  /* 0x0000001a0e000986 */ /* 0x0003e2000c101542 */
[----:B---3--:R-:W-:Y:S02]  /*95e20*/  ISETP.LT.AND P2, PT, R4, UR72, !P1 ;  /* 0x0000004804007c0c */ /* 0x008fe4000cf41270 */
[----:B----4-:R-:W-:Y:S01]  /*95e30*/  ISETP.LT.AND P0, PT, R29, UR6, !P1 ;  /* 0x000000061d007c0c */ /* 0x010fe2000cf01270 */
[----:B------:R-:W-:Y:S01]  /*95e40*/  UMOV UR71, UR73 ;  /* 0x0000004900477c82 */ /* 0x000fe20008000000 */
[----:B------:R-:W-:Y:S01]  /*95e50*/  ISETP.LT.AND P3, PT, R5, UR22, !P1 ;  /* 0x0000001605007c0c */ /* 0x000fe2000cf61270 */
[----:B------:R-:W-:Y:S01]  /*95e60*/  IMAD.WIDE R4, R2, 0x2, R8 ;  /* 0x0000000202047825 */ /* 0x000fe200078e0208 */
[----:B------:R-:W2:Y:S01]  /*95e70*/  LDL R29, [R1+0x11c] ;  /* 0x00011c00011d7983 */ /* 0x000ea20000100800 */
[----:B0-----:R-:W-:Y:S01]  /*95e80*/  PRMT R12, R0, 0x7632, R12 ;  /* 0x00007632000c7816 */ /* 0x001fe2000000000c */
[----:B------:R-:W0:Y:S02]  /*95e90*/  LDCU.64 UR72, c[0x0][0x398] ;  /* 0x00007300ff4877ac */ /* 0x000e240008000a00 */
[----:B------:R-:W3:Y:S01]  /*95ea0*/  LDL R13, [R1+0x1b44] ;  /* 0x001b4400010d7983 */ /* 0x000ee20000100800 */
[C---:B-1----:R-:W-:Y:S01]  /*95eb0*/  VIADD R14, R2.reuse, UR44 ;  /* 0x0000002c020e7c36 */ /* 0x042fe20008000000 */
[----:B------:R-:W-:Y:S01]  /*95ec0*/  UMOV UR60, UR50 ;  /* 0x00000032003c7c82 */ /* 0x000fe20008000000 */
[----:B------:R-:W-:Y:S01]  /*95ed0*/  IMAD.WIDE R2, R2, 0x2, R6 ;  /* 0x0000000202027825 */ /* 0x000fe200078e0206 */
[----:B------:R1:W-:Y:S01]  /*95ee0*/  @P4 STG.E.U16 desc[UR66][R4.64], R0 ;  /* 0x0000000004004986 */ /* 0x0003e2000c101542 */
[----:B------:R-:W-:Y:S01]  /*95ef0*/  UMOV UR56, UR54 ;  /* 0x0000003600387c82 */ /* 0x000fe20008000000 */
[----:B------:R-:W-:Y:S01]  /*95f00*/  UMOV UR58, UR8 ;  /* 0x00000008003a7c82 */ /* 0x000fe20008000000 */
[----:B------:R-:W4:Y:S01]  /*95f10*/  LDCU UR50, c[0x0][0x398] ;  /* 0x00007300ff3277ac */ /* 0x000f220008000800 */
[----:B------:R0:W-:Y:S01]  /*95f20*/  @P6 STG.E.U16 desc[UR66][R2.64], R12 ;  /* 0x0000000c02006986 */ /* 0x0001e2000c101542 */
[----:B------:R-:W0:Y:S01]  /*95f30*/  LDCU UR6, c[0x0][0x398] ;  /* 0x00007300ff0677ac */ /* 0x000e220008000800 */
[----:B------:R-:W0:Y:S01]  /*95f40*/  LDCU UR44, c[0x0][0x398] ;  /* 0x00007300ff2c77ac */ /* 0x000e220008000800 */
[----:B-1----:R-:W-:Y:S01]  /*95f50*/  IMAD.WIDE R4, R14, 0x2, R22 ;  /* 0x000000020e047825 */ /* 0x002fe200078e0216 */
[----:B------:R-:W4:Y:S01]  /*95f60*/  LDL.LU R0, [R1+0x3400] ;  /* 0x0034000001007983 */ /* 0x000f220000300800 */
[----:B--2---:R-:W-:-:S02]  /*95f70*/  PRMT R26, R29, 0x7632, R26 ;  /* 0x000076321d1a7816 */ /* 0x004fc4000000001a */
[----:B0-----:R-:W-:Y:S01]  /*95f80*/  IMAD.WIDE R2, R14, 0x2, R24 ;  /* 0x000000020e027825 */ /* 0x001fe200078e0218 */
[----:B------:R-:W-:-:S03]  /*95f90*/  PRMT R12, R27, 0x7632, R12 ;  /* 0x000076321b0c7816 */ /* 0x000fc6000000000c */
[----:B---3--:R-:W-:Y:S01]  /*95fa0*/  VIADD R13, R13, 0x18 ;  /* 0x000000180d0d7836 */ /* 0x008fe20000000000 */
[----:B------:R0:W-:Y:S01]  /*95fb0*/  @P0 STG.E.U16 desc[UR66][R2.64], R27 ;  /* 0x0000001b02000986 */ /* 0x0001e2000c101542 */
[----:B------:R-:W-:Y:S01]  /*95fc0*/  UMOV UR22, UR60 ;  /* 0x0000003c00167c82 */ /* 0x000fe20008000000 */
[----:B------:R-:W-:Y:S01]  /*95fd0*/  ISETP.LT.AND P6, PT, R28, UR42, !P1 ;  /* 0x0000002a1c007c0c */ /* 0x000fe2000cfc1270 */
[----:B------:R-:W-:Y:S01]  /*95fe0*/  UMOV UR54, UR52 ;  /* 0x0000003400367c82 */ /* 0x000fe20008000000 */
[----:B------:R1:W-:Y:S01]  /*95ff0*/  @P3 STG.E.U16 desc[UR66][R4.64], R12 ;  /* 0x0000000c04003986 */ /* 0x0003e2000c101542 */
[----:B------:R-:W2:Y:S03]  /*96000*/  LDCU UR8, c[0x0][0x398] ;  /* 0x00007300ff0877ac */ /* 0x000ea60008000800 */
[----:B0-----:R-:W3:Y:S01]  /*96010*/  LDL.LU R27, [R1+0x33fc] ;  /* 0x0033fc00011b7983 */ /* 0x001ee20000300800 */
[----:B------:R-:W-:Y:S01]  /*96020*/  IMAD.WIDE R2, R14, 0x2, R20 ;  /* 0x000000020e027825 */ /* 0x000fe200078e0214 */
[----:B------:R-:W0:Y:S02]  /*96030*/  LDCU UR42, c[0x0][0x398] ;  /* 0x00007300ff2a77ac */ /* 0x000e240008000800 */
[----:B-1----:R-:W2:Y:S01]  /*96040*/  LDL R4, [R1+0x1bec] ;  /* 0x001bec0001047983 */ /* 0x002ea20000100800 */
[----:B----4-:R-:W-:Y:S01]  /*96050*/  ISETP.LT.AND P4, PT, R0, UR48, !P1 ;  /* 0x0000003000007c0c */ /* 0x010fe2000cf81270 */
[----:B------:R-:W1:Y:S02]  /*96060*/  LDCU UR60, c[0x0][0x398] ;  /* 0x00007300ff3c77ac */ /* 0x000e640008000800 */
[----:B------:R-:W4:Y:S04]  /*96070*/  LDL.LU R5, [R1+0x12c] ;  /* 0x00012c0001057983 */ /* 0x000f280000300800 */
[----:B------:R-:W2:Y:S04]  /*96080*/  LDL.LU R29, [R1+0x33f8] ;  /* 0x0033f800011d7983 */ /* 0x000ea80000300800 */
[----:B----4-:R4:W-:Y:S01]  /*96090*/  @P6 STG.E.U16 desc[UR66][R2.64], R5 ;  /* 0x0000000502006986 */ /* 0x0109e2000c101542 */
[----:B------:R-:W-:Y:S01]  /*960a0*/  PRMT R15, R5, 0x7632, R15 ;  /* 0x00007632050f7816 */ /* 0x000fe2000000000f */
[----:B----4-:R-:W-:-:S05]  /*960b0*/  IMAD.WIDE R2, R14, 0x2, R18 ;  /* 0x000000020e027825 */ /* 0x010fca00078e0212 */
[----:B------:R4:W-:Y:S04]  /*960c0*/  @P2 STG.E.U16 desc[UR66][R2.64], R15 ;  /* 0x0000000f02002986 */ /* 0x0009e8000c101542 */
[----:B----4-:R-:W4:Y:S04]  /*960d0*/  LDL.LU R2, [R1+0x11c] ;  /* 0x00011c0001027983 */ /* 0x010f280000300800 */
[----:B------:R-:W4:Y:S01]  /*960e0*/  LDL R3, [R1+0x1be4] ;  /* 0x001be40001037983 */ /* 0x000f220000100800 */
[----:B---3--:R-:W-:Y:S02]  /*960f0*/  ISETP.LT.AND P0, PT, R27, UR46, !P1 ;  /* 0x0000002e1b007c0c */ /* 0x008fe4000cf01270 */
[----:B--2---:R-:W-:Y:S01]  /*96100*/  ISETP.LT.AND P1, PT, R4, UR64, !P1 ;  /* 0x0000004004007c0c */ /* 0x004fe2000cf21270 */
[C---:B------:R-:W-:Y:S01]  /*96110*/  IMAD.WIDE R4, R14.reuse, 0x2, R16 ;  /* 0x000000020e047825 */ /* 0x040fe200078e0210 */
[----:B------:R-:W2:Y:S01]  /*96120*/  LDL R15, [R1+0x1bd8] ;  /* 0x001bd800010f7983 */ /* 0x000ea20000100800 */
[----:B------:R-:W-:Y:S01]  /*96130*/  ISETP.GE.AND P3, PT, R13, UR73, PT ;  /* 0x000000490d007c0c */ /* 0x000fe2000bf66270 */
[----:B------:R-:W-:Y:S01]  /*96140*/  UMOV UR48, UR62 ;  /* 0x0000003e00307c82 */ /* 0x000fe20008000000 */
[----:B------:R-:W-:Y:S01]  /*96150*/  IMAD.WIDE R12, R14, 0x2, R10 ;  /* 0x000000020e0c7825 */ /* 0x000fe200078e020a */
[----:B------:R-:W-:Y:S01]  /*96160*/  UMOV UR52, UR40 ;  /* 0x0000002800347c82 */ /* 0x000fe20008000000 */
[----:B------:R-:W-:Y:S01]  /*96170*/  ISETP.LT.AND P6, PT, R0, UR16, !P3 ;  /* 0x0000001000007c0c */ /* 0x000fe2000dfc1270 */
[----:B------:R-:W-:Y:S01]  /*96180*/  UMOV UR46, UR58 ;  /* 0x0000003a002e7c82 */ /* 0x000fe20008000000 */
[----:B------:R-:W3:Y:S01]  /*96190*/  LDCU UR64, c[0x0][0x398] ;  /* 0x00007300ff4077ac */ /* 0x000ee20008000800 */
[----:B----4-:R4:W-:Y:S01]  /*961a0*/  @P5 STG.E.U16 desc[UR66][R4.64], R2 ;  /* 0x0000000204005986 */ /* 0x0109e2000c101542 */
[----:B------:R-:W-:Y:S01]  /*961b0*/  UMOV UR73, UR22 ;  /* 0x0000001600497c82 */ /* 0x000fe20008000000 */
[----:B------:R-:W-:Y:S01]  /*961c0*/  ISETP.LT.AND P2, PT, R29, UR48, !P3 ;  /* 0x000000301d007c0c */ /* 0x000fe2000df41270 */
[----:B------:R-:W0:Y:S01]  /*961d0*/  LDCU UR40, c[0x0][0x398] ;  /* 0x00007300ff2877ac */ /* 0x000e220008000800 */
[----:B------:R1:W-:Y:S01]  /*961e0*/  @P1 STG.E.U16 desc[UR66][R12.64], R26 ;  /* 0x0000001a0c001986 */ /* 0x0003e2000c101542 */
[----:B------:R-:W-:Y:S01]  /*961f0*/  ISETP.LT.AND P5, PT, R3, UR68, !P3 ;  /* 0x0000004403007c0c */ /* 0x000fe2000dfa1270 */
[----:B------:R-:W0:Y:S01]  /*96200*/  LDCU UR62, c[0x0][0x398] ;  /* 0x00007300ff3e77ac */ /* 0x000e220008000800 */
[----:B------:R-:W0:Y:S01]  /*96210*/  LDCU UR58, c[0x0][0x398] ;  /* 0x00007300ff3a77ac */ /* 0x000e220008000800 */
[----:B----4-:R-:W4:Y:S01]  /*96220*/  LDL.LU R4, [R1+0x10c] ;  /* 0x00010c0001047983 */ /* 0x010f220000300800 */
[----:B------:R-:W-:-:S03]  /*96230*/  UMOV UR22, UR69 ;  /* 0x0000004500167c82 */ /* 0x000fc60008000000 */
[----:B------:R-:W3:Y:S01]  /*96240*/  LDL R5, [R1+0x1bdc] ;  /* 0x001bdc0001057983 */ /* 0x000ee20000100800 */
[C---:B------:R-:W-:Y:S01]  /*96250*/  IMAD.WIDE R2, R14.reuse, 0x2, R8 ;  /* 0x000000020e027825 */ /* 0x040fe200078e0208 */
[----:B--2---:R-:W-:Y:S01]  /*96260*/  ISETP.LT.AND P1, PT, R15, UR34, !P3 ;  /* 0x000000220f007c0c */ /* 0x004fe2000df21270 */
[----:B------:R-:W2:Y:S01]  /*96270*/  LDCU.64 UR68, c[0x0][0x398] ;  /* 0x00007300ff4477ac */ /* 0x000ea20008000a00 */
[----:B-1----:R-:W2:Y:S01]  /*96280*/  LDL R13, [R1+0x1b44] ;  /* 0x001b4400010d7983 */ /* 0x002ea20000100800 */
[----:B------:R-:W1:Y:S03]  /*96290*/  LDCU UR48, c[0x0][0x398] ;  /* 0x00007300ff3077ac */ /* 0x000e660008000800 */
[----:B------:R0:W-:Y:S04]  /*962a0*/  STL [R1+0x33f0], R0 ;  /* 0x0033f00001007387 */ /* 0x0001e80000100800 */
[----:B0-----:R-:W2:Y:S04]  /*962b0*/  LDL R0, [R1+0x1bec] ;  /* 0x001bec0001007983 */ /* 0x001ea80000100800 */
[----:B------:R0:W-:Y:S04]  /*962c0*/  STL [R1+0x33f4], R9 ;  /* 0x0033f40901007387 */ /* 0x0001e80000100800 */
[----:B0-----:R-:W2:Y:S01]  /*962d0*/  LDL.LU R9, [R1+0xf0] ;  /* 0x0000f00001097983 */ /* 0x001ea20000300800 */
[----:B------:R-:W-:-:S03]  /*962e0*/  VIADD R15, R14, UR14 ;  /* 0x0000000e0e0f7c36 */ /* 0x000fc60008000000 */
[----:B----4-:R0:W-:Y:S01]  /*962f0*/  @P0 STG.E.U16 desc[UR66][R2.64], R4 ;  /* 0x0000000402000986 */ /* 0x0101e2000c101542 */
[----:B------:R-:W-:Y:S01]  /*96300*/  PRMT R12, R4, 0x7632, R12 ;  /* 0x00007632040c7816 */ /* 0x000fe2000000000c */
[----:B------:R-:W-:Y:S01]  /*96310*/  UMOV UR34, UR54 ;  /* 0x0000003600227c82 */ /* 0x000fe20008000000 */
[----:B------:R-:W-:Y:S01]  /*96320*/  UMOV UR16, UR56 ;  /* 0x0000003800107c82 */ /* 0x000fe20008000000 */
[----:B---3--:R-:W-:Y:S01]  /*96330*/  ISETP.LT.AND P0, PT, R5, UR24, !P3 ;  /* 0x0000001805007c0c */ /* 0x008fe2000df01270 */
[----:B------:R-:W3:Y:S01]  /*96340*/  LDCU UR14, c[0x0][0x398] ;  /* 0x00007300ff0e77ac */ /* 0x000ee20008000800 */
[----:B0-----:R-:W-:-:S04]  /*96350*/  IMAD.WIDE R2, R14, 0x2, R6 ;  /* 0x000000020e027825 */ /* 0x001fc800078e0206 */
[----:B--2---:R-:W-:Y:S01]  /*96360*/  VIADD R13, R13, 0x19 ;  /* 0x000000190d0d7836 */ /* 0x004fe20000000000 */
[----:B------:R-:W-:Y:S01]  /*96370*/  UMOV UR54, UR52 ;  /* 0x0000003400367c82 */ /* 0x000fe20008000000 */
[C---:B------:R-:W-:Y:S01]  /*96380*/  IMAD.WIDE R4, R15.reuse, 0x2, R24 ;  /* 0x000000020f047825 */ /* 0x040fe200078e0218 */
[----:B------:R0:W-:Y:S01]  /*96390*/  @P4 STG.E.U16 desc[UR66][R2.64], R12 ;  /* 0x0000000c02004986 */ /* 0x0001e2000c101542 */
[----:B------:R-:W2:Y:S01]  /*963a0*/  LDCU UR52, c[0x0][0x398] ;  /* 0x00007300ff3477ac */ /* 0x000ea20008000800 */
[----:B------:R-:W4:Y:S01]  /*963b0*/  LDCU UR56, c[0x0][0x398] ;  /* 0x00007300ff3877ac */ /* 0x000f220008000800 */
[----:B0-----:R-:W-:Y:S01]  /*963c0*/  IMAD.WIDE R2, R15, 0x2, R22 ;  /* 0x000000020f027825 */ /* 0x001fe200078e0216 */
[----:B------:R-:W-:Y:S01]  /*963d0*/  PRMT R12, R9, 0x7632, R12 ;  /* 0x00007632090c7816 */ /* 0x000fe2000000000c */
[----:B------:R0:W-:Y:S01]  /*963e0*/  @P1 STG.E.U16 desc[UR66][R4.64], R9 ;  /* 0x0000000904001986 */ /* 0x0001e2000c101542 */
[----:B------:R-:W-:Y:S01]  /*963f0*/  ISETP.LT.AND P1, PT, R0, UR5, !P3 ;  /* 0x0000000500007c0c */ /* 0x000fe2000df21270 */
[----:B------:R-:W1:Y:S02]  /*96400*/  LDCU UR5, c[0x0][0x398] ;  /* 0x00007300ff0577ac */ /* 0x000e640008000800 */
[----:B------:R-:W-:Y:S04]  /*96410*/  @P0 STG.E.U16 desc[UR66][R2.64], R12 ;  /* 0x0000000c02000986 */ /* 0x000fe8000c101542 */
[----:B0-----:R-:W2:Y:S01]  /*96420*/  LDL R9, [R1+0xd0] ;  /* 0x0000d00001097983 */ /* 0x001ea20000100800 */
[----:B------:R-:W-:-:S03]  /*96430*/  IMAD.WIDE R4, R15, 0x2, R20 ;  /* 0x000000020f047825 */ /* 0x000fc600078e0214 */
[----:B------:R-:W3:Y:S04]  /*96440*/  LDL.LU R0, [R1+0xc0] ;  /* 0x0000c00001007983 */ /* 0x000ee80000300800 */
[----:B------:R0:W-:Y:S04]  /*96450*/  STL [R1+0x33ec], R21 ;  /* 0x0033ec1501007387 */ /* 0x0001e80000100800 */
[----:B0-----:R-:W3:Y:S04]  /*96460*/  LDL.LU R21, [R1+0xb0] ;  /* 0x0000b00001157983 */ /* 0x001ee80000300800 */
[----:B------:R-:W3:Y:S01]  /*96470*/  LDL.LU R3, [R1+0xe0] ;  /* 0x0000e00001037983 */ /* 0x000ee20000300800 */
[----:B------:R-:W-:Y:S01]  /*96480*/  ISETP.LT.AND P4, PT, R28, UR20, !P3 ;  /* 0x000000141c007c0c */ /* 0x000fe2000df81270 */
[----:B------:R-:W0:Y:S01]  /*96490*/  LDCU UR20, c[0x0][0x398] ;  /* 0x00007300ff1477ac */ /* 0x000e220008000800 */
[----:B------:R-:W-:Y:S01]  /*964a0*/  ISETP.GE.AND P0, PT, R13, UR69, PT ;  /* 0x000000450d007c0c */ /* 0x000fe2000bf06270 */
[----:B------:R0:W-:Y:S01]  /*964b0*/  STL [R1+0x33e4], R29 ;  /* 0x0033e41d01007387 */ /* 0x0001e20000100800 */
[----:B------:R-:W-:-:S02]  /*964c0*/  ISETP.LT.AND P3, PT, R27, UR74, !P3 ;  /* 0x0000004a1b007c0c */ /* 0x000fc4000df61270 */
[----:B--2---:R-:W-:-:S07]  /*964d0*/  PRMT R26, R9, 0x7632, R26 ;  /* 0x00007632091a7816 */ /* 0x004fce000000001a */
[----:B---3--:R2:W-:Y:S01]  /*964e0*/  @P4 STG.E.U16 desc[UR66][R4.64], R3 ;  /* 0x0000000304004986 */ /* 0x0085e2000c101542 */
[----:B------:R-:W-:Y:S01]  /*964f0*/  PRMT R14, R3, 0x7632, R14 ;  /* 0x00007632030e7816 */ /* 0x000fe2000000000e */
[----:B------:R-:W-:Y:S01]  /*96500*/  IMAD.WIDE R12, R15, 0x2, R10 ;  /* 0x000000020f0c7825 */ /* 0x000fe200078e020a */
[----:B------:R-:W-:Y:S01]  /*96510*/  ISETP.LT.AND P4, PT, R29, UR34, !P0 ;  /* 0x000000221d007c0c */ /* 0x000fe2000c781270 */
[----:B------:R-:W-:Y:S01]  /*96520*/  UMOV UR69, UR76 ;  /* 0x0000004c00457c82 */ /* 0x000fe20008000000 */
[----:B0-----:R-:W3:Y:S01]  /*96530*/  LDL R29, [R1+0x1bdc] ;  /* 0x001bdc00011d7983 */ /* 0x001ee20000100800 */
[----:B------:R-:W-:Y:S01]  /*96540*/  UMOV UR24, UR16 ;  /* 0x0000001000187c82 */ /* 0x000fe20008000000 */
[----:B------:R-:W0:Y:S02]  /*96550*/  LDCU UR74, c[0x0][0x398] ;  /* 0x00007300ff4a77ac */ /* 0x000e240008000800 */
[----:B------:R1:W-:Y:S01]  /*96560*/  STL [R1+0x33e8], R27 ;  /* 0x0033e81b01007387 */ /* 0x0003e20000100800 */
[----:B--2---:R-:W-:-:S04]  /*96570*/  IMAD.WIDE R2, R15, 0x2, R18 ;  /* 0x000000020f027825 */ /* 0x004fc800078e0212 */
[----:B------:R-:W-:Y:S01]  /*96580*/  IMAD.WIDE R4, R15, 0x2, R16 ;  /* 0x000000020f047825 */ /* 0x000fe200078e0210 */
[----:B------:R2:W-:Y:S01]  /*96590*/  @P5 STG.E.U16 desc[UR66][R2.64], R14 ;  /* 0x0000000e02005986 */ /* 0x0005e2000c101542 */
[----:B------:R-:W-:Y:S01]  /*965a0*/  UMOV UR34, UR71 ;  /* 0x0000004700227c82 */ /* 0x000fe20008000000 */
[----:B------:R-:W0:Y:S02]  /*965b0*/  LDCU UR76, c[0x0][0x3b8] ;  /* 0x00007700ff4c77ac */ /* 0x000e240008000800 */
[----:B-1----:R-:W3:Y:S01]  /*965c0*/  LDL R27, [R1+0xa0] ;  /* 0x0000a000011b7983 */ /* 0x002ee20000100800 */
[----:B------:R-:W1:Y:S03]  /*965d0*/  LDCU UR16, c[0x0][0x398] ;  /* 0x00007300ff1077ac */ /* 0x000e660008000800 */
[----:B------:R-:W3:Y:S04]  /*965e0*/  LDL.LU R9, [R1+0x33f4] ;  /* 0x0033f40001097983 */ /* 0x000ee80000300800 */
[----:B--2---:R-:W2:Y:S04]  /*965f0*/  LDL.LU R2, [R1+0xd0] ;  /* 0x0000d00001027983 */ /* 0x004ea80000300800 */
[----:B------:R-:W3:Y:S04]  /*96600*/  LDL R3, [R1+0x1be4] ;  /* 0x001be40001037983 */ /* 0x000ee80000100800 */
[----:B--2---:R2:W-:Y:S04]  /*96610*/  @P2 STG.E.U16 desc[UR66][R4.64], R2 ;  /* 0x0000000204002986 */ /* 0x0045e8000c101542 */
[----:B--2---:R-:W2:Y:S01]  /*96620*/  LDL R5, [R1+0x1bd8] ;  /* 0x001bd80001057983 */ /* 0x004ea20000100800 */
[----:B---3--:R-:W-:-:S03]  /*96630*/  ISETP.LT.AND P5, PT, R3, UR70, !P0 ;  /* 0x0000004603007c0c */ /* 0x008fc6000c7a1270 */
[----:B------:R3:W-:Y:S01]  /*96640*/  @P1 STG.E.U16 desc[UR66][R12.64], R26 ;  /* 0x0000001a0c001986 */ /* 0x0007e2000c101542 */
[----:B------:R-:W-:-:S04]  /*96650*/  IMAD.WIDE R2, R15, 0x2, R8 ;  /* 0x000000020f027825 */ /* 0x000fc800078e0208 */
[----:B------:R-:W-:Y:S01]  /*96660*/  VIADD R14, R15, UR28 ;  /* 0x0000001c0f0e7c36 */ /* 0x000fe20008000000 */
[----:B------:R0:W-:Y:S01]  /*96670*/  @P3 STG.E.U16 desc[UR66][R2.64], R0 ;  /* 0x0000000002003986 */ /* 0x0001e2000c101542 */
[----:B------:R-:W-:Y:S01]  /*96680*/  ISETP.LT.AND P2, PT, R29, UR38, !P0 ;  /* 0x000000261d007c0c */ /* 0x000fe2000c741270 */
[----:B------:R-:W1:Y:S02]  /*96690*/  LDCU.64 UR70, c[0x0][0x398] ;  /* 0x00007300ff4677ac */ /* 0x000e640008000a00 */
[----:B------:R-:W4:Y:S01]  /*966a0*/  LDL.LU R29, [R1+0x90] ;  /* 0x00009000011d7983 */ /* 0x000f220000300800 */
[----:B---3--:R-:W-:Y:S01]  /*966b0*/  PRMT R12, R0, 0x7632, R12 ;  /* 0x00007632000c7816 */ /* 0x008fe2000000000c */
[----:B------:R-:W3:Y:S01]  /*966c0*/  LDCU UR28, c[0x0][0x398] ;  /* 0x00007300ff1c77ac */ /* 0x000ee20008000800 */
[----:B0-----:R-:W-:Y:S01]  /*966d0*/  IMAD.WIDE R2, R14, 0x2, R24 ;  /* 0x000000020e027825 */ /* 0x001fe200078e0218 */
[----:B------:R-:W3:Y:S01]  /*966e0*/  LDL.LU R0, [R1+0x33f0] ;  /* 0x0033f00001007983 */ /* 0x000ee20000300800 */
[----:B--2---:R-:W-:-:S02]  /*966f0*/  ISETP.LT.AND P1, PT, R5, UR36, !P0 ;  /* 0x0000002405007c0c */ /* 0x004fc4000c721270 */
[----:B------:R-:W-:-:S05]  /*96700*/  IMAD.WIDE R4, R15, 0x2, R6 ;  /* 0x000000020f047825 */ /* 0x000fca00078e0206 */
[----:B------:R0:W-:Y:S06]  /*96710*/  @P6 STG.E.U16 desc[UR66][R4.64], R12 ;  /* 0x0000000c04006986 */ /* 0x0001ec000c101542 */
[----:B------:R2:W-:Y:S01]  /*96720*/  @P1 STG.E.U16 desc[UR66][R2.64], R21 ;  /* 0x0000001502001986 */ /* 0x0005e2000c101542 */
[----:B0-----:R-:W-:-:S03]  /*96730*/  PRMT R12, R21, 0x7632, R12 ;  /* 0x00007632150c7816 */ /* 0x001fc6000000000c */
[----:B--2---:R-:W2:Y:S04]  /*96740*/  LDL.LU R21, [R1+0x33ec] ;  /* 0x0033ec0001157983 */ /* 0x004ea80000300800 */
[----:B------:R-:W2:Y:S01]  /*96750*/  LDL R3, [R1+0x1b44] ;  /* 0x001b440001037983 */ /* 0x000ea20000100800 */
[----:B------:R-:W-:-:S03]  /*96760*/  IMAD.WIDE R4, R14, 0x2, R22 ;  /* 0x000000020e047825 */ /* 0x000fc600078e0216 */
[----:B------:R-:W3:Y:S04]  /*96770*/  LDL R2, [R1+0x1bec] ;  /* 0x001bec0001027983 */ /* 0x000ee80000100800 */
[----:B------:R2:W-:Y:S01]  /*96780*/  @P2 STG.E.U16 desc[UR66][R4.64], R12 ;  /* 0x0000000c04002986 */ /* 0x0005e2000c101542 */
[----:B------:R-:W-:-:S03]  /*96790*/  PRMT R13, R27, 0x7632, R13 ;  /* 0x000076321b0d7816 */ /* 0x000fc6000000000d */
[----:B------:R-:W4:Y:S01]  /*967a0*/  LDL.LU R27, [R1+0x33e8] ;  /* 0x0033e800011b7983 */ /* 0x000f220000300800 */
[----:B--2---:R-:W-:-:S05]  /*967b0*/  VIADD R12, R3, 0x1a ;  /* 0x0000001a030c7836 */ /* 0x004fca0000000000 */
[----:B-1----:R-:W-:Y:S02]  /*967c0*/  ISETP.GE.AND P2, PT, R12, UR71, PT ;  /* 0x000000470c007c0c */ /* 0x002fe4000bf46270 */
[----:B------:R-:W2:Y:S01]  /*967d0*/  LDL.LU R12, [R1+0xa0] ;  /* 0x0000a000010c7983 */ /* 0x000ea20000300800 */
[----:B------:R-:W-:Y:S02]  /*967e0*/  ISETP.LT.AND P6, PT, R28, UR26, !P0 ;  /* 0x0000001a1c007c0c */ /* 0x000fe4000c7c1270 */
[----:B---3--:R-:W-:Y:S01]  /*967f0*/  ISETP.LT.AND P1, PT, R2, UR30, !P0 ;  /* 0x0000001e02007c0c */ /* 0x008fe2000c721270 */
[----:B------:R-:W-:-:S04]  /*96800*/  IMAD.WIDE R2, R14, 0x2, R20 ;  /* 0x000000020e027825 */ /* 0x000fc800078e0214 */
[----:B------:R-:W-:Y:S01]  /*96810*/  IMAD.WIDE R4, R14, 0x2, R18 ;  /* 0x000000020e047825 */ /* 0x000fe200078e0212 */
[----:B------:R-:W-:Y:S01]  /*96820*/  STL [R1+0x33e0], R9 ;  /* 0x0033e00901007387 */ /* 0x000fe20000100800 */
[----:B----4-:R-:W-:Y:S02]  /*96830*/  PRMT R15, R29, 0x7632, R15 ;  /* 0x000076321d0f7816 */ /* 0x010fe4000000000f */
[----:B------:R-:W-:Y:S01]  /*96840*/  ISETP.LT.AND P3, PT, R0, UR18, !P0 ;  /* 0x0000001200007c0c */ /* 0x000fe2000c761270 */
[----:B------:R-:W-:Y:S01]  /*96850*/  UMOV UR38, UR54 ;  /* 0x0000003600267c82 */ /* 0x000fe20008000000 */
[----:B------:R-:W-:Y:S01]  /*96860*/  UMOV UR71, UR22 ;  /* 0x0000001600477c82 */ /* 0x000fe20008000000 */
[----:B------:R-:W0:Y:S01]  /*96870*/  LDCU UR26, c[0x0][0x398] ;  /* 0x00007300ff1a77ac */ /* 0x000e220008000800 */
[----:B------:R-:W-:Y:S01]  /*96880*/  UMOV UR36, UR24 ;  /* 0x0000001800247c82 */ /* 0x000fe20008000000 */
[----:B------:R-:W1:Y:S01]  /*96890*/  LDCU UR30, c[0x0][0x398] ;  /* 0x00007300ff1e77ac */ /* 0x000e620008000800 */
[----:B--2---:R2:W-:Y:S01]  /*968a0*/  @P6 STG.E.U16 desc[UR66][R2.64], R12 ;  /* 0x0000000c02006986 */ /* 0x0045e2000c101542 */
[----:B------:R-:W-:Y:S01]  /*968b0*/  ISETP.LT.AND P0, PT, R27, UR77, !P0 ;  /* 0x0000004d1b007c0c */ /* 0x000fe2000c701270 */
[----:B------:R-:W3:Y:S02]  /*968c0*/  LDCU UR18, c[0x0][0x398] ;  /* 0x00007300ff1277ac */ /* 0x000ee40008000800 */
[----:B------:R4:W-:Y:S01]  /*968d0*/  @P5 STG.E.U16 desc[UR66][R4.64], R13 ;  /* 0x0000000d04005986 */ /* 0x0009e2000c101542 */
[----:B------:R-:W0:Y:S01]  /*968e0*/  LDCU UR54, c[0x0][0x398] ;  /* 0x00007300ff3677ac */ /* 0x000e220008000800 */
[----:B------:R-:W0:Y:S01]  /*968f0*/  LDCU UR22, c[0x0][0x3b8] ;  /* 0x00007700ff1677ac */ /* 0x000e220008000800 */
[C---:B--2---:R-:W-:Y:S01]  /*96900*/  IMAD.WIDE R2, R14.reuse, 0x2, R16 ;  /* 0x000000020e027825 */ /* 0x044fe200078e0210 */
[----:B------:R-:W2:Y:S03]  /*96910*/  LDCU UR24, c[0x0][0x398] ;  /* 0x00007300ff1877ac */ /* 0x000ea60008000800 */
[C---:B----4-:R-:W-:Y:S01]  /*96920*/  IMAD.WIDE R12, R14.reuse, 0x2, R8 ;  /* 0x000000020e0c7825 */ /* 0x050fe200078e0208 */
[----:B------:R4:W-:Y:S04]  /*96930*/  @P4 STG.E.U16 desc[UR66][R2.64], R29 ;  /* 0x0000001d02004986 */ /* 0x0009e8000c101542 */
[----:B------:R-:W2:Y:S04]  /*96940*/  LDL R9, [R1+0x1bdc] ;  /* 0x001bdc0001097983 */ /* 0x000ea80000100800 */
[----:B----4-:R-:W4:Y:S04]  /*96950*/  LDL.LU R29, [R1+0x33e4] ;  /* 0x0033e400011d7983 */ /* 0x010f280000300800 */
[----:B------:R-:W2:Y:S04]  /*96960*/  LDL R2, [R1+0x1bd8] ;  /* 0x001bd80001027983 */ /* 0x000ea80000100800 */
[----:B------:R-:W3:Y:S01]  /*96970*/  LDL.LU R3, [R1+0x80] ;  /* 0x0000800001037983 */ /* 0x000ee20000300800 */
[----:B------:R-:W-:-:S05]  /*96980*/  IMAD.WIDE R4, R14, 0x2, R10 ;  /* 0x000000020e047825 */ /* 0x000fca00078e020a */
[----:B------:R0:W-:Y:S04]  /*96990*/  @P1 STG.E.U16 desc[UR66][R4.64], R15 ;  /* 0x0000000f04001986 */ /* 0x0001e8000c101542 */
[----:B0-----:R-:W3:Y:S01]  /*969a0*/  LDL R5, [R1+0x1be4] ;  /* 0x001be40001057983 */ /* 0x001ee20000100800 */
[----:B--2---:R-:W-:Y:S01]  /*969b0*/  ISETP.LT.AND P1, PT, R2, UR40, !P2 ;  /* 0x0000002802007c0c */ /* 0x004fe2000d721270 */
[----:B------:R-:W-:Y:S01]  /*969c0*/  VIADD R15, R14, UR32 ;  /* 0x000000200e0f7c36 */ /* 0x000fe20008000000 */
[----:B------:R-:W-:Y:S01]  /*969d0*/  UMOV UR77, UR73 ;  /* 0x00000049004d7c82 */ /* 0x000fe20008000000 */
[----:B----4-:R-:W-:Y:S01]  /*969e0*/  ISETP.LT.AND P4, PT, R29, UR38, !P2 ;  /* 0x000000261d007c0c */ /* 0x010fe2000d781270 */
[----:B---3--:R0:W-:Y:S01]  /*969f0*/  @P0 STG.E.U16 desc[UR66][R12.64], R3 ;  /* 0x000000030c000986 */ /* 0x0081e2000c101542 */
[----:B------:R-:W-:-:S02]  /*96a00*/  ISETP.LT.AND P0, PT, R9, UR10, !P2 ;  /* 0x0000000a09007c0c */ /* 0x000fc4000d701270 */
[----:B------:R-:W-:Y:S01]  /*96a10*/  ISETP.LT.AND P5, PT, R5, UR72, !P2 ;  /* 0x0000004805007c0c */ /* 0x000fe2000d7a1270 */
[----:B0-----:R-:W2:Y:S01]  /*96a20*/  LDL R13, [R1+0x1b44] ;  /* 0x001b4400010d7983 */ /* 0x001ea20000100800 */
[----:B------:R-:W-:Y:S01]  /*96a30*/  PRMT R12, R3, 0x7632, R12 ;  /* 0x00007632030c7816 */ /* 0x000fe2000000000c */
[----:B------:R-:W-:Y:S01]  /*96a40*/  IMAD.WIDE R2, R14, 0x2, R6 ;  /* 0x000000020e027825 */ /* 0x000fe200078e0206 */
[----:B------:R-:W0:Y:S01]  /*96a50*/  LDCU.64 UR72, c[0x0][0x398] ;  /* 0x00007300ff4877ac */ /* 0x000e220008000a00 */
[----:B------:R-:W3:Y:S01]  /*96a60*/  LDL R9, [R1+0xd4] ;  /* 0x0000d40001097983 */ /* 0x000ee20000100800 */
[----:B------:R-:W-:-:S03]  /*96a70*/  UMOV UR38, UR69 ;  /* 0x0000004500267c82 */ /* 0x000fc60008000000 */
[----:B------:R4:W-:Y:S01]  /*96a80*/  @P3 STG.E.U16 desc[UR66][R2.64], R12 ;  /* 0x0000000c02003986 */ /* 0x0009e2000c101542 */
[----:B------:R-:W-:Y:S01]  /*96a90*/  ISETP.LT.AND P6, PT, R0, UR12, !P2 ;  /* 0x0000000c00007c0c */ /* 0x000fe2000d7c1270 */
[----:B------:R-:W-:Y:S01]  /*96aa0*/  IMAD.WIDE R4, R15, 0x2, R24 ;  /* 0x000000020f047825 */ /* 0x000fe200078e0218 */
[----:B------:R-:W0:Y:S01]  /*96ab0*/  LDCU UR10, c[0x0][0x398] ;  /* 0x00007300ff0a77ac */ /* 0x000e220008000800 */
[----:B------:R-:W0:Y:S01]  /*96ac0*/  LDCU UR32, c[0x0][0x3b8] ;  /* 0x00007700ff2077ac */ /* 0x000e220008000800 */
[----:B------:R-:W0:Y:S01]  /*96ad0*/  LDCU UR40, c[0x0][0x398] ;  /* 0x00007300ff2877ac */ /* 0x000e220008000800 */
[----:B----4-:R-:W4:Y:S01]  /*96ae0*/  LDL.LU R2, [R1+0xf4] ;  /* 0x0000f40001027983 */ /* 0x010f220000300800 */
[----:B------:R-:W-:-:S03]  /*96af0*/  UMOV UR69, UR46 ;  /* 0x0000002e00457c82 */ /* 0x000fc60008000000 */
[----:B------:R-:W2:Y:S01]  /*96b00*/  LDL R3, [R1+0x1bec] ;  /* 0x001bec0001037983 */ /* 0x000ea20000100800 */
[----:B------:R-:W0:Y:S03]  /*96b10*/  LDCU UR46, c[0x0][0x398] ;  /* 0x00007300ff2e77ac */ /* 0x000e260008000800 */
[----:B------:R-:W-:Y:S01]  /*96b20*/  STL [R1+0x33dc], R21 ;  /* 0x0033dc1501007387 */ /* 0x000fe20000100800 */
[----:B------:R-:W-:Y:S01]  /*96b30*/  ISETP.LT.AND P3, PT, R28, UR8, !P2 ;  /* 0x000000081c007c0c */ /* 0x000fe2000d761270 */
[----:B------:R-:W0:Y:S01]  /*96b40*/  LDCU UR12, c[0x0][0x398] ;  /* 0x00007300ff0c77ac */ /* 0x000e220008000800 */
[----:B------:R-:W0:Y:S01]  /*96b50*/  LDCU UR8, c[0x0][0x398] ;  /* 0x00007300ff0877ac */ /* 0x000e220008000800 */
[----:B----4-:R4:W-:Y:S02]  /*96b60*/  @P1 STG.E.U16 desc[UR66][R4.64], R2 ;  /* 0x0000000204001986 */ /* 0x0109e4000c101542 */
[----:B----4-:R-:W-:-:S02]  /*96b70*/  IMAD.WIDE R4, R15, 0x2, R20 ;  /* 0x000000020f047825 */ /* 0x010fc400078e0214 */
[----:B------:R-:W4:Y:S01]  /*96b80*/  LDL.LU R21, [R1+0xe4] ;  /* 0x0000e40001157983 */ /* 0x000f220000300800 */
[----:B------:R-:W-:Y:S02]  /*96b90*/  PRMT R12, R2, 0x7632, R12 ;  /* 0x00007632020c7816 */ /* 0x000fe4000000000c */
[----:B--2---:R-:W-:Y:S01]  /*96ba0*/  ISETP.LT.AND P1, PT, R3, UR50, !P2 ;  /* 0x0000003203007c0c */ /* 0x004fe2000d721270 */
[----:B------:R-:W-:-:S04]  /*96bb0*/  IMAD.WIDE R2, R15, 0x2, R22 ;  /* 0x000000020f027825 */ /* 0x000fc800078e0216 */
[----:B------:R-:W-:Y:S01]  /*96bc0*/  VIADD R13, R13, 0x1b ;  /* 0x0000001b0d0d7836 */ /* 0x000fe20000000000 */
[----:B------:R2:W-:Y:S01]  /*96bd0*/  @P0 STG.E.U16 desc[UR66][R2.64], R12 ;  /* 0x0000000c02000986 */ /* 0x0005e2000c101542 */
[----:B---3--:R-:W-:Y:S01]  /*96be0*/  PRMT R26, R9, 0x7632, R26 ;  /* 0x00007632091a7816 */ /* 0x008fe2000000001a */
[----:B------:R-:W3:Y:S02]  /*96bf0*/  LDCU UR50, c[0x0][0x398] ;  /* 0x00007300ff3277ac */ /* 0x000ee40008000800 */
[----:B0-----:R-:W-:Y:S01]  /*96c00*/  ISETP.GE.AND P0, PT, R13, UR73, PT ;  /* 0x000000490d007c0c */ /* 0x001fe2000bf06270 */
[----:B------:R0:W-:Y:S01]  /*96c10*/  STL [R1+0x33d4], R29 ;  /* 0x0033d41d01007387 */ /* 0x0001e20000100800 */
[----:B------:R-:W-:Y:S01]  /*96c20*/  ISETP.LT.AND P2, PT, R27, UR46, !P2 ;  /* 0x0000002e1b007c0c */ /* 0x000fe2000d741270 */
[----:B--2---:R-:W-:Y:S02]  /*96c30*/  IMAD.WIDE R2, R15, 0x2, R18 ;  /* 0x000000020f027825 */ /* 0x004fe400078e0212 */
[----:B----4-:R-:W-:Y:S01]  /*96c40*/  @P3 STG.E.U16 desc[UR66][R4.64], R21 ;  /* 0x0000001504003986 */ /* 0x010fe2000c101542 */
[----:B------:R-:W-:Y:S01]  /*96c50*/  ISETP.LT.AND P3, PT, R29, UR71, !P0 ;  /* 0x000000471d007c0c */ /* 0x000fe2000c761270 */
[----:B------:R-:W2:Y:S01]  /*96c60*/  LDCU UR71, c[0x0][0x3b8] ;  /* 0x00007700ff4777ac */ /* 0x000ea20008000800 */
[----:B------:R-:W-:Y:S01]  /*96c70*/  PRMT R14, R21, 0x7632, R14 ;  /* 0x00007632150e7816 */ /* 0x000fe2000000000e */
[----:B0-----:R-:W4:Y:S01]  /*96c80*/  LDL.LU R29, [R1+0xc4] ;  /* 0x0000c400011d7983 */ /* 0x001f220000300800 */
[C---:B------:R-:W-:Y:S01]  /*96c90*/  IMAD.WIDE R12, R15.reuse, 0x2, R10 ;  /* 0x000000020f0c7825 */ /* 0x040fe200078e020a */
[----:B------:R-:W-:Y:S01]  /*96ca0*/  UMOV UR73, UR36 ;  /* 0x0000002400497c82 */ /* 0x000fe20008000000 */
[----:B------:R-:W0:Y:S01]  /*96cb0*/  LDCU UR46, c[0x0][0x398] ;  /* 0x00007300ff2e77ac */ /* 0x000e220008000800 */
[----:B------:R1:W-:Y:S01]  /*96cc0*/  STL [R1+0x33d8], R27 ;  /* 0x0033d81b01007387 */ /* 0x0003e20000100800 */
[----:B------:R-:W0:Y:S03]  /*96cd0*/  LDCU UR36, c[0x0][0x398] ;  /* 0x00007300ff2477ac */ /* 0x000e260008000800 */
[----:B------:R0:W-:Y:S04]  /*96ce0*/  @P5 STG.E.U16 desc[UR66][R2.64], R14 ;  /* 0x0000000e02005986 */ /* 0x0001e8000c101542 */
[----:B-1----:R-:W2:Y:S04]  /*96cf0*/  LDL R27, [R1+0x1bdc] ;  /* 0x001bdc00011b7983 */ /* 0x002ea80000100800 */
[----:B------:R-:W2:Y:S04]  /*96d00*/  LDL.LU R21, [R1+0xb4] ;  /* 0x0000b40001157983 */ /* 0x000ea80000300800 */
[----:B------:R-:W2:Y:S04]  /*96d10*/  LDL.LU R9, [R1+0x33e0] ;  /* 0x0033e00001097983 */ /* 0x000ea80000300800 */
[----:B0-----:R-:W2:Y:S01]  /*96d20*/  LDL.LU R2, [R1+0xd4] ;  /* 0x0000d40001027983 */ /* 0x001ea20000300800 */
[----:B------:R-:W-:-:S03]  /*96d30*/  IMAD.WIDE R4, R15, 0x2, R16 ;  /* 0x000000020f047825 */ /* 0x000fc600078e0210 */
[----:B------:R-:W3:Y:S04]  /*96d40*/  LDL R3, [R1+0x1be4] ;  /* 0x001be40001037983 */ /* 0x000ee80000100800 */
[----:B--2---:R0:W-:Y:S04]  /*96d50*/  @P4 STG.E.U16 desc[UR66][R4.64], R2 ;  /* 0x0000000204004986 */ /* 0x0041e8000c101542 */
[----:B0-----:R-:W2:Y:S01]  /*96d60*/  LDL R5, [R1+0x1bd8] ;  /* 0x001bd80001057983 */ /* 0x001ea20000100800 */
[----:B---3--:R-:W-:-:S03]  /*96d70*/  ISETP.LT.AND P5, PT, R3, UR68, !P0 ;  /* 0x0000004403007c0c */ /* 0x008fc6000c7a1270 */
[----:B------:R0:W-:Y:S01]  /*96d80*/  @P1 STG.E.U16 desc[UR66][R12.64], R26 ;  /* 0x0000001a0c001986 */ /* 0x0001e2000c101542 */
[----:B------:R-:W-:-:S04]  /*96d90*/  IMAD.WIDE R2, R15, 0x2, R8 ;  /* 0x000000020f027825 */ /* 0x000fc800078e0208 */
[----:B------:R-:W-:Y:S01]  /*96da0*/  VIADD R14, R15, UR71 ;  /* 0x000000470f0e7c36 */ /* 0x000fe20008000000 */
[----:B----4-:R1:W-:Y:S01]  /*96db0*/  @P2 STG.E.U16 desc[UR66][R2.64], R29 ;  /* 0x0000001d02002986 */ /* 0x0103e2000c101542 */
[----:B------:R-:W-:Y:S02]  /*96dc0*/  ISETP.LT.AND P4, PT, R27, UR6, !P0 ;  /* 0x000000061b007c0c */ /* 0x000fe4000c781270 */
[----:B0-----:R-:W-:Y:S01]  /*96dd0*/  PRMT R12, R29, 0x7632, R12 ;  /* 0x000076321d0c7816 */ /* 0x001fe2000000000c */
[----:B------:R-:W3:Y:S01]  /*96de0*/  LDL R27, [R1+0xa4] ;  /* 0x0000a400011b7983 */ /* 0x000ee20000100800 */
[----:B-1----:R-:W-:-:S03]  /*96df0*/  IMAD.WIDE R2, R14, 0x2, R24 ;  /* 0x000000020e027825 */ /* 0x002fc600078e0218 */
[----:B------:R-:W4:Y:S01]  /*96e00*/  LDL.LU R29, [R1+0x94] ;  /* 0x00009400011d7983 */ /* 0x000f220000300800 */
[----:B--2---:R-:W-:Y:S01]  /*96e10*/  ISETP.LT.AND P1, PT, R5, UR42, !P0 ;  /* 0x0000002a05007c0c */ /* 0x004fe2000c721270 */
[----:B------:R-:W-:Y:S01]  /*96e20*/  IMAD.WIDE R4, R15, 0x2, R6 ;  /* 0x000000020f047825 */ /* 0x000fe200078e0206 */
[----:B------:R-:W-:Y:S01]  /*96e30*/  UMOV UR71, UR69 ;  /* 0x0000004500477c82 */ /* 0x000fe20008000000 */
[----:B------:R-:W0:Y:S03]  /*96e40*/  LDCU.64 UR68, c[0x0][0x398] ;  /* 0x00007300ff4477ac */ /* 0x000e260008000a00 */
[----:B------:R1:W-:Y:S01]  /*96e50*/  @P6 STG.E.U16 desc[UR66][R4.64], R12 ;  /* 0x0000000c04006986 */ /* 0x0003e2000c101542 */
[----:B------:R-:W-:Y:S01]  /*96e60*/  ISETP.LT.AND P2, PT, R0, UR62, !P0 ;  /* 0x0000003e00007c0c */ /* 0x000fe2000c741270 */
[----:B------:R-:W2:Y:S01]  /*96e70*/  LDCU UR42, c[0x0][0x398] ;  /* 0x00007300ff2a77ac */ /* 0x000ea20008000800 */
[----:B------:R-:W0:Y:S04]  /*96e80*/  LDCU UR6, c[0x0][0x398] ;  /* 0x00007300ff0677ac */ /* 0x000e280008000800 */
[----:B------:R3:W-:Y:S01]  /*96e90*/  @P1 STG.E.U16 desc[UR66][R2.64], R21 ;  /* 0x0000001502001986 */ /* 0x0007e2000c101542 */
[----:B-1----:R-:W-:-:S03]  /*96ea0*/  PRMT R12, R21, 0x7632, R12 ;  /* 0x00007632150c7816 */ /* 0x002fc6000000000c */
[----:B---3--:R-:W3:Y:S04]  /*96eb0*/  LDL.LU R21, [R1+0x33dc] ;  /* 0x0033dc0001157983 */ /* 0x008ee80000300800 */
[----:B------:R-:W2:Y:S01]  /*96ec0*/  LDL R3, [R1+0x1b44] ;  /* 0x001b440001037983 */ /* 0x000ea20000100800 */
[----:B------:R-:W-:-:S03]  /*96ed0*/  IMAD.WIDE R4, R14, 0x2, R22 ;  /* 0x000000020e047825 */ /* 0x000fc600078e0216 */
[----:B------:R-:W3:Y:S04]  /*96ee0*/  LDL R2, [R1+0x1bec] ;  /* 0x001bec0001027983 */ /* 0x000ee80000100800 */
[----:B------:R2:W-:Y:S01]  /*96ef0*/  @P4 STG.E.U16 desc[UR66][R4.64], R12 ;  /* 0x0000000c04004986 */ /* 0x0005e2000c101542 */
[----:B------:R-:W-:-:S03]  /*96f00*/  PRMT R13, R27, 0x7632, R13 ;  /* 0x000076321b0d7816 */ /* 0x000fc6000000000d */
        /* <DEDUP_REMOVED lines=8> */
[----:B----4-:R-:W-:Y:S01]  /*96f90*/  PRMT R15, R29, 0x7632, R15 ;  /* 0x000076321d0f7816 */ /* 0x010fe2000000000f */
[----:B------:R-:W-:-:S04]  /*96fa0*/  UMOV UR62, UR77 ;  /* 0x0000004d003e7c82 */ /* 0x000fc80008000000 */
[----:B--2---:R0:W-:Y:S04]  /*96fb0*/  @P6 STG.E.U16 desc[UR66][R2.64], R12 ;  /* 0x0000000c02006986 */ /* 0x0041e8000c101542 */
[----:B------:R1:W-:Y:S01]  /*96fc0*/  @P5 STG.E.U16 desc[UR66][R4.64], R13 ;  /* 0x0000000d04005986 */ /* 0x0003e2000c101542 */
[----:B0-----:R-:W-:-:S05]  /*96fd0*/  IMAD.WIDE R2, R14, 0x2, R16 ;  /* 0x000000020e027825 */ /* 0x001fca00078e0210 */
[----:B------:R0:W-:Y:S01]  /*96fe0*/  @P3 STG.E.U16 desc[UR66][R2.64], R29 ;  /* 0x0000001d02003986 */ /* 0x0001e2000c101542 */
[----:B-1----:R-:W-:-:S05]  /*96ff0*/  IMAD.WIDE R4, R14, 0x2, R10 ;  /* 0x000000020e047825 */ /* 0x002fca00078e020a */
[----:B------:R1:W-:Y:S04]  /*97000*/  @P1 STG.E.U16 desc[UR66][R4.64], R15 ;  /* 0x0000000f04001986 */ /* 0x0003e8000c101542 */
[----:B0-----:R-:W2:Y:S04]  /*97010*/  LDL.LU R29, [R1+0x33d4] ;  /* 0x0033d400011d7983 */ /* 0x001ea80000300800 */
[----:B------:R-:W3:Y:S04]  /*97020*/  LDL R2, [R1+0x1bec] ;  /* 0x001bec0001027983 */ /* 0x000ee80000100800 */
[----:B------:R-:W4:Y:S04]  /*97030*/  LDL.LU R3, [R1+0x84] ;  /* 0x0000840001037983 */ /* 0x000f280000300800 */
[----:B-1----:R-:W2:Y:S04]  /*97040*/  LDL R4, [R1+0x1bd8] ;  /* 0x001bd80001047983 */ /* 0x002ea80000100800 */
[----:B------:R-:W2:Y:S01]  /*97050*/  LDL R5, [R1+0x1bdc] ;  /* 0x001bdc0001057983 */ /* 0x000ea20000100800 */
[----:B------:R-:W-:Y:S01]  /*97060*/  UMOV UR60, UR62 ;  /* 0x0000003e003c7c82 */ /* 0x000fe20008000000 */
[----:B------:R-:W-:Y:S01]  /*97070*/  UMOV UR62, UR71 ;  /* 0x00000047003e7c82 */ /* 0x000fe20008000000 */
[----:B------:R-:W0:Y:S01]  /*97080*/  LDCU UR71, c[0x0][0x3b8] ;  /* 0x00007700ff4777ac */ /* 0x000e220008000800 */
[----:B------:R-:W-:Y:S01]  /*97090*/  ISETP.LT.AND P0, PT, R27, UR50, !P0 ;  /* 0x000000321b007c0c */ /* 0x000fe2000c701270 */
[----:B------:R-:W-:Y:S01]  /*970a0*/  IMAD.WIDE R12, R14, 0x2, R8 ;  /* 0x000000020e0c7825 */ /* 0x000fe200078e0208 */
[----:B------:R-:W-:Y:S01]  /*970b0*/  ISETP.LT.AND P6, PT, R0, UR64, !P4 ;  /* 0x0000004000007c0c */ /* 0x000fe2000e7c1270 */
[----:B------:R-:W-:Y:S01]  /*970c0*/  UMOV UR44, UR38 ;  /* 0x00000026002c7c82 */ /* 0x000fe20008000000 */
[----:B------:R-:W1:Y:S01]  /*970d0*/  LDCU UR50, c[0x0][0x398] ;  /* 0x00007300ff3277ac */ /* 0x000e620008000800 */
[----:B0-----:R-:W-:Y:S01]  /*970e0*/  VIADD R15, R14, UR71 ;  /* 0x000000470e0f7c36 */ /* 0x001fe20008000000 */
[----:B---3--:R-:W-:-:S07]  /*970f0*/  ISETP.LT.AND P1, PT, R2, UR52, !P4 ;  /* 0x0000003402007c0c */ /* 0x008fce000e721270 */
[----:B----4-:R0:W-:Y:S01]  /*97100*/  @P0 STG.E.U16 desc[UR66][R12.64], R3 ;  /* 0x000000030c000986 */ /* 0x0101e2000c101542 */
[----:B--2---:R-:W-:Y:S02]  /*97110*/  ISETP.LT.AND P5, PT, R4, UR5, !P4 ;  /* 0x0000000504007c0c */ /* 0x004fe4000e7a1270 */
[----:B------:R-:W-:Y:S01]  /*97120*/  ISETP.LT.AND P3, PT, R29, UR70, !P4 ;  /* 0x000000461d007c0c */ /* 0x000fe2000e761270 */
[----:B------:R-:W2:Y:S01]  /*97130*/  LDCU.64 UR70, c[0x0][0x398] ;  /* 0x00007300ff4677ac */ /* 0x000ea20008000a00 */
[----:B------:R-:W-:Y:S01]  /*97140*/  ISETP.LT.AND P0, PT, R5, UR48, !P4 ;  /* 0x0000003005007c0c */ /* 0x000fe2000e701270 */
[----:B------:R-:W-:Y:S01]  /*97150*/  UMOV UR69, UR44 ;  /* 0x0000002c00457c82 */ /* 0x000fe20008000000 */
[----:B0-----:R-:W-:Y:S01]  /*97160*/  PRMT R12, R3, 0x7632, R12 ;  /* 0x00007632030c7816 */ /* 0x001fe2000000000c */
[----:B------:R-:W-:Y:S01]  /*97170*/  IMAD.WIDE R2, R14, 0x2, R6 ;  /* 0x000000020e027825 */ /* 0x000fe200078e0206 */
[----:B------:R-:W3:Y:S01]  /*97180*/  LDL R13, [R1+0x1b44] ;  /* 0x001b4400010d7983 */ /* 0x000ee20000100800 */
[----:B------:R-:W0:Y:S02]  /*97190*/  LDCU UR38, c[0x0][0x398] ;  /* 0x00007300ff2677ac */ /* 0x000e240008000800 */
[----:B------:R-:W-:Y:S01]  /*971a0*/  IMAD.WIDE R4, R15, 0x2, R24 ;  /* 0x000000020f047825 */ /* 0x000fe200078e0218 */
[----:B------:R4:W-:Y:S01]  /*971b0*/  STL [R1+0x33d0], R25 ;  /* 0x0033d01901007387 */ /* 0x0009e20000100800 */
[----:B------:R-:W-:Y:S01]  /*971c0*/  UMOV UR77, UR34 ;  /* 0x00000022004d7c82 */ /* 0x000fe20008000000 */
[----:B------:R-:W0:Y:S02]  /*971d0*/  LDCU UR34, c[0x0][0x398] ;  /* 0x00007300ff2277ac */ /* 0x000e240008000800 */
[----:B------:R1:W-:Y:S01]  /*971e0*/  @P2 STG.E.U16 desc[UR66][R2.64], R12 ;  /* 0x0000000c02002986 */ /* 0x0003e2000c101542 */
[----:B------:R-:W0:Y:S03]  /*971f0*/  LDCU UR52, c[0x0][0x398] ;  /* 0x00007300ff3477ac */ /* 0x000e260008000800 */
[----:B----4-:R-:W4:Y:S01]  /*97200*/  LDL R25, [R1+0x1be4] ;  /* 0x001be40001197983 */ /* 0x010f220000100800 */
[----:B------:R-:W0:Y:S01]  /*97210*/  LDCU UR44, c[0x0][0x398] ;  /* 0x00007300ff2c77ac */ /* 0x000e220008000800 */
[----:B------:R-:W0:Y:S02]  /*97220*/  LDCU UR48, c[0x0][0x398] ;  /* 0x00007300ff3077ac */ /* 0x000e240008000800 */
[----:B-1----:R-:W2:Y:S01]  /*97230*/  LDL.LU R3, [R1+0xf8] ;  /* 0x0000f80001037983 */ /* 0x002ea20000300800 */
[----:B------:R-:W-:Y:S01]  /*97240*/  ISETP.LT.AND P2, PT, R28, UR56, !P4 ;  /* 0x000000381c007c0c */ /* 0x000fe2000e741270 */
[----:B------:R-:W1:Y:S01]  /*97250*/  LDCU UR56, c[0x0][0x398] ;  /* 0x00007300ff3877ac */ /* 0x000e620008000800 */
[----:B------:R-:W0:Y:S01]  /*97260*/  LDCU UR64, c[0x0][0x398] ;  /* 0x00007300ff4077ac */ /* 0x000e220008000800 */
[----:B------:R-:W0:Y:S01]  /*97270*/  LDCU UR5, c[0x0][0x398] ;  /* 0x00007300ff0577ac */ /* 0x000e220008000800 */
[----:B--2---:R2:W-:Y:S01]  /*97280*/  @P5 STG.E.U16 desc[UR66][R4.64], R3 ;  /* 0x0000000304005986 */ /* 0x0045e2000c101542 */
[----:B------:R-:W-:-:S02]  /*97290*/  PRMT R12, R3, 0x7632, R12 ;  /* 0x00007632030c7816 */ /* 0x000fc4000000000c */
[----:B----4-:R-:W-:Y:S02]  /*972a0*/  ISETP.LT.AND P5, PT, R25, UR58, !P4 ;  /* 0x0000003a19007c0c */ /* 0x010fe4000e7a1270 */
[----:B------:R-:W4:Y:S01]  /*972b0*/  LDL.LU R25, [R1+0xc8] ;  /* 0x0000c80001197983 */ /* 0x000f220000300800 */
[----:B--2---:R-:W-:-:S03]  /*972c0*/  IMAD.WIDE R2, R15, 0x2, R22 ;  /* 0x000000020f027825 */ /* 0x004fc600078e0216 */
[----:B------:R2:W-:Y:S01]  /*972d0*/  STL [R1+0x33cc], R21 ;  /* 0x0033cc1501007387 */ /* 0x0005e20000100800 */
[----:B------:R-:W-:-:S03]  /*972e0*/  IMAD.WIDE R4, R15, 0x2, R20 ;  /* 0x000000020f047825 */ /* 0x000fc600078e0214 */
[----:B------:R0:W-:Y:S04]  /*972f0*/  @P0 STG.E.U16 desc[UR66][R2.64], R12 ;  /* 0x0000000c02000986 */ /* 0x0001e8000c101542 */
[----:B--2---:R-:W2:Y:S04]  /*97300*/  LDL.LU R21, [R1+0xb8] ;  /* 0x0000b80001157983 */ /* 0x004ea80000300800 */
[----:B0-----:R-:W2:Y:S01]  /*97310*/  LDL.LU R3, [R1+0xe8] ;  /* 0x0000e80001037983 */ /* 0x001ea20000300800 */
[----:B---3--:R-:W-:-:S05]  /*97320*/  VIADD R13, R13, 0x1d ;  /* 0x0000001d0d0d7836 */ /* 0x008fca0000000000 */
[----:B------:R-:W-:Y:S01]  /*97330*/  ISETP.GE.AND P0, PT, R13, UR71, PT ;  /* 0x000000470d007c0c */ /* 0x000fe2000bf06270 */
[----:B------:R0:W-:Y:S01]  /*97340*/  STL [R1+0x33c4], R29 ;  /* 0x0033c41d01007387 */ /* 0x0001e20000100800 */
[----:B-1----:R-:W-:-:S03]  /*97350*/  ISETP.LT.AND P4, PT, R27, UR56, !P4 ;  /* 0x000000381b007c0c */ /* 0x002fc6000e781270 */
[----:B--2---:R1:W-:Y:S01]  /*97360*/  @P2 STG.E.U16 desc[UR66][R4.64], R3 ;  /* 0x0000000304002986 */ /* 0x0043e2000c101542 */
[----:B------:R-:W-:Y:S01]  /*97370*/  PRMT R14, R3, 0x7632, R14 ;  /* 0x00007632030e7816 */ /* 0x000fe2000000000e */
[----:B------:R-:W-:Y:S01]  /*97380*/  IMAD.WIDE R12, R15, 0x2, R10 ;  /* 0x000000020f0c7825 */ /* 0x000fe200078e020a */
[----:B------:R-:W-:Y:S01]  /*97390*/  ISETP.LT.AND P2, PT, R29, UR72, !P0 ;  /* 0x000000481d007c0c */ /* 0x000fe2000c741270 */
[----:B------:R-:W-:Y:S01]  /*973a0*/  UMOV UR58, UR69 ;  /* 0x00000045003a7c82 */ /* 0x000fe20008000000 */
[----:B0-----:R-:W2:Y:S01]  /*973b0*/  LDL R29, [R1+0x1bd8] ;  /* 0x001bd800011d7983 */ /* 0x001ea20000100800 */
[----:B------:R-:W0:Y:S01]  /*973c0*/  LDCU UR56, c[0x0][0x398] ;  /* 0x00007300ff3877ac */ /* 0x000e220008000800 */
[C---:B-1----:R-:W-:Y:S02]  /*973d0*/  IMAD.WIDE R2, R15.reuse, 0x2, R18 ;  /* 0x000000020f027825 */ /* 0x042fe400078e0212 */
[----:B------:R1:W-:Y:S04]  /*973e0*/  STL [R1+0x33c8], R27 ;  /* 0x0033c81b01007387 */ /* 0x0003e80000100800 */
[----:B------:R3:W-:Y:S04]  /*973f0*/  @P5 STG.E.U16 desc[UR66][R2.64], R14 ;  /* 0x0000000e02005986 */ /* 0x0007e8000c101542 */
[----:B-1----:R-:W2:Y:S04]  /*97400*/  LDL.LU R27, [R1+0xd8] ;  /* 0x0000d800011b7983 */ /* 0x002ea80000300800 */
[----:B---3--:R-:W3:Y:S01]  /*97410*/  LDL R3, [R1+0x1bdc] ;  /* 0x001bdc0001037983 */ /* 0x008ee20000100800 */
[----:B------:R-:W-:Y:S01]  /*97420*/  IMAD.WIDE R4, R15, 0x2, R16 ;  /* 0x000000020f047825 */ /* 0x000fe200078e0210 */
[----:B--2---:R-:W-:-:S04]  /*97430*/  PRMT R26, R27, 0x7632, R26 ;  /* 0x000076321b1a7816 */ /* 0x004fc8000000001a */
[----:B------:R1:W-:Y:S01]  /*97440*/  @P3 STG.E.U16 desc[UR66][R4.64], R27 ;  /* 0x0000001b04003986 */ /* 0x0003e2000c101542 */
[----:B---3--:R-:W-:Y:S01]  /*97450*/  ISETP.LT.AND P3, PT, R3, UR26, !P0 ;  /* 0x0000001a03007c0c */ /* 0x008fe2000c761270 */
[----:B------:R-:W-:Y:S02]  /*97460*/  IMAD.WIDE R2, R15, 0x2, R8 ;  /* 0x000000020f027825 */ /* 0x000fe400078e0208 */
[----:B------:R2:W-:Y:S01]  /*97470*/  @P1 STG.E.U16 desc[UR66][R12.64], R26 ;  /* 0x0000001a0c001986 */ /* 0x0005e2000c101542 */
[----:B------:R-:W-:-:S03]  /*97480*/  ISETP.LT.AND P1, PT, R29, UR20, !P0 ;  /* 0x000000141d007c0c */ /* 0x000fc6000c721270 */
[----:B----4-:R3:W-:Y:S04]  /*97490*/  @P4 STG.E.U16 desc[UR66][R2.64], R25 ;  /* 0x0000001902004986 */ /* 0x0107e8000c101542 */
[----:B-1----:R-:W4:Y:S04]  /*974a0*/  LDL R27, [R1+0xa8] ;  /* 0x0000a800011b7983 */ /* 0x002f280000100800 */
[----:B------:R-:W4:Y:S01]  /*974b0*/  LDL.LU R29, [R1+0x98] ;  /* 0x00009800011d7983 */ /* 0x000f220000300800 */
[----:B--2---:R-:W-:-:S03]  /*974c0*/  PRMT R12, R25, 0x7632, R12 ;  /* 0x00007632190c7816 */ /* 0x004fc6000000000c */
[----:B---3--:R-:W2:Y:S04]  /*974d0*/  LDL.LU R25, [R1+0x33d0] ;  /* 0x0033d00001197983 */ /* 0x008ea80000300800 */
[----:B------:R-:W3:Y:S01]  /*974e0*/  LDL R3, [R1+0x1be4] ;  /* 0x001be40001037983 */ /* 0x000ee20000100800 */
[C---:B------:R-:W-:Y:S01]  /*974f0*/  VIADD R14, R15.reuse, UR76 ;  /* 0x0000004c0f0e7c36 */ /* 0x040fe20008000000 */
[----:B------:R-:W-:Y:S01]  /*97500*/  UMOV UR69, UR73 ;  /* 0x0000004900457c82 */ /* 0x000fe20008000000 */
[----:B------:R-:W-:Y:S01]  /*97510*/  IMAD.WIDE R4, R15, 0x2, R6 ;  /* 0x000000020f047825 */ /* 0x000fe200078e0206 */
[----:B------:R-:W1:Y:S04]  /*97520*/  LDCU.64 UR72, c[0x0][0x398] ;  /* 0x00007300ff4877ac */ /* 0x000e680008000a00 */
[----:B------:R0:W-:Y:S01]  /*97530*/  @P6 STG.E.U16 desc[UR66][R4.64], R12 ;  /* 0x0000000c04006986 */ /* 0x0001e2000c101542 */
[----:B------:R-:W-:Y:S01]  /*97540*/  ISETP.LT.AND P5, PT, R0, UR74, !P0 ;  /* 0x0000004a00007c0c */ /* 0x000fe2000c7a1270 */
[----:B------:R-:W1:Y:S01]  /*97550*/  LDCU UR76, c[0x0][0x398] ;  /* 0x00007300ff4c77ac */ /* 0x000e620008000800 */
[----:B0-----:R-:W-:-:S02]  /*97560*/  PRMT R12, R21, 0x7632, R12 ;  /* 0x00007632150c7816 */ /* 0x001fc4000000000c */
[----:B---3--:R-:W-:Y:S01]  /*97570*/  ISETP.LT.AND P4, PT, R3, UR16, !P0 ;  /* 0x0000001003007c0c */ /* 0x008fe2000c781270 */
[----:B--2---:R-:W-:-:S04]  /*97580*/  IMAD.WIDE R2, R14, 0x2, R24 ;  /* 0x000000020e027825 */ /* 0x004fc800078e0218 */
[----:B------:R-:W-:Y:S01]  /*97590*/  IMAD.WIDE R4, R14, 0x2, R22 ;  /* 0x000000020e047825 */ /* 0x000fe200078e0216 */
[----:B------:R0:W-:Y:S01]  /*975a0*/  @P1 STG.E.U16 desc[UR66][R2.64], R21 ;  /* 0x0000001502001986 */ /* 0x0001e2000c101542 */
[----:B----4-:R-:W-:Y:S02]  /*975b0*/  PRMT R13, R27, 0x7632, R13 ;  /* 0x000076321b0d7816 */ /* 0x010fe4000000000d */
[----:B------:R-:W-:Y:S02]  /*975c0*/  ISETP.LT.AND P6, PT, R28, UR18, !P0 ;  /* 0x000000121c007c0c */ /* 0x000fe4000c7c1270 */
[----:B------:R-:W-:Y:S01]  /*975d0*/  PRMT R15, R29, 0x7632, R15 ;  /* 0x000076321d0f7816 */ /* 0x000fe2000000000f */
[----:B------:R-:W-:Y:S01]  /*975e0*/  UMOV UR71, UR69 ;  /* 0x0000004500477c82 */ /* 0x000fe20008000000 */
[----:B------:R-:W-:Y:S01]  /*975f0*/  UMOV UR74, UR77 ;  /* 0x0000004d004a7c82 */ /* 0x000fe20008000000 */
[----:B------:R-:W2:Y:S01]  /*97600*/  LDCU UR16, c[0x0][0x398] ;  /* 0x00007300ff1077ac */ /* 0x000ea20008000800 */
[----:B0-----:R-:W3:Y:S01]  /*97610*/  LDL.LU R21, [R1+0x33cc] ;  /* 0x0033cc0001157983 */ /* 0x001ee20000300800 */
[----:B------:R-:W0:Y:S03]  /*97620*/  LDCU UR77, c[0x0][0x398] ;  /* 0x00007300ff4d77ac */ /* 0x000e260008000800 */
[----:B------:R-:W4:Y:S04]  /*97630*/  LDL R3, [R1+0x1b44] ;  /* 0x001b440001037983 */ /* 0x000f280000100800 */
[----:B------:R4:W-:Y:S04]  /*97640*/  @P3 STG.E.U16 desc[UR66][R4.64], R12 ;  /* 0x0000000c04003986 */ /* 0x0009e8000c101542 */
[----:B------:R-:W2:Y:S04]  /*97650*/  LDL R2, [R1+0x1bec] ;  /* 0x001bec0001027983 */ /* 0x000ea80000100800 */
[----:B------:R-:W3:Y:S01]  /*97660*/  LDL.LU R27, [R1+0x33c8] ;  /* 0x0033c800011b7983 */ /* 0x000ee20000300800 */
[----:B----4-:R-:W-:-:S05]  /*97670*/  VIADD R12, R3, 0x1e ;  /* 0x0000001e030c7836 */ /* 0x010fca0000000000 */
[----:B-1----:R-:W-:Y:S02]  /*97680*/  ISETP.GE.AND P3, PT, R12, UR73, PT ;  /* 0x000000490c007c0c */ /* 0x002fe4000bf66270 */
[----:B------:R-:W4:Y:S01]  /*97690*/  LDL.LU R12, [R1+0xa8] ;  /* 0x0000a800010c7983 */ /* 0x000f220000300800 */
[----:B--2---:R-:W-:Y:S01]  /*976a0*/  ISETP.LT.AND P1, PT, R2, UR14, !P0 ;  /* 0x0000000e02007c0c */ /* 0x004fe2000c721270 */
[----:B---3--:R-:W-:-:S04]  /*976b0*/  IMAD.WIDE R2, R14, 0x2, R20 ;  /* 0x000000020e027825 */ /* 0x008fc800078e0214 */
[C---:B------:R-:W-:Y:S01]  /*976c0*/  IMAD.WIDE R4, R14.reuse, 0x2, R18 ;  /* 0x000000020e047825 */ /* 0x040fe200078e0212 */
[----:B------:R-:W-:Y:S01]  /*976d0*/  STL [R1+0x33c0], R9 ;  /* 0x0033c00901007387 */ /* 0x000fe20000100800 */
[----:B------:R-:W-:Y:S01]  /*976e0*/  UMOV UR73, UR74 ;  /* 0x0000004a00497c82 */ /* 0x000fe20008000000 */
[----:B------:R-:W-:Y:S01]  /*976f0*/  ISETP.LT.AND P0, PT, R27, UR54, !P0 ;  /* 0x000000361b007c0c */ /* 0x000fe2000c701270 */
[----:B------:R-:W1:Y:S01]  /*97700*/  LDCU UR14, c[0x0][0x398] ;  /* 0x00007300ff0e77ac */ /* 0x000e620008000800 */
[----:B----4-:R2:W-:Y:S01]  /*97710*/  @P6 STG.E.U16 desc[UR66][R2.64], R12 ;  /* 0x0000000c02006986 */ /* 0x0105e2000c101542 */
[----:B------:R-:W-:Y:S01]  /*97720*/  UMOV UR20, UR60 ;  /* 0x0000003c00147c82 */ /* 0x000fe20008000000 */
[----:B------:R-:W-:Y:S01]  /*97730*/  UMOV UR54, UR71 ;  /* 0x0000004700367c82 */ /* 0x000fe20008000000 */
[----:B------:R-:W-:Y:S01]  /*97740*/  UMOV UR18, UR58 ;  /* 0x0000003a00127c82 */ /* 0x000fe20008000000 */
[----:B------:R3:W-:Y:S01]  /*97750*/  @P4 STG.E.U16 desc[UR66][R4.64], R13 ;  /* 0x0000000d04004986 */ /* 0x0007e2000c101542 */
[----:B------:R-:W-:Y:S01]  /*97760*/  UMOV UR26, UR62 ;  /* 0x0000003e001a7c82 */ /* 0x000fe20008000000 */
[----:B------:R-:W4:Y:S01]  /*97770*/  LDCU UR62, c[0x0][0x398] ;  /* 0x00007300ff3e77ac */ /* 0x000f220008000800 */
[----:B------:R-:W0:Y:S01]  /*97780*/  LDCU UR58, c[0x0][0x398] ;  /* 0x00007300ff3a77ac */ /* 0x000e220008000800 */
[C---:B--2---:R-:W-:Y:S01]  /*97790*/  IMAD.WIDE R2, R14.reuse, 0x2, R16 ;  /* 0x000000020e027825 */ /* 0x044fe200078e0210 */
[----:B------:R-:W2:Y:S03]  /*977a0*/  LDCU UR60, c[0x0][0x398] ;  /* 0x00007300ff3c77ac */ /* 0x000ea60008000800 */
[C---:B---3--:R-:W-:Y:S01]  /*977b0*/  IMAD.WIDE R12, R14.reuse, 0x2, R8 ;  /* 0x000000020e0c7825 */ /* 0x048fe200078e0208 */
[----:B------:R3:W-:Y:S01]  /*977c0*/  @P2 STG.E.U16 desc[UR66][R2.64], R29 ;  /* 0x0000001d02002986 */ /* 0x0007e2000c101542 */
[----:B------:R-:W0:Y:S03]  /*977d0*/  LDCU UR74, c[0x0][0x398] ;  /* 0x00007300ff4a77ac */ /* 0x000e260008000800 */
[----:B------:R-:W2:Y:S04]  /*977e0*/  LDL R9, [R1+0x1bdc] ;  /* 0x001bdc0001097983 */ /* 0x000ea80000100800 */
[----:B---3--:R-:W3:Y:S04]  /*977f0*/  LDL.LU R29, [R1+0x33c4] ;  /* 0x0033c400011d7983 */ /* 0x008ee80000300800 */
[----:B------:R-:W3:Y:S04]  /*97800*/  LDL R2, [R1+0x1bd8] ;  /* 0x001bd80001027983 */ /* 0x000ee80000100800 */
[----:B------:R-:W4:Y:S01]  /*97810*/  LDL.LU R3, [R1+0x88] ;  /* 0x0000880001037983 */ /* 0x000f220000300800 */
[----:B------:R-:W-:-:S05]  /*97820*/  IMAD.WIDE R4, R14, 0x2, R10 ;  /* 0x000000020e047825 */ /* 0x000fca00078e020a */
[----:B------:R0:W-:Y:S01]  /*97830*/  @P1 STG.E.U16 desc[UR66][R4.64], R15 ;  /* 0x0000000f04001986 */ /* 0x0001e2000c101542 */
[----:B--2---:R-:W-:Y:S02]  /*97840*/  ISETP.LT.AND P1, PT, R9, UR30, !P3 ;  /* 0x0000001e09007c0c */ /* 0x004fe4000df21270 */
[----:B---3--:R-:W-:Y:S01]  /*97850*/  ISETP.LT.AND P4, PT, R2, UR46, !P3 ;  /* 0x0000002e02007c0c */ /* 0x008fe2000df81270 */
[----:B----4-:R2:W-:Y:S01]  /*97860*/  @P0 STG.E.U16 desc[UR66][R12.64], R3 ;  /* 0x000000030c000986 */ /* 0x0105e2000c101542 */
[----:B------:R-:W-:Y:S01]  /*97870*/  ISETP.LT.AND P0, PT, R27, UR28, !P3 ;  /* 0x0000001c1b007c0c */ /* 0x000fe2000df01270 */
[----:B0-----:R-:W-:Y:S01]  /*97880*/  VIADD R15, R14, UR22 ;  /* 0x000000160e0f7c36 */ /* 0x001fe20008000000 */
[----:B------:R-:W-:Y:S01]  /*97890*/  ISETP.LT.AND P6, PT, R29, UR68, !P3 ;  /* 0x000000441d007c0c */ /* 0x000fe2000dfc1270 */
[----:B------:R-:W0:Y:S01]  /*978a0*/  LDCU.64 UR68, c[0x0][0x398] ;  /* 0x00007300ff4477ac */ /* 0x000e220008000a00 */
[----:B------:R-:W-:Y:S01]  /*978b0*/  ISETP.LT.AND P2, PT, R0, UR24, !P3 ;  /* 0x0000001800007c0c */ /* 0x000fe2000df41270 */
[----:B------:R-:W3:Y:S01]  /*978c0*/  LDCU UR30, c[0x0][0x398] ;  /* 0x00007300ff1e77ac */ /* 0x000ee20008000800 */
[----:B--2---:R-:W-:Y:S01]  /*978d0*/  PRMT R12, R3, 0x7632, R12 ;  /* 0x00007632030c7816 */ /* 0x004fe2000000000c */
[----:B------:R-:W-:Y:S01]  /*978e0*/  IMAD.WIDE R2, R14, 0x2, R6 ;  /* 0x000000020e027825 */ /* 0x000fe200078e0206 */
[----:B------:R-:W2:Y:S01]  /*978f0*/  LDL R13, [R1+0x1b44] ;  /* 0x001b4400010d7983 */ /* 0x000ea20000100800 */
[----:B------:R-:W-:Y:S01]  /*97900*/  UMOV UR46, UR26 ;  /* 0x0000001a002e7c82 */ /* 0x000fe20008000000 */
[----:B------:R-:W4:Y:S02]  /*97910*/  LDCU UR28, c[0x0][0x398] ;  /* 0x00007300ff1c77ac */ /* 0x000f240008000800 */
[----:B------:R0:W-:Y:S01]  /*97920*/  STL [R1+0x33bc], R27 ;  /* 0x0033bc1b01007387 */ /* 0x0001e20000100800 */
[----:B------:R-:W-:Y:S01]  /*97930*/  IMAD.WIDE R4, R15, 0x2, R24 ;  /* 0x000000020f047825 */ /* 0x000fe200078e0218 */
[----:B------:R-:W1:Y:S02]  /*97940*/  LDCU UR24, c[0x0][0x398] ;  /* 0x00007300ff1877ac */ /* 0x000e640008000800 */
[----:B------:R3:W-:Y:S01]  /*97950*/  @P5 STG.E.U16 desc[UR66][R2.64], R12 ;  /* 0x0000000c02005986 */ /* 0x0007e2000c101542 */
[----:B------:R-:W1:Y:S03]  /*97960*/  LDCU UR22, c[0x0][0x398] ;  /* 0x00007300ff1677ac */ /* 0x000e660008000800 */
[----:B------:R-:W2:Y:S01]  /*97970*/  LDL R9, [R1+0xdc] ;  /* 0x0000dc0001097983 */ /* 0x000ea20000100800 */
[----:B------:R-:W1:Y:S03]  /*97980*/  LDCU UR26, c[0x0][0x3b8] ;  /* 0x00007700ff1a77ac */ /* 0x000e660008000800 */
[----:B0-----:R-:W2:Y:S04]  /*97990*/  LDL R27, [R1+0x1be4] ;  /* 0x001be400011b7983 */ /* 0x001ea80000100800 */
[----:B---3--:R-:W3:Y:S04]  /*979a0*/  LDL R2, [R1+0x1bec] ;  /* 0x001bec0001027983 */ /* 0x008ee80000100800 */
[----:B------:R-:W2:Y:S01]  /*979b0*/  LDL.LU R3, [R1+0xfc] ;  /* 0x0000fc0001037983 */ /* 0x000ea20000300800 */
[----:B------:R-:W-:Y:S01]  /*979c0*/  ISETP.LT.AND P5, PT, R28, UR8, !P3 ;  /* 0x000000081c007c0c */ /* 0x000fe2000dfa1270 */
[----:B------:R-:W0:Y:S02]  /*979d0*/  LDCU UR8, c[0x0][0x3b8] ;  /* 0x00007700ff0877ac */ /* 0x000e240008000800 */
[----:B--2---:R2:W-:Y:S01]  /*979e0*/  @P4 STG.E.U16 desc[UR66][R4.64], R3 ;  /* 0x0000000304004986 */ /* 0x0045e2000c101542 */
[----:B---3--:R-:W-:Y:S01]  /*979f0*/  ISETP.LT.AND P4, PT, R2, UR12, !P3 ;  /* 0x0000000c02007c0c */ /* 0x008fe2000df81270 */
[----:B------:R-:W-:Y:S01]  /*97a00*/  VIADD R13, R13, 0x1f ;  /* 0x0000001f0d0d7836 */ /* 0x000fe20000000000 */
[----:B------:R-:W-:Y:S01]  /*97a10*/  ISETP.LT.AND P3, PT, R27, UR10, !P3 ;  /* 0x0000000a1b007c0c */ /* 0x000fe2000df61270 */
[----:B------:R-:W3:Y:S01]  /*97a20*/  LDCU UR12, c[0x0][0x398] ;  /* 0x00007300ff0c77ac */ /* 0x000ee20008000800 */
[----:B------:R-:W-:Y:S01]  /*97a30*/  PRMT R12, R3, 0x7632, R12 ;  /* 0x00007632030c7816 */ /* 0x000fe2000000000c */
[----:B------:R-:W3:Y:S01]  /*97a40*/  LDL.LU R27, [R1+0xcc] ;  /* 0x0000cc00011b7983 */ /* 0x000ee20000300800 */
[----:B------:R-:W-:Y:S01]  /*97a50*/  PRMT R26, R9, 0x7632, R26 ;  /* 0x00007632091a7816 */ /* 0x000fe2000000001a */
[----:B------:R-:W0:Y:S02]  /*97a60*/  LDCU UR10, c[0x0][0x398] ;  /* 0x00007300ff0a77ac */ /* 0x000e240008000800 */
[----:B------:R1:W-:Y:S01]  /*97a70*/  STL [R1+0x33b8], R21 ;  /* 0x0033b81501007387 */ /* 0x0003e20000100800 */
[----:B--2---:R-:W-:-:S03]  /*97a80*/  IMAD.WIDE R2, R15, 0x2, R20 ;  /* 0x000000020f027825 */ /* 0x004fc600078e0214 */
[----:B-1----:R-:W2:Y:S01]  /*97a90*/  LDL.LU R21, [R1+0xec] ;  /* 0x0000ec0001157983 */ /* 0x002ea20000300800 */
[----:B------:R-:W-:-:S05]  /*97aa0*/  IMAD.WIDE R4, R15, 0x2, R22 ;  /* 0x000000020f047825 */ /* 0x000fca00078e0216 */
[----:B------:R1:W-:Y:S01]  /*97ab0*/  @P1 STG.E.U16 desc[UR66][R4.64], R12 ;  /* 0x0000000c04001986 */ /* 0x0003e2000c101542 */
[----:B------:R-:W-:-:S03]  /*97ac0*/  ISETP.GE.AND P1, PT, R13, UR69, PT ;  /* 0x000000450d007c0c */ /* 0x000fc6000bf26270 */
[----:B--2---:R2:W-:Y:S01]  /*97ad0*/  @P5 STG.E.U16 desc[UR66][R2.64], R21 ;  /* 0x0000001502005986 */ /* 0x0045e2000c101542 */
[----:B------:R-:W-:Y:S02]  /*97ae0*/  PRMT R14, R21, 0x7632, R14 ;  /* 0x00007632150e7816 */ /* 0x000fe4000000000e */
[----:B------:R-:W-:Y:S01]  /*97af0*/  ISETP.LT.AND P5, PT, R29, UR70, !P1 ;  /* 0x000000461d007c0c */ /* 0x000fe2000cfa1270 */
[C---:B-1----:R-:W-:Y:S01]  /*97b00*/  IMAD.WIDE R4, R15.reuse, 0x2, R16 ;  /* 0x000000020f047825 */ /* 0x042fe200078e0210 */
[----:B------:R-:W1:Y:S03]  /*97b10*/  LDCU.64 UR70, c[0x0][0x398] ;  /* 0x00007300ff4677ac */ /* 0x000e660008000a00 */
[C---:B--2---:R-:W-:Y:S01]  /*97b20*/  IMAD.WIDE R2, R15.reuse, 0x2, R18 ;  /* 0x000000020f027825 */ /* 0x044fe200078e0212 */
[----:B------:R-:W2:Y:S04]  /*97b30*/  LDL.LU R21, [R1+0xbc] ;  /* 0x0000bc0001157983 */ /* 0x000ea80000300800 */
[----:B------:R0:W-:Y:S04]  /*97b40*/  STL [R1+0x33b4], R29 ;  /* 0x0033b41d01007387 */ /* 0x0001e80000100800 */
[----:B------:R1:W-:Y:S04]  /*97b50*/  @P3 STG.E.U16 desc[UR66][R2.64], R14 ;  /* 0x0000000e02003986 */ /* 0x0003e8000c101542 */
[----:B0-----:R-:W2:Y:S04]  /*97b60*/  LDL R29, [R1+0x1bdc] ;  /* 0x001bdc00011d7983 */ /* 0x001ea80000100800 */
[----:B------:R-:W2:Y:S04]  /*97b70*/  LDL.LU R9, [R1+0x33c0] ;  /* 0x0033c00001097983 */ /* 0x000ea80000300800 */
[----:B-1----:R-:W2:Y:S04]  /*97b80*/  LDL.LU R3, [R1+0xdc] ;  /* 0x0000dc0001037983 */ /* 0x002ea80000300800 */
[----:B--2---:R0:W-:Y:S04]  /*97b90*/  @P6 STG.E.U16 desc[UR66][R4.64], R3 ;  /* 0x0000000304006986 */ /* 0x0041e8000c101542 */
[----:B0-----:R-:W2:Y:S01]  /*97ba0*/  LDL R5, [R1+0x1bd8] ;  /* 0x001bd80001057983 */ /* 0x001ea20000100800 */
[----:B------:R-:W-:-:S04]  /*97bb0*/  IMAD.WIDE R12, R15, 0x2, R10 ;  /* 0x000000020f0c7825 */ /* 0x000fc800078e020a */
[C---:B------:R-:W-:Y:S01]  /*97bc0*/  IMAD.WIDE R2, R15.reuse, 0x2, R8 ;  /* 0x000000020f027825 */ /* 0x040fe200078e0208 */
[----:B------:R0:W-:Y:S03]  /*97bd0*/  @P4 STG.E.U16 desc[UR66][R12.64], R26 ;  /* 0x0000001a0c004986 */ /* 0x0001e6000c101542 */
[----:B------:R-:W-:Y:S01]  /*97be0*/  VIADD R14, R15, UR32 ;  /* 0x000000200f0e7c36 */ /* 0x000fe20008000000 */
[----:B------:R-:W-:Y:S01]  /*97bf0*/  ISETP.LT.AND P4, PT, R29, UR50, !P1 ;  /* 0x000000321d007c0c */ /* 0x000fe2000cf81270 */
[----:B---3--:R1:W-:Y:S01]  /*97c00*/  @P0 STG.E.U16 desc[UR66][R2.64], R27 ;  /* 0x0000001b02000986 */ /* 0x0083e2000c101542 */
[----:B------:R-:W-:Y:S01]  /*97c10*/  ISETP.LT.AND P3, PT, R0, UR40, !P1 ;  /* 0x0000002800007c0c */ /* 0x000fe2000cf61270 */
[----:B------:R-:W3:Y:S02]  /*97c20*/  LDCU UR50, c[0x0][0x3b8] ;  /* 0x00007700ff3277ac */ /* 0x000ee40008000800 */
[----:B------:R-:W3:Y:S01]  /*97c30*/  LDL R29, [R1+0x9c] ;  /* 0x00009c00011d7983 */ /* 0x000ee20000100800 */
[----:B------:R-:W-:Y:S01]  /*97c40*/  UMOV UR69, UR20 ;  /* 0x0000001400457c82 */ /* 0x000fe20008000000 */
[----:B0-----:R-:W-:-:S02]  /*97c50*/  PRMT R12, R27, 0x7632, R12 ;  /* 0x000076321b0c7816 */ /* 0x001fc4000000000c */
[----:B------:R-:W3:Y:S01]  /*97c60*/  LDL R13, [R1+0x1b44] ;  /* 0x001b4400010d7983 */ /* 0x000ee20000100800 */
[----:B------:R-:W0:Y:S01]  /*97c70*/  LDCU UR32, c[0x0][0x398] ;  /* 0x00007300ff2077ac */ /* 0x000e220008000800 */
[C---:B-1----:R-:W-:Y:S02]  /*97c80*/  IMAD.WIDE R2, R14.reuse, 0x2, R24 ;  /* 0x000000020e027825 */ /* 0x042fe400078e0218 */
[----:B------:R-:W3:Y:S01]  /*97c90*/  LDL.LU R27, [R1+0x33bc] ;  /* 0x0033bc00011b7983 */ /* 0x000ee20000300800 */
[----:B--2---:R-:W-:Y:S01]  /*97ca0*/  ISETP.LT.AND P6, PT, R5, UR42, !P1 ;  /* 0x0000002a05007c0c */ /* 0x004fe2000cfc1270 */
[----:B------:R-:W-:Y:S01]  /*97cb0*/  IMAD.WIDE R4, R15, 0x2, R6 ;  /* 0x000000020f047825 */ /* 0x000fe200078e0206 */
[----:B------:R-:W-:Y:S01]  /*97cc0*/  UMOV UR40, UR18 ;  /* 0x0000001200287c82 */ /* 0x000fe20008000000 */
[----:B------:R-:W1:Y:S03]  /*97cd0*/  LDCU UR20, c[0x0][0x398] ;  /* 0x00007300ff1477ac */ /* 0x000e660008000800 */
[----:B------:R2:W-:Y:S01]  /*97ce0*/  @P2 STG.E.U16 desc[UR66][R4.64], R12 ;  /* 0x0000000c04002986 */ /* 0x0005e2000c101542 */
[----:B------:R-:W0:Y:S01]  /*97cf0*/  LDCU UR18, c[0x0][0x398] ;  /* 0x00007300ff1277ac */ /* 0x000e220008000800 */
[----:B------:R-:W0:Y:S05]  /*97d00*/  LDCU UR42, c[0x0][0x398] ;  /* 0x00007300ff2a77ac */ /* 0x000e2a0008000800 */
[----:B------:R1:W-:Y:S01]  /*97d10*/  @P6 STG.E.U16 desc[UR66][R2.64], R21 ;  /* 0x0000001502006986 */ /* 0x0003e2000c101542 */
[----:B--2---:R-:W-:Y:S01]  /*97d20*/  PRMT R12, R21, 0x7632, R12 ;  /* 0x00007632150c7816 */ /* 0x004fe2000000000c */
[----:B------:R-:W-:-:S02]  /*97d30*/  IMAD.WIDE R4, R14, 0x2, R22 ;  /* 0x000000020e047825 */ /* 0x000fc400078e0216 */
[----:B-1----:R-:W2:Y:S04]  /*97d40*/  LDL.LU R21, [R1+0x33b8] ;  /* 0x0033b80001157983 */ /* 0x002ea80000300800 */
[----:B------:R-:W2:Y:S04]  /*97d50*/  LDL R3, [R1+0x1be4] ;  /* 0x001be40001037983 */ /* 0x000ea80000100800 */
[----:B------:R1:W-:Y:S04]  /*97d60*/  @P4 STG.E.U16 desc[UR66][R4.64], R12 ;  /* 0x0000000c04004986 */ /* 0x0003e8000c101542 */
[----:B-1----:R-:W4:Y:S04]  /*97d70*/  LDL R4, [R1+0x1bec] ;  /* 0x001bec0001047983 */ /* 0x002f280000100800 */
[----:B------:R-:W4:Y:S01]  /*97d80*/  LDL.LU R5, [R1+0xac] ;  /* 0x0000ac0001057983 */ /* 0x000f220000300800 */
[----:B------:R-:W-:-:S02]  /*97d90*/  ISETP.LT.AND P2, PT, R28, UR38, !P1 ;  /* 0x000000261c007c0c */ /* 0x000fc4000cf41270 */
[----:B---3--:R-:W-:Y:S02]  /*97da0*/  PRMT R26, R29, 0x7632, R26 ;  /* 0x000076321d1a7816 */ /* 0x008fe4000000001a */
[----:B------:R-:W3:Y:S01]  /*97db0*/  LDL.LU R29, [R1+0x33b4] ;  /* 0x0033b400011d7983 */ /* 0x000ee20000300800 */
[----:B--2---:R-:W-:Y:S01]  /*97dc0*/  ISETP.LT.AND P6, PT, R3, UR6, !P1 ;  /* 0x0000000603007c0c */ /* 0x004fe2000cfc1270 */
[----:B------:R-:W-:Y:S01]  /*97dd0*/  IMAD.WIDE R2, R14, 0x2, R20 ;  /* 0x000000020e027825 */ /* 0x000fe200078e0214 */
[----:B----4-:R-:W-:-:S06]  /*97de0*/  PRMT R15, R5, 0x7632, R15 ;  /* 0x00007632050f7816 */ /* 0x010fcc000000000f */
[----:B------:R1:W-:Y:S01]  /*97df0*/  @P2 STG.E.U16 desc[UR66][R2.64], R5 ;  /* 0x0000000502002986 */ /* 0x0003e2000c101542 */
[----:B------:R-:W-:Y:S01]  /*97e00*/  ISETP.LT.AND P0, PT, R27, UR34, !P1 ;  /* 0x000000221b007c0c */ /* 0x000fe2000cf01270 */
[----:B------:R-:W-:Y:S01]  /*97e10*/  VIADD R13, R13, 0x20 ;  /* 0x000000200d0d7836 */ /* 0x000fe20000000000 */
[----:B------:R-:W-:Y:S01]  /*97e20*/  UMOV UR38, UR73 ;  /* 0x0000004900267c82 */ /* 0x000fe20008000000 */
[----:B------:R-:W2:Y:S01]  /*97e30*/  LDCU UR6, c[0x0][0x398] ;  /* 0x00007300ff0677ac */ /* 0x000ea20008000800 */
[----:B-1----:R-:W-:Y:S01]  /*97e40*/  IMAD.WIDE R2, R14, 0x2, R18 ;  /* 0x000000020e027825 */ /* 0x002fe200078e0212 */
[----:B------:R-:W1:Y:S04]  /*97e50*/  LDCU UR34, c[0x0][0x398] ;  /* 0x00007300ff2277ac */ /* 0x000e680008000800 */
[----:B------:R4:W-:Y:S04]  /*97e60*/  @P6 STG.E.U16 desc[UR66][R2.64], R15 ;  /* 0x0000000f02006986 */ /* 0x0009e8000c101542 */
[----:B----4-:R-:W4:Y:S01]  /*97e70*/  LDL.LU R2, [R1+0x9c] ;  /* 0x00009c0001027983 */ /* 0x010f220000300800 */
[----:B------:R-:W-:Y:S01]  /*97e80*/  ISETP.LT.AND P1, PT, R4, UR36, !P1 ;  /* 0x0000002404007c0c */ /* 0x000fe2000cf21270 */
[C---:B------:R-:W-:Y:S01]  /*97e90*/  IMAD.WIDE R4, R14.reuse, 0x2, R16 ;  /* 0x000000020e047825 */ /* 0x040fe200078e0210 */
[----:B------:R-:W-:Y:S01]  /*97ea0*/  ISETP.GE.AND P4, PT, R13, UR71, PT ;  /* 0x000000470d007c0c */ /* 0x000fe2000bf86270 */
[----:B------:R-:W2:Y:S01]  /*97eb0*/  LDL R3, [R1+0x1bec] ;  /* 0x001bec0001037983 */ /* 0x000ea20000100800 */
[----:B------:R-:W0:Y:S03]  /*97ec0*/  LDCU UR71, c[0x0][0x398] ;  /* 0x00007300ff4777ac */ /* 0x000e260008000800 */
[----:B------:R-:W2:Y:S01]  /*97ed0*/  LDL R15, [R1+0x1bd8] ;  /* 0x001bd800010f7983 */ /* 0x000ea20000100800 */
[C---:B------:R-:W-:Y:S01]  /*97ee0*/  IMAD.WIDE R12, R14.reuse, 0x2, R10 ;  /* 0x000000020e0c7825 */ /* 0x040fe200078e020a */
[----:B------:R-:W0:Y:S02]  /*97ef0*/  LDCU UR36, c[0x0][0x398] ;  /* 0x00007300ff2477ac */ /* 0x000e240008000800 */
[----:B----4-:R4:W-:Y:S04]  /*97f00*/  @P5 STG.E.U16 desc[UR66][R4.64], R2 ;  /* 0x0000000204005986 */ /* 0x0109e8000c101542 */
[----:B----4-:R-:W4:Y:S04]  /*97f10*/  LDL.LU R4, [R1+0x8c] ;  /* 0x00008c0001047983 */ /* 0x010f280000300800 */
[----:B------:R-:W3:Y:S04]  /*97f20*/  LDL R5, [R1+0x1bdc] ;  /* 0x001bdc0001057983 */ /* 0x000ee80000100800 */
[----:B------:R0:W-:Y:S01]  /*97f30*/  @P1 STG.E.U16 desc[UR66][R12.64], R26 ;  /* 0x0000001a0c001986 */ /* 0x0001e2000c101542 */
[----:B--2---:R-:W-:Y:S01]  /*97f40*/  ISETP.LT.AND P1, PT, R3, UR52, !P4 ;  /* 0x0000003403007c0c */ /* 0x004fe2000e721270 */
[C---:B------:R-:W-:Y:S01]  /*97f50*/  IMAD.WIDE R2, R14.reuse, 0x2, R8 ;  /* 0x000000020e027825 */ /* 0x040fe200078e0208 */
[----:B------:R-:W-:Y:S01]  /*97f60*/  ISETP.LT.AND P5, PT, R15, UR56, !P4 ;  /* 0x000000380f007c0c */ /* 0x000fe2000e7a1270 */
[----:B------:R-:W2:Y:S02]  /*97f70*/  LDCU UR52, c[0x0][0x398] ;  /* 0x00007300ff3477ac */ /* 0x000ea40008000800 */
[----:B------:R-:W-:Y:S01]  /*97f80*/  VIADD R15, R14, UR50 ;  /* 0x000000320e0f7c36 */ /* 0x000fe20008000000 */
[----:B------:R-:W-:Y:S01]  /*97f90*/  ISETP.LT.AND P6, PT, R0, UR44, !P4 ;  /* 0x0000002c00007c0c */ /* 0x000fe2000e7c1270 */
[----:B0-----:R-:W2:Y:S04]  /*97fa0*/  LDL R13, [R1+0x1b44] ;  /* 0x001b4400010d7983 */ /* 0x001ea80000100800 */
[----:B----4-:R0:W-:Y:S01]  /*97fb0*/  @P0 STG.E.U16 desc[UR66][R2.64], R4 ;  /* 0x0000000402000986 */ /* 0x0101e2000c101542 */
[----:B------:R-:W-:-:S02]  /*97fc0*/  PRMT R12, R4, 0x7632, R12 ;  /* 0x00007632040c7816 */ /* 0x000fc4000000000c */
[----:B---3--:R-:W-:Y:S01]  /*97fd0*/  ISETP.LT.AND P2, PT, R29, UR72, !P4 ;  /* 0x000000481d007c0c */ /* 0x008fe2000e741270 */
[----:B------:R3:W-:Y:S01]  /*97fe0*/  STL [R1+0x33b0], R0 ;  /* 0x0033b00001007387 */ /* 0x0007e20000100800 */
[----:B------:R-:W-:Y:S01]  /*97ff0*/  ISETP.LT.AND P0, PT, R5, UR48, !P4 ;  /* 0x0000003005007c0c */ /* 0x000fe2000e701270 */
[----:B------:R-:W4:Y:S01]  /*98000*/  LDCU.64 UR72, c[0x0][0x398] ;  /* 0x00007300ff4877ac */ /* 0x000f220008000a00 */
[----:B------:R-:W-:Y:S01]  /*98010*/  UMOV UR50, UR40 ;  /* 0x0000002800327c82 */ /* 0x000fe20008000000 */
[----:B------:R-:W1:Y:S01]  /*98020*/  LDCU UR48, c[0x0][0x398] ;  /* 0x00007300ff3077ac */ /* 0x000e620008000800 */
[----:B0-----:R-:W-:Y:S01]  /*98030*/  IMAD.WIDE R2, R14, 0x2, R6 ;  /* 0x000000020e027825 */ /* 0x001fe200078e0206 */
[----:B---3--:R-:W3:Y:S01]  /*98040*/  LDL R0, [R1+0x50] ;  /* 0x0000500001007983 */ /* 0x008ee20000100800 */
[----:B------:R-:W0:Y:S02]  /*98050*/  LDCU UR40, c[0x0][0x398] ;  /* 0x00007300ff2877ac */ /* 0x000e240008000800 */
[----:B------:R-:W-:Y:S01]  /*98060*/  IMAD.WIDE R4, R15, 0x2, R24 ;  /* 0x000000020f047825 */ /* 0x000fe200078e0218 */
[----:B------:R1:W-:Y:S01]  /*98070*/  STL [R1+0x33ac], R25 ;  /* 0x0033ac1901007387 */ /* 0x0003e20000100800 */
[----:B------:R-:W0:Y:S03]  /*98080*/  LDCU UR44, c[0x0][0x3b8] ;  /* 0x00007700ff2c77ac */ /* 0x000e260008000800 */
[----:B------:R2:W-:Y:S04]  /*98090*/  @P3 STG.E.U16 desc[UR66][R2.64], R12 ;  /* 0x0000000c02003986 */ /* 0x0005e8000c101542 */
[----:B-1----:R-:W3:Y:S04]  /*980a0*/  LDL R25, [R1+0x1be4] ;  /* 0x001be40001197983 */ /* 0x002ee80000100800 */
[----:B--2---:R-:W2:Y:S01]  /*980b0*/  LDL.LU R3, [R1+0x70] ;  /* 0x0000700001037983 */ /* 0x004ea20000300800 */
[----:B------:R-:W-:Y:S01]  /*980c0*/  ISETP.LT.AND P3, PT, R28, UR5, !P4 ;  /* 0x000000051c007c0c */ /* 0x000fe2000e761270 */
[----:B------:R-:W-:Y:S01]  /*980d0*/  VIADD R13, R13, 0x21 ;  /* 0x000000210d0d7836 */ /* 0x000fe20000000000 */
[----:B------:R-:W1:Y:S01]  /*980e0*/  LDCU UR5, c[0x0][0x398] ;  /* 0x00007300ff0577ac */ /* 0x000e620008000800 */
[----:B--2---:R2:W-:Y:S01]  /*980f0*/  @P5 STG.E.U16 desc[UR66][R4.64], R3 ;  /* 0x0000000304005986 */ /* 0x0045e2000c101542 */
[----:B---3--:R-:W-:-:S03]  /*98100*/  ISETP.LT.AND P5, PT, R25, UR64, !P4 ;  /* 0x0000004019007c0c */ /* 0x008fc6000e7a1270 */
[----:B------:R-:W3:Y:S04]  /*98110*/  LDL.LU R25, [R1+0x40] ;  /* 0x0000400001197983 */ /* 0x000ee80000300800 */
[----:B------:R0:W-:Y:S01]  /*98120*/  STL [R1+0x33a8], R21 ;  /* 0x0033a81501007387 */ /* 0x0001e20000100800 */
[----:B--2---:R-:W-:-:S03]  /*98130*/  IMAD.WIDE R4, R15, 0x2, R20 ;  /* 0x000000020f047825 */ /* 0x004fc600078e0214 */
[----:B0-----:R-:W2:Y:S01]  /*98140*/  LDL.LU R21, [R1+0x60] ;  /* 0x0000600001157983 */ /* 0x001ea20000300800 */
[----:B------:R-:W-:Y:S01]  /*98150*/  PRMT R12, R3, 0x7632, R12 ;  /* 0x00007632030c7816 */ /* 0x000fe2000000000c */
[----:B------:R-:W-:-:S05]  /*98160*/  IMAD.WIDE R2, R15, 0x2, R22 ;  /* 0x000000020f027825 */ /* 0x000fca00078e0216 */
[----:B------:R0:W-:Y:S01]  /*98170*/  @P0 STG.E.U16 desc[UR66][R2.64], R12 ;  /* 0x0000000c02000986 */ /* 0x0001e2000c101542 */
[----:B----4-:R-:W-:-:S03]  /*98180*/  ISETP.GE.AND P0, PT, R13, UR73, PT ;  /* 0x000000490d007c0c */ /* 0x010fc6000bf06270 */
[----:B------:R4:W-:Y:S01]  /*98190*/  STL [R1+0x33a0], R29 ;  /* 0x0033a01d01007387 */ /* 0x0009e20000100800 */
[----:B------:R-:W-:Y:S01]  /*981a0*/  ISETP.LT.AND P4, PT, R27, UR71, !P4 ;  /* 0x000000471b007c0c */ /* 0x000fe2000e781270 */
[----:B------:R-:W1:Y:S01]  /*981b0*/  LDCU UR71, c[0x0][0x398] ;  /* 0x00007300ff4777ac */ /* 0x000e620008000800 */
[----:B------:R-:W-:Y:S01]  /*981c0*/  PRMT R26, R0, 0x7632, R26 ;  /* 0x00007632001a7816 */ /* 0x000fe2000000001a */
[----:B0-----:R-:W-:Y:S01]  /*981d0*/  IMAD.WIDE R2, R15, 0x2, R18 ;  /* 0x000000020f027825 */ /* 0x001fe200078e0212 */
[----:B--2---:R-:W-:Y:S01]  /*981e0*/  @P3 STG.E.U16 desc[UR66][R4.64], R21 ;  /* 0x0000001504003986 */ /* 0x004fe2000c101542 */
[----:B------:R-:W-:Y:S02]  /*981f0*/  ISETP.LT.AND P3, PT, R29, UR68, !P0 ;  /* 0x000000441d007c0c */ /* 0x000fe4000c761270 */
[----:B------:R-:W-:Y:S01]  /*98200*/  PRMT R14, R21, 0x7632, R14 ;  /* 0x00007632150e7816 */ /* 0x000fe2000000000e */
[----:B----4-:R-:W2:Y:S04]  /*98210*/  LDL R29, [R1+0x1bd8] ;  /* 0x001bd800011d7983 */ /* 0x010ea80000100800 */
[----:B------:R0:W-:Y:S04]  /*98220*/  STL [R1+0x33a4], R27 ;  /* 0x0033a41b01007387 */ /* 0x0001e80000100800 */
[----:B------:R4:W-:Y:S04]  /*98230*/  @P5 STG.E.U16 desc[UR66][R2.64], R14 ;  /* 0x0000000e02005986 */ /* 0x0009e8000c101542 */
[----:B0-----:R-:W2:Y:S04]  /*98240*/  LDL R27, [R1+0x1bdc] ;  /* 0x001bdc00011b7983 */ /* 0x001ea80000100800 */
[----:B------:R-:W3:Y:S04]  /*98250*/  LDL.LU R21, [R1+0x30] ;  /* 0x0000300001157983 */ /* 0x000ee80000300800 */
[----:B------:R-:W1:Y:S04]  /*98260*/  LDL.LU R0, [R1+0x33b0] ;  /* 0x0033b00001007983 */ /* 0x000e680000300800 */
[----:B----4-:R-:W4:Y:S01]  /*98270*/  LDL.LU R3, [R1+0x50] ;  /* 0x0000500001037983 */ /* 0x010f220000300800 */
[----:B------:R-:W-:-:S04]  /*98280*/  IMAD.WIDE R4, R15, 0x2, R16 ;  /* 0x000000020f047825 */ /* 0x000fc800078e0210 */
[----:B------:R-:W-:Y:S01]  /*98290*/  IMAD.WIDE R12, R15, 0x2, R10 ;  /* 0x000000020f0c7825 */ /* 0x000fe200078e020a */
[----:B--2---:R-:W-:Y:S01]  /*982a0*/  ISETP.LT.AND P5, PT, R27, UR16, !P0 ;  /* 0x000000101b007c0c */ /* 0x004fe2000c7a1270 */
[----:B------:R-:W-:Y:S01]  /*982b0*/  UMOV UR64, UR69 ;  /* 0x0000004500407c82 */ /* 0x000fe20008000000 */
[----:B------:R-:W2:Y:S01]  /*982c0*/  LDL R27, [R1+0x20] ;  /* 0x00002000011b7983 */ /* 0x000ea20000100800 */
[----:B------:R-:W0:Y:S01]  /*982d0*/  LDCU.64 UR68, c[0x0][0x398] ;  /* 0x00007300ff4477ac */ /* 0x000e220008000a00 */
[----:B------:R-:W-:Y:S01]  /*982e0*/  UMOV UR73, UR46 ;  /* 0x0000002e00497c82 */ /* 0x000fe20008000000 */
[----:B------:R-:W0:Y:S01]  /*982f0*/  LDCU UR46, c[0x0][0x398] ;  /* 0x00007300ff2e77ac */ /* 0x000e220008000800 */
[----:B----4-:R4:W-:Y:S01]  /*98300*/  @P2 STG.E.U16 desc[UR66][R4.64], R3 ;  /* 0x0000000304002986 */ /* 0x0109e2000c101542 */
[----:B------:R-:W0:Y:S03]  /*98310*/  LDCU UR16, c[0x0][0x398] ;  /* 0x00007300ff1077ac */ /* 0x000e260008000800 */
[----:B------:R3:W-:Y:S01]  /*98320*/  @P1 STG.E.U16 desc[UR66][R12.64], R26 ;  /* 0x0000001a0c001986 */ /* 0x0007e2000c101542 */
[----:B------:R-:W-:Y:S01]  /*98330*/  ISETP.LT.AND P1, PT, R29, UR14, !P0 ;  /* 0x0000000e1d007c0c */ /* 0x000fe2000c721270 */
[----:B------:R-:W0:Y:S02]  /*98340*/  LDCU UR14, c[0x0][0x398] ;  /* 0x00007300ff0e77ac */ /* 0x000e240008000800 */
[----:B------:R-:W2:Y:S01]  /*98350*/  LDL.LU R29, [R1+0x10] ;  /* 0x00001000011d7983 */ /* 0x000ea20000300800 */
[----:B----4-:R-:W-:Y:S01]  /*98360*/  IMAD.WIDE R2, R15, 0x2, R8 ;  /* 0x000000020f027825 */ /* 0x010fe200078e0208 */
[----:B---3--:R-:W-:-:S04]  /*98370*/  PRMT R12, R25, 0x7632, R12 ;  /* 0x00007632190c7816 */ /* 0x008fc8000000000c */
[----:B------:R3:W-:Y:S04]  /*98380*/  @P4 STG.E.U16 desc[UR66][R2.64], R25 ;  /* 0x0000001902004986 */ /* 0x0007e8000c101542 */
[----:B---3--:R-:W3:Y:S04]  /*98390*/  LDL.LU R25, [R1+0x33ac] ;  /* 0x0033ac0001197983 */ /* 0x008ee80000300800 */
[----:B------:R-:W4:Y:S01]  /*983a0*/  LDL R3, [R1+0x1be4] ;  /* 0x001be40001037983 */ /* 0x000f220000100800 */
[----:B-1----:R-:W-:Y:S01]  /*983b0*/  ISETP.LT.AND P2, PT, R0, UR71, !P0 ;  /* 0x0000004700007c0c */ /* 0x002fe2000c741270 */
[----:B------:R-:W1:Y:S01]  /*983c0*/  LDCU UR71, c[0x0][0x3b8] ;  /* 0x00007700ff4777ac */ /* 0x000e620008000800 */
[----:B------:R-:W-:-:S05]  /*983d0*/  IMAD.WIDE R4, R15, 0x2, R6 ;  /* 0x000000020f047825 */ /* 0x000fca00078e0206 */
[----:B------:R0:W-:Y:S01]  /*983e0*/  @P6 STG.E.U16 desc[UR66][R4.64], R12 ;  /* 0x0000000c04006986 */ /* 0x0001e2000c101542 */
[----:B------:R-:W-:Y:S01]  /*983f0*/  ISETP.LT.AND P6, PT, R28, UR77, !P0 ;  /* 0x0000004d1c007c0c */ /* 0x000fe2000c7c1270 */
[----:B------:R-:W2:Y:S02]  /*98400*/  LDCU UR77, c[0x0][0x398] ;  /* 0x00007300ff4d77ac */ /* 0x000ea40008000800 */
[----:B------:R-:W2:Y:S01]  /*98410*/  LDL.LU R28, [R1] ;  /* 0x00000000011c7983 */ /* 0x000ea20000300800 */
[----:B-1----:R-:W-:Y:S01]  /*98420*/  VIADD R14, R15, UR71 ;  /* 0x000000470f0e7c36 */ /* 0x002fe20008000000 */
[----:B0-----:R-:W-:Y:S02]  /*98430*/  PRMT R12, R21, 0x7632, R12 ;  /* 0x00007632150c7816 */ /* 0x001fe4000000000c */
[----:B----4-:R-:W-:Y:S01]  /*98440*/  ISETP.LT.AND P4, PT, R3, UR76, !P0 ;  /* 0x0000004c03007c0c */ /* 0x010fe2000c781270 */
[----:B---3--:R-:W-:-:S05]  /*98450*/  IMAD.WIDE R2, R14, 0x2, R24 ;  /* 0x000000020e027825 */ /* 0x008fca00078e0218 */
[----:B------:R0:W-:Y:S04]  /*98460*/  @P1 STG.E.U16 desc[UR66][R2.64], R21 ;  /* 0x0000001502001986 */ /* 0x0001e8000c101542 */
[----:B0-----:R-:W3:Y:S04]  /*98470*/  LDL.LU R21, [R1+0x33a8] ;  /* 0x0033a80001157983 */ /* 0x001ee80000300800 */
[----:B------:R-:W4:Y:S01]  /*98480*/  LDL R3, [R1+0x1b44] ;  /* 0x001b440001037983 */ /* 0x000f220000100800 */
[----:B------:R-:W-:-:S03]  /*98490*/  IMAD.WIDE R4, R14, 0x2, R22 ;  /* 0x000000020e047825 */ /* 0x000fc600078e0216 */
[----:B------:R-:W3:Y:S04]  /*984a0*/  LDL R2, [R1+0x1bec] ;  /* 0x001bec0001027983 */ /* 0x000ee80000100800 */
[----:B------:R4:W-:Y:S01]  /*984b0*/  @P5 STG.E.U16 desc[UR66][R4.64], R12 ;  /* 0x0000000c04005986 */ /* 0x0009e2000c101542 */
[----:B--2---:R-:W-:-:S03]  /*984c0*/  PRMT R13, R27, 0x7632, R13 ;  /* 0x000076321b0d7816 */ /* 0x004fc6000000000d */
[----:B------:R-:W2:Y:S01]  /*984d0*/  LDL.LU R27, [R1+0x33a4] ;  /* 0x0033a400011b7983 */ /* 0x000ea20000300800 */
[----:B------:R-:W-:Y:S01]  /*984e0*/  UMOV UR76, UR54 ;  /* 0x00000036004c7c82 */ /* 0x000fe20008000000 */
[----:B------:R-:W3:Y:S01]  /*984f0*/  LDCU UR54, c[0x0][0x398] ;  /* 0x00007300ff3677ac */ /* 0x000ee20008000800 */
[----:B----4-:R-:W-:-:S05]  /*98500*/  VIADD R12, R3, 0x22 ;  /* 0x00000022030c7836 */ /* 0x010fca0000000000 */
[----:B------:R-:W-:Y:S01]  /*98510*/  ISETP.GE.AND P5, PT, R12, UR69, PT ;  /* 0x000000450c007c0c */ /* 0x000fe2000bfa6270 */
[----:B------:R-:W-:Y:S01]  /*98520*/  IMAD.WIDE R4, R14, 0x2, R18 ;  /* 0x000000020e047825 */ /* 0x000fe200078e0212 */
[----:B------:R-:W4:Y:S01]  /*98530*/  LDL.LU R12, [R1+0x20] ;  /* 0x00002000010c7983 */ /* 0x000f220000300800 */
[----:B---3--:R-:W-:Y:S01]  /*98540*/  ISETP.LT.AND P1, PT, R2, UR54, !P0 ;  /* 0x0000003602007c0c */ /* 0x008fe2000c721270 */
[----:B------:R-:W2:Y:S01]  /*98550*/  LDCU UR54, c[0x0][0x398] ;  /* 0x00007300ff3677ac */ /* 0x000ea20008000800 */
[C---:B------:R-:W-:Y:S01]  /*98560*/  IMAD.WIDE R2, R14.reuse, 0x2, R20 ;  /* 0x000000020e027825 */ /* 0x040fe200078e0214 */
[----:B------:R-:W-:Y:S01]  /*98570*/  PRMT R15, R29, 0x7632, R15 ;  /* 0x000076321d0f7816 */ /* 0x000fe2000000000f */
[----:B------:R-:W-:Y:S01]  /*98580*/  UMOV UR71, UR50 ;  /* 0x0000003200477c82 */ /* 0x000fe20008000000 */
[----:B------:R-:W0:Y:S01]  /*98590*/  LDCU UR69, c[0x0][0x398] ;  /* 0x00007300ff4577ac */ /* 0x000e220008000800 */
[----:B------:R-:W1:Y:S01]  /*985a0*/  LDCU UR50, c[0x0][0x398] ;  /* 0x00007300ff3277ac */ /* 0x000e620008000800 */
[----:B----4-:R3:W-:Y:S04]  /*985b0*/  @P6 STG.E.U16 desc[UR66][R2.64], R12 ;  /* 0x0000000c02006986 */ /* 0x0107e8000c101542 */
[----:B------:R4:W-:Y:S01]  /*985c0*/  @P4 STG.E.U16 desc[UR66][R4.64], R13 ;  /* 0x0000000d04004986 */ /* 0x0009e2000c101542 */
[----:B---3--:R-:W-:-:S04]  /*985d0*/  IMAD.WIDE R2, R14, 0x2, R16 ;  /* 0x000000020e027825 */ /* 0x008fc800078e0210 */
[----:B----4-:R-:W-:Y:S01]  /*985e0*/  IMAD.WIDE R4, R14, 0x2, R10 ;  /* 0x000000020e047825 */ /* 0x010fe200078e020a */
[----:B------:R3:W-:Y:S04]  /*985f0*/  @P3 STG.E.U16 desc[UR66][R2.64], R29 ;  /* 0x0000001d02003986 */ /* 0x0007e8000c101542 */
[----:B------:R4:W-:Y:S04]  /*98600*/  @P1 STG.E.U16 desc[UR66][R4.64], R15 ;  /* 0x0000000f04001986 */ /* 0x0009e8000c101542 */
[----:B---3--:R-:W3:Y:S04]  /*98610*/  LDL.LU R29, [R1+0x33a0] ;  /* 0x0033a000011d7983 */ /* 0x008ee80000300800 */
[----:B------:R-:W3:Y:S04]  /*98620*/  LDL R2, [R1+0x1bd8] ;  /* 0x001bd80001027983 */ /* 0x000ee80000100800 */
[----:B------:R-:W3:Y:S04]  /*98630*/  LDL R3, [R1+0x1bec] ;  /* 0x001bec0001037983 */ /* 0x000ee80000100800 */
[----:B----4-:R-:W4:Y:S01]  /*98640*/  LDL R5, [R1+0x1bdc] ;  /* 0x001bdc0001057983 */ /* 0x010f220000100800 */
[----:B------:R-:W-:Y:S01]  /*98650*/  ISETP.LT.AND P6, PT, R0, UR77, !P5 ;  /* 0x0000004d00007c0c */ /* 0x000fe2000efc1270 */
[----:B------:R-:W-:Y:S01]  /*98660*/  UMOV UR77, UR73 ;  /* 0x00000049004d7c82 */ /* 0x000fe20008000000 */
[----:B------:R-:W-:Y:S01]  /*98670*/  UMOV UR73, UR64 ;  /* 0x0000004000497c82 */ /* 0x000fe20008000000 */
[----:B------:R-:W-:Y:S01]  /*98680*/  UMOV UR64, UR71 ;  /* 0x0000004700407c82 */ /* 0x000fe20008000000 */
[----:B------:R-:W0:Y:S01]  /*98690*/  LDCU UR71, c[0x0][0x3b8] ;  /* 0x00007700ff4777ac */ /* 0x000e220008000800 */
[----:B--2---:R-:W-:Y:S01]  /*986a0*/  ISETP.LT.AND P0, PT, R27, UR54, !P0 ;  /* 0x000000361b007c0c */ /* 0x004fe2000c701270 */
[C---:B------:R-:W-:Y:S01]  /*986b0*/  IMAD.WIDE R12, R14.reuse, 0x2, R8 ;  /* 0x000000020e0c7825 */ /* 0x040fe200078e0208 */
[----:B------:R-:W2:Y:S11]  /*986c0*/  LDCU UR54, c[0x0][0x398] ;  /* 0x00007300ff3677ac */ /* 0x000eb60008000800 */
[----:B------:R1:W-:Y:S01]  /*986d0*/  @P0 STG.E.U16 desc[UR66][R12.64], R28 ;  /* 0x0000001c0c000986 */ /* 0x0003e2000c101542 */
[----:B0-----:R-:W-:Y:S01]  /*986e0*/  VIADD R15, R14, UR71 ;  /* 0x000000470e0f7c36 */ /* 0x001fe20008000000 */
[----:B-1----:R-:W-:-:S02]  /*986f0*/  PRMT R12, R28, 0x7632, R12 ;  /* 0x000076321c0c7816 */ /* 0x002fc4000000000c */
[----:B------:R-:W2:Y:S04]  /*98700*/  LDL R13, [R1+0x1b44] ;  /* 0x001b4400010d7983 */ /* 0x000ea80000100800 */
[----:B------:R-:W2:Y:S04]  /*98710*/  LDL.LU R28, [R1+0x54] ;  /* 0x00005400011c7983 */ /* 0x000ea80000300800 */
[----:B------:R0:W-:Y:S01]  /*98720*/  STL [R1+0x339c], R25 ;  /* 0x00339c1901007387 */ /* 0x0001e20000100800 */
[----:B---3--:R-:W-:Y:S01]  /*98730*/  ISETP.LT.AND P4, PT, R2, UR12, !P5 ;  /* 0x0000000c02007c0c */ /* 0x008fe2000ef81270 */
[----:B------:R-:W-:Y:S01]  /*98740*/  UMOV UR56, UR38 ;  /* 0x0000002600387c82 */ /* 0x000fe20008000000 */
[----:B------:R-:W-:Y:S01]  /*98750*/  ISETP.LT.AND P3, PT, R29, UR70, !P5 ;  /* 0x000000461d007c0c */ /* 0x000fe2000ef61270 */
[----:B------:R-:W1:Y:S01]  /*98760*/  LDCU.64 UR70, c[0x0][0x398] ;  /* 0x00007300ff4677ac */ /* 0x000e620008000a00 */
[----:B------:R-:W-:Y:S01]  /*98770*/  ISETP.LT.AND P0, PT, R3, UR62, !P5 ;  /* 0x0000003e03007c0c */ /* 0x000fe2000ef01270 */
[----:B------:R-:W-:Y:S01]  /*98780*/  IMAD.WIDE R2, R14, 0x2, R6 ;  /* 0x000000020e027825 */ /* 0x000fe200078e0206 */
[----:B------:R-:W3:Y:S01]  /*98790*/  LDCU UR38, c[0x0][0x3b8] ;  /* 0x00007700ff2677ac */ /* 0x000ee20008000800 */
[----:B----4-:R-:W-:-:S02]  /*987a0*/  ISETP.LT.AND P1, PT, R5, UR58, !P5 ;  /* 0x0000003a05007c0c */ /* 0x010fc4000ef21270 */
[----:B------:R-:W-:Y:S01]  /*987b0*/  IMAD.WIDE R4, R15, 0x2, R24 ;  /* 0x000000020f047825 */ /* 0x000fe200078e0218 */
[----:B------:R4:W-:Y:S01]  /*987c0*/  @P2 STG.E.U16 desc[UR66][R2.64], R12 ;  /* 0x0000000c02002986 */ /* 0x0009e2000c101542 */
[----:B------:R-:W1:Y:S03]  /*987d0*/  LDCU UR12, c[0x0][0x398] ;  /* 0x00007300ff0c77ac */ /* 0x000e660008000800 */
[----:B0-----:R-:W2:Y:S01]  /*987e0*/  LDL R25, [R1+0x1be4] ;  /* 0x001be40001197983 */ /* 0x001ea20000100800 */
[----:B------:R-:W0:Y:S01]  /*987f0*/  LDCU UR58, c[0x0][0x398] ;  /* 0x00007300ff3a77ac */ /* 0x000e220008000800 */
[----:B------:R-:W0:Y:S02]  /*98800*/  LDCU UR62, c[0x0][0x398] ;  /* 0x00007300ff3e77ac */ /* 0x000e240008000800 */
[----:B----4-:R-:W4:Y:S04]  /*98810*/  LDL R2, [R1+0x1be0] ;  /* 0x001be00001027983 */ /* 0x010f280000100800 */
[----:B------:R-:W3:Y:S01]  /*98820*/  LDL.LU R3, [R1+0x74] ;  /* 0x0000740001037983 */ /* 0x000ee20000300800 */
[----:B----4-:R-:W-:Y:S01]  /*98830*/  ISETP.LT.AND P2, PT, R2, UR60, !P5 ;  /* 0x0000003c02007c0c */ /* 0x010fe2000ef41270 */
[----:B--2---:R-:W-:Y:S01]  /*98840*/  VIADD R13, R13, 0x23 ;  /* 0x000000230d0d7836 */ /* 0x004fe20000000000 */
[----:B------:R-:W-:Y:S01]  /*98850*/  PRMT R26, R28, 0x7632, R26 ;  /* 0x000076321c1a7816 */ /* 0x000fe2000000001a */
[----:B------:R-:W2:Y:S01]  /*98860*/  LDCU UR60, c[0x0][0x398] ;  /* 0x00007300ff3c77ac */ /* 0x000ea20008000800 */
[----:B---3--:R3:W-:Y:S01]  /*98870*/  @P4 STG.E.U16 desc[UR66][R4.64], R3 ;  /* 0x0000000304004986 */ /* 0x0087e2000c101542 */
[----:B------:R-:W-:-:S02]  /*98880*/  PRMT R12, R3, 0x7632, R12 ;  /* 0x00007632030c7816 */ /* 0x000fc4000000000c */
[----:B------:R-:W-:Y:S02]  /*98890*/  ISETP.LT.AND P4, PT, R25, UR74, !P5 ;  /* 0x0000004a19007c0c */ /* 0x000fe4000ef81270 */
[----:B------:R-:W4:Y:S01]  /*988a0*/  LDL.LU R25, [R1+0x44] ;  /* 0x0000440001197983 */ /* 0x000f220000300800 */
[----:B---3--:R-:W-:-:S03]  /*988b0*/  IMAD.WIDE R2, R15, 0x2, R22 ;  /* 0x000000020f027825 */ /* 0x008fc600078e0216 */
[----:B------:R3:W-:Y:S01]  /*988c0*/  STL [R1+0x3398], R21 ;  /* 0x0033981501007387 */ /* 0x0007e20000100800 */
[----:B------:R-:W-:-:S03]  /*988d0*/  IMAD.WIDE R4, R15, 0x2, R20 ;  /* 0x000000020f047825 */ /* 0x000fc600078e0214 */
[----:B------:R0:W-:Y:S04]  /*988e0*/  @P1 STG.E.U16 desc[UR66][R2.64], R12 ;  /* 0x0000000c02001986 */ /* 0x0001e8000c101542 */
[----:B---3--:R-:W3:Y:S04]  /*988f0*/  LDL.LU R21, [R1+0x34] ;  /* 0x0000340001157983 */ /* 0x008ee80000300800 */
[----:B0-----:R-:W2:Y:S04]  /*98900*/  LDL.LU R3, [R1+0x64] ;  /* 0x0000640001037983 */ /* 0x001ea80000300800 */
[----:B--2---:R0:W-:Y:S01]  /*98910*/  @P2 STG.E.U16 desc[UR66][R4.64], R3 ;  /* 0x0000000304002986 */ /* 0x0041e2000c101542 */
[----:B------:R-:W-:Y:S01]  /*98920*/  PRMT R14, R3, 0x7632, R14 ;  /* 0x00007632030e7816 */ /* 0x000fe2000000000e */
[----:B0-----:R-:W-:-:S05]  /*98930*/  IMAD.WIDE R2, R15, 0x2, R18 ;  /* 0x000000020f027825 */ /* 0x001fca00078e0212 */
[----:B------:R0:W-:Y:S04]  /*98940*/  @P4 STG.E.U16 desc[UR66][R2.64], R14 ;  /* 0x0000000e02004986 */ /* 0x0001e8000c101542 */
[----:B0-----:R-:W2:Y:S01]  /*98950*/  LDL R3, [R1+0x1bdc] ;  /* 0x001bdc0001037983 */ /* 0x001ea20000100800 */
[----:B-1----:R-:W-:Y:S01]  /*98960*/  ISETP.GE.AND P1, PT, R13, UR71, PT ;  /* 0x000000470d007c0c */ /* 0x002fe2000bf26270 */
[----:B------:R-:W-:Y:S01]  /*98970*/  IMAD.WIDE R4, R15, 0x2, R16 ;  /* 0x000000020f047825 */ /* 0x000fe200078e0210 */
[----:B------:R-:W-:-:S03]  /*98980*/  ISETP.LT.AND P5, PT, R27, UR69, !P5 ;  /* 0x000000451b007c0c */ /* 0x000fc6000efa1270 */
[----:B------:R-:W-:Y:S01]  /*98990*/  IMAD.WIDE R12, R15, 0x2, R10 ;  /* 0x000000020f0c7825 */ /* 0x000fe200078e020a */
[----:B------:R0:W-:Y:S04]  /*989a0*/  @P3 STG.E.U16 desc[UR66][R4.64], R28 ;  /* 0x0000001c04003986 */ /* 0x0001e8000c101542 */
[----:B------:R4:W-:Y:S04]  /*989b0*/  @P0 STG.E.U16 desc[UR66][R12.64], R26 ;  /* 0x0000001a0c000986 */ /* 0x0009e8000c101542 */
[----:B0-----:R-:W3:Y:S04]  /*989c0*/  LDL R5, [R1+0x1bd8] ;  /* 0x001bd80001057983 */ /* 0x001ee80000100800 */
[----:B------:R-:W3:Y:S01]  /*989d0*/  LDL.LU R28, [R1+0x24] ;  /* 0x00002400011c7983 */ /* 0x000ee20000300800 */
[----:B----4-:R-:W-:-:S03]  /*989e0*/  PRMT R12, R25, 0x7632, R12 ;  /* 0x00007632190c7816 */ /* 0x010fc6000000000c */
[----:B------:R-:W4:Y:S01]  /*989f0*/  LDL R26, [R1+0x1bec] ;  /* 0x001bec00011a7983 */ /* 0x000f220000100800 */
[----:B--2---:R-:W-:Y:S01]  /*98a00*/  ISETP.LT.AND P0, PT, R3, UR28, !P1 ;  /* 0x0000001c03007c0c */ /* 0x004fe2000cf01270 */
[----:B------:R-:W-:-:S04]  /*98a10*/  IMAD.WIDE R2, R15, 0x2, R8 ;  /* 0x000000020f027825 */ /* 0x000fc800078e0208 */
[----:B------:R-:W-:Y:S01]  /*98a20*/  VIADD R14, R15, UR8 ;  /* 0x000000080f0e7c36 */ /* 0x000fe20008000000 */
[----:B------:R0:W-:Y:S01]  /*98a30*/  @P5 STG.E.U16 desc[UR66][R2.64], R25 ;  /* 0x0000001902005986 */ /* 0x0001e2000c101542 */
[----:B------:R-:W-:Y:S01]  /*98a40*/  ISETP.LT.AND P2, PT, R29, UR72, !P1 ;  /* 0x000000481d007c0c */ /* 0x000fe2000cf41270 */
[----:B------:R-:W-:Y:S01]  /*98a50*/  UMOV UR69, UR73 ;  /* 0x0000004900457c82 */ /* 0x000fe20008000000 */
[----:B------:R-:W1:Y:S01]  /*98a60*/  LDCU.64 UR72, c[0x0][0x398] ;  /* 0x00007300ff4877ac */ /* 0x000e620008000a00 */
[----:B------:R-:W-:Y:S01]  /*98a70*/  ISETP.LT.AND P4, PT, R0, UR10, !P1 ;  /* 0x0000000a00007c0c */ /* 0x000fe2000cf81270 */
[----:B------:R-:W-:Y:S01]  /*98a80*/  UMOV UR71, UR64 ;  /* 0x0000004000477c82 */ /* 0x000fe20008000000 */
[----:B------:R-:W2:Y:S01]  /*98a90*/  LDCU UR8, c[0x0][0x398] ;  /* 0x00007300ff0877ac */ /* 0x000ea20008000800 */
[----:B0-----:R-:W2:Y:S01]  /*98aa0*/  LDL.LU R25, [R1+0x339c] ;  /* 0x00339c0001197983 */ /* 0x001ea20000300800 */
[----:B---3--:R-:W-:Y:S02]  /*98ab0*/  ISETP.LT.AND P3, PT, R5, UR24, !P1 ;  /* 0x0000001805007c0c */ /* 0x008fe4000cf61270 */
[----:B------:R-:W-:Y:S01]  /*98ac0*/  PRMT R13, R28, 0x7632, R13 ;  /* 0x000076321c0d7816 */ /* 0x000fe2000000000d */
[----:B------:R-:W3:Y:S01]  /*98ad0*/  LDL R2, [R1+0x1be4] ;  /* 0x001be40001027983 */ /* 0x000ee20000100800 */
[----:B------:R-:W-:Y:S01]  /*98ae0*/  UMOV UR74, UR69 ;  /* 0x00000045004a7c82 */ /* 0x000fe20008000000 */
[----:B------:R-:W0:Y:S02]  /*98af0*/  LDCU UR10, c[0x0][0x398] ;  /* 0x00007300ff0a77ac */ /* 0x000e240008000800 */
[----:B------:R-:W2:Y:S01]  /*98b00*/  LDL R3, [R1+0x1be0] ;  /* 0x001be00001037983 */ /* 0x000ea20000100800 */
[----:B------:R-:W-:Y:S01]  /*98b10*/  IMAD.WIDE R4, R15, 0x2, R6 ;  /* 0x000000020f047825 */ /* 0x000fe200078e0206 */
[----:B------:R-:W0:Y:S04]  /*98b20*/  LDCU UR24, c[0x0][0x398] ;  /* 0x00007300ff1877ac */ /* 0x000e280008000800 */
[----:B------:R1:W-:Y:S01]  /*98b30*/  @P6 STG.E.U16 desc[UR66][R4.64], R12 ;  /* 0x0000000c04006986 */ /* 0x0003e2000c101542 */
[----:B------:R-:W0:Y:S01]  /*98b40*/  LDCU UR28, c[0x0][0x398] ;  /* 0x00007300ff1c77ac */ /* 0x000e220008000800 */
[----:B------:R-:W0:Y:S01]  /*98b50*/  LDCU UR64, c[0x0][0x398] ;  /* 0x00007300ff4077ac */ /* 0x000e220008000800 */
[----:B-1----:R-:W-:-:S02]  /*98b60*/  PRMT R12, R21, 0x7632, R12 ;  /* 0x00007632150c7816 */ /* 0x002fc4000000000c */
[----:B---3--:R-:W-:Y:S01]  /*98b70*/  ISETP.LT.AND P5, PT, R2, UR22, !P1 ;  /* 0x0000001602007c0c */ /* 0x008fe2000cfa1270 */
[C---:B------:R-:W-:Y:S01]  /*98b80*/  IMAD.WIDE R4, R14.reuse, 0x2, R22 ;  /* 0x000000020e047825 */ /* 0x040fe200078e0216 */
[----:B------:R-:W1:Y:S01]  /*98b90*/  LDCU UR22, c[0x0][0x398] ;  /* 0x00007300ff1677ac */ /* 0x000e620008000800 */
[----:B--2---:R-:W-:Y:S02]  /*98ba0*/  ISETP.LT.AND P6, PT, R3, UR6, !P1 ;  /* 0x0000000603007c0c */ /* 0x004fe4000cfc1270 */
[----:B------:R-:W-:-:S05]  /*98bb0*/  IMAD.WIDE R2, R14, 0x2, R24 ;  /* 0x000000020e027825 */ /* 0x000fca00078e0218 */
[----:B------:R2:W-:Y:S04]  /*98bc0*/  @P3 STG.E.U16 desc[UR66][R2.64], R21 ;  /* 0x0000001502003986 */ /* 0x0005e8000c101542 */
[----:B--2---:R-:W2:Y:S04]  /*98bd0*/  LDL.LU R21, [R1+0x3398] ;  /* 0x0033980001157983 */ /* 0x004ea80000300800 */
[----:B------:R-:W3:Y:S04]  /*98be0*/  LDL R3, [R1+0x1b44] ;  /* 0x001b440001037983 */ /* 0x000ee80000100800 */
[----:B------:R3:W-:Y:S02]  /*98bf0*/  @P0 STG.E.U16 desc[UR66][R4.64], R12 ;  /* 0x0000000c04000986 */ /* 0x0007e4000c101542 */
[----:B---3--:R-:W-:-:S05]  /*98c00*/  VIADD R12, R3, 0x24 ;  /* 0x00000024030c7836 */ /* 0x008fca0000000000 */
[----:B------:R-:W-:Y:S02]  /*98c10*/  ISETP.GE.AND P0, PT, R12, UR73, PT ;  /* 0x000000490c007c0c */ /* 0x000fe4000bf06270 */
[----:B------:R-:W3:Y:S01]  /*98c20*/  LDL R12, [R1+0x14] ;  /* 0x00001400010c7983 */ /* 0x000ee20000100800 */
[----:B--2---:R-:W-:Y:S01]  /*98c30*/  IMAD.WIDE R2, R14, 0x2, R20 ;  /* 0x000000020e027825 */ /* 0x004fe200078e0214 */
[----:B----4-:R-:W-:Y:S01]  /*98c40*/  ISETP.LT.AND P3, PT, R26, UR20, !P1 ;  /* 0x000000141a007c0c */ /* 0x010fe2000cf61270 */
[----:B------:R-:W-:Y:S02]  /*98c50*/  UMOV UR6, UR56 ;  /* 0x0000003800067c82 */ /* 0x000fe40008000000 */
[----:B------:R-:W-:Y:S01]  /*98c60*/  IMAD.WIDE R4, R14, 0x2, R18 ;  /* 0x000000020e047825 */ /* 0x000fe200078e0212 */
[----:B------:R-:W-:Y:S01]  /*98c70*/  ISETP.LT.AND P1, PT, R27, UR18, !P1 ;  /* 0x000000121b007c0c */ /* 0x000fe2000cf21270 */
[----:B------:R2:W-:Y:S01]  /*98c80*/  @P6 STG.E.U16 desc[UR66][R2.64], R28 ;  /* 0x0000001c02006986 */ /* 0x0005e2000c101542 */
[----:B------:R-:W4:Y:S03]  /*98c90*/  LDCU UR18, c[0x0][0x398] ;  /* 0x00007300ff1277ac */ /* 0x000f260008000800 */
[----:B------:R-:W4:Y:S01]  /*98ca0*/  LDL.LU R27, [R1+0x3394] ;  /* 0x00339400011b7983 */ /* 0x000f220000300800 */
[----:B------:R-:W0:Y:S03]  /*98cb0*/  LDCU UR20, c[0x0][0x398] ;  /* 0x00007300ff1477ac */ /* 0x000e260008000800 */
[----:B------:R0:W-:Y:S01]  /*98cc0*/  @P5 STG.E.U16 desc[UR66][R4.64], R13 ;  /* 0x0000000d04005986 */ /* 0x0001e2000c101542 */
[----:B------:R-:W0:Y:S03]  /*98cd0*/  LDCU UR56, c[0x0][0x398] ;  /* 0x00007300ff3877ac */ /* 0x000e260008000800 */
[----:B--2---:R-:W2:Y:S04]  /*98ce0*/  LDL.LU R28, [R1+0x3390] ;  /* 0x00339000011c7983 */ /* 0x004ea80000300800 */
[----:B------:R0:W-:Y:S01]  /*98cf0*/  STL [R1+0x338c], R9 ;  /* 0x00338c0901007387 */ /* 0x0001e20000100800 */
[----:B---3--:R-:W-:Y:S01]  /*98d00*/  PRMT R15, R12, 0x7632, R15 ;  /* 0x000076320c0f7816 */ /* 0x008fe2000000000f */
[----:B0-----:R-:W-:-:S02]  /*98d10*/  IMAD.WIDE R12, R14, 0x2, R8 ;  /* 0x000000020e0c7825 */ /* 0x001fc400078e0208 */
[----:B------:R-:W3:Y:S02]  /*98d20*/  LDL.LU R9, [R1+0x14] ;  /* 0x0000140001097983 */ /* 0x000ee40000300800 */
[----:B------:R-:W-:-:S04]  /*98d30*/  IMAD.WIDE R2, R14, 0x2, R16 ;  /* 0x000000020e027825 */ /* 0x000fc800078e0210 */
[----:B------:R-:W-:Y:S01]  /*98d40*/  IMAD.WIDE R4, R14, 0x2, R10 ;  /* 0x000000020e047825 */ /* 0x000fe200078e020a */
[----:B---3--:R0:W-:Y:S04]  /*98d50*/  @P2 STG.E.U16 desc[UR66][R2.64], R9 ;  /* 0x0000000902002986 */ /* 0x0081e8000c101542 */
[----:B------:R3:W-:Y:S04]  /*98d60*/  @P3 STG.E.U16 desc[UR66][R4.64], R15 ;  /* 0x0000000f04003986 */ /* 0x0007e8000c101542 */
[----:B0-----:R-:W2:Y:S04]  /*98d70*/  LDL R2, [R1+0x1bd8] ;  /* 0x001bd80001027983 */ /* 0x001ea80000100800 */
[----:B------:R-:W4:Y:S04]  /*98d80*/  LDL.LU R3, [R1+0x4] ;  /* 0x0000040001037983 */ /* 0x000f280000300800 */
[----:B------:R-:W4:Y:S04]  /*98d90*/  LDL.LU R9, [R1+0x68] ;  /* 0x0000680001097983 */ /* 0x000f280000300800 */
[----:B---3--:R-:W3:Y:S01]  /*98da0*/  LDL R5, [R1+0x1bdc] ;  /* 0x001bdc0001057983 */ /* 0x008ee20000100800 */
[----:B------:R-:W-:Y:S01]  /*98db0*/  ISETP.LT.AND P3, PT, R26, UR42, !P0 ;  /* 0x0000002a1a007c0c */ /* 0x000fe2000c761270 */
[----:B------:R-:W-:-:S02]  /*98dc0*/  VIADD R26, R14, UR26 ;  /* 0x0000001a0e1a7c36 */ /* 0x000fc40008000000 */
[----:B------:R-:W3:Y:S01]  /*98dd0*/  LDL R15, [R1+0x1bf0] ;  /* 0x001bf000010f7983 */ /* 0x000ee20000100800 */
[----:B--2---:R-:W-:-:S03]  /*98de0*/  ISETP.LT.AND P5, PT, R2, UR48, !P0 ;  /* 0x0000003002007c0c */ /* 0x004fc6000c7a1270 */
[----:B----4-:R0:W-:Y:S01]  /*98df0*/  @P1 STG.E.U16 desc[UR66][R12.64], R3 ;  /* 0x000000030c001986 */ /* 0x0101e2000c101542 */
[----:B------:R-:W-:Y:S02]  /*98e00*/  ISETP.LT.AND P1, PT, R0, UR30, !P0 ;  /* 0x0000001e00007c0c */ /* 0x000fe4000c721270 */
[----:B---3--:R-:W-:Y:S02]  /*98e10*/  ISETP.LT.AND P6, PT, R5, UR40, !P0 ;  /* 0x0000002805007c0c */ /* 0x008fe4000c7c1270 */
[----:B------:R-:W-:Y:S02]  /*98e20*/  ISETP.LT.AND P2, PT, R29, UR68, !P0 ;  /* 0x000000441d007c0c */ /* 0x000fe4000c741270 */
[----:B------:R-:W-:Y:S01]  /*98e30*/  PRMT R27, R9, 0x7632, R27 ;  /* 0x00007632091b7816 */ /* 0x000fe2000000001b */
[----:B0-----:R-:W2:Y:S01]  /*98e40*/  LDL R13, [R1+0x1b44] ;  /* 0x001b4400010d7983 */ /* 0x001ea20000100800 */
[----:B------:R-:W-:Y:S01]  /*98e50*/  PRMT R12, R3, 0x7632, R12 ;  /* 0x00007632030c7816 */ /* 0x000fe2000000000c */
[----:B------:R-:W-:Y:S01]  /*98e60*/  IMAD.WIDE R2, R14, 0x2, R6 ;  /* 0x000000020e027825 */ /* 0x000fe200078e0206 */
[----:B------:R-:W0:Y:S01]  /*98e70*/  LDCU.64 UR68, c[0x0][0x398] ;  /* 0x00007300ff4477ac */ /* 0x000e220008000a00 */
[----:B------:R3:W-:Y:S02]  /*98e80*/  STL [R1+0x3384], R0 ;  /* 0x0033840001007387 */ /* 0x0007e40000100800 */
[----:B------:R-:W-:Y:S01]  /*98e90*/  IMAD.WIDE R4, R26, 0x2, R24 ;  /* 0x000000021a047825 */ /* 0x000fe200078e0218 */
[----:B------:R-:W-:Y:S01]  /*98ea0*/  UMOV UR48, UR77 ;  /* 0x0000004d00307c82 */ /* 0x000fe20008000000 */
[----:B------:R-:W-:Y:S01]  /*98eb0*/  @P4 STG.E.U16 desc[UR66][R2.64], R12 ;  /* 0x0000000c02004986 */ /* 0x000fe2000c101542 */
[----:B------:R-:W-:Y:S01]  /*98ec0*/  UMOV UR42, UR76 ;  /* 0x0000004c002a7c82 */ /* 0x000fe20008000000 */
[----:B------:R-:W4:Y:S02]  /*98ed0*/  LDCU.64 UR76, c[0x0][0x398] ;  /* 0x00007300ff4c77ac */ /* 0x000f240008000a00 */
[----:B---3--:R-:W3:Y:S01]  /*98ee0*/  LDL.LU R0, [R1+0x58] ;  /* 0x0000580001007983 */ /* 0x008ee20000300800 */
[----:B------:R-:W0:Y:S03]  /*98ef0*/  LDCU UR30, c[0x0][0x398] ;  /* 0x00007300ff1e77ac */ /* 0x000e260008000800 */
[----:B------:R-:W2:Y:S01]  /*98f00*/  LDL R14, [R1+0x1be0] ;  /* 0x001be000010e7983 */ /* 0x000ea20000100800 */
[----:B------:R-:W0:Y:S03]  /*98f10*/  LDCU UR26, c[0x0][0x398] ;  /* 0x00007300ff1a77ac */ /* 0x000e260008000800 */
[----:B------:R1:W-:Y:S04]  /*98f20*/  STL [R1+0x3388], R25 ;  /* 0x0033881901007387 */ /* 0x0003e80000100800 */
[----:B-1----:R-:W2:Y:S04]  /*98f30*/  LDL.LU R25, [R1+0x78] ;  /* 0x0000780001197983 */ /* 0x002ea80000300800 */
[----:B------:R-:W4:Y:S01]  /*98f40*/  LDL R3, [R1+0x1be4] ;  /* 0x001be40001037983 */ /* 0x000f220000100800 */
[----:B---3--:R-:W-:-:S03]  /*98f50*/  PRMT R28, R0, 0x7632, R28 ;  /* 0x00007632001c7816 */ /* 0x008fc6000000001c */
[----:B--2---:R1:W-:Y:S01]  /*98f60*/  @P5 STG.E.U16 desc[UR66][R4.64], R25 ;  /* 0x0000001904005986 */ /* 0x0043e2000c101542 */
[----:B------:R-:W-:Y:S01]  /*98f70*/  ISETP.LT.AND P5, PT, R14, UR34, !P0 ;  /* 0x000000220e007c0c */ /* 0x000fe2000c7a1270 */
[----:B------:R-:W-:Y:S01]  /*98f80*/  UMOV UR40, UR74 ;  /* 0x0000004a00287c82 */ /* 0x000fe20008000000 */
[----:B------:R-:W2:Y:S01]  /*98f90*/  LDCU UR34, c[0x0][0x398] ;  /* 0x00007300ff2277ac */ /* 0x000ea20008000800 */
[----:B----4-:R-:W-:Y:S01]  /*98fa0*/  ISETP.LT.AND P4, PT, R3, UR36, !P0 ;  /* 0x0000002403007c0c */ /* 0x010fe2000c781270 */
[----:B------:R-:W-:Y:S01]  /*98fb0*/  IMAD.WIDE R2, R26, 0x2, R22 ;  /* 0x000000021a027825 */ /* 0x000fe200078e0216 */
[----:B-1----:R-:W-:-:S03]  /*98fc0*/  PRMT R4, R25, 0x7632, R4 ;  /* 0x0000763219047816 */ /* 0x002fc60000000004 */
[----:B------:R-:W-:Y:S01]  /*98fd0*/  VIADD R5, R13, 0x25 ;  /* 0x000000250d057836 */ /* 0x000fe20000000000 */
[----:B------:R-:W-:Y:S01]  /*98fe0*/  ISETP.LT.AND P0, PT, R15, UR32, !P0 ;  /* 0x000000200f007c0c */ /* 0x000fe2000c701270 */
[----:B------:R-:W3:Y:S01]  /*98ff0*/  LDL.LU R25, [R1+0x48] ;  /* 0x0000480001197983 */ /* 0x000ee20000300800 */
[C---:B------:R-:W-:Y:S01]  /*99000*/  IMAD.WIDE R12, R26.reuse, 0x2, R16 ;  /* 0x000000021a0c7825 */ /* 0x040fe200078e0210 */
[----:B------:R-:W1:Y:S02]  /*99010*/  LDCU UR32, c[0x0][0x398] ;  /* 0x00007300ff2077ac */ /* 0x000e640008000800 */
[----:B------:R4:W-:Y:S01]  /*99020*/  @P6 STG.E.U16 desc[UR66][R2.64], R4 ;  /* 0x0000000402006986 */ /* 0x0009e2000c101542 */
[----:B0-----:R-:W-:Y:S01]  /*99030*/  ISETP.GE.AND P6, PT, R5, UR69, PT ;  /* 0x0000004505007c0c */ /* 0x001fe2000bfc6270 */
[C---:B------:R-:W-:Y:S01]  /*99040*/  IMAD.WIDE R14, R26.reuse, 0x2, R10 ;  /* 0x000000021a0e7825 */ /* 0x040fe200078e020a */
[----:B------:R-:W0:Y:S03]  /*99050*/  LDCU UR36, c[0x0][0x398] ;  /* 0x00007300ff2477ac */ /* 0x000e260008000800 */
[----:B----4-:R-:W-:-:S04]  /*99060*/  IMAD.WIDE R2, R26, 0x2, R20 ;  /* 0x000000021a027825 */ /* 0x010fc800078e0214 */
[----:B------:R-:W-:Y:S01]  /*99070*/  IMAD.WIDE R4, R26, 0x2, R18 ;  /* 0x000000021a047825 */ /* 0x000fe200078e0212 */
[----:B------:R4:W-:Y:S04]  /*99080*/  @P5 STG.E.U16 desc[UR66][R2.64], R9 ;  /* 0x0000000902005986 */ /* 0x0009e8000c101542 */
[----:B------:R-:W-:Y:S04]  /*99090*/  @P4 STG.E.U16 desc[UR66][R4.64], R27 ;  /* 0x0000001b04004986 */ /* 0x000fe8000c101542 */
[----:B------:R0:W-:Y:S04]  /*990a0*/  @P2 STG.E.U16 desc[UR66][R12.64], R0 ;  /* 0x000000000c002986 */ /* 0x0001e8000c101542 */
[----:B----4-:R-:W4:Y:S04]  /*990b0*/  LDL.LU R9, [R1+0x338c] ;  /* 0x00338c0001097983 */ /* 0x010f280000300800 */
[----:B------:R1:W-:Y:S04]  /*990c0*/  STL [R1+0x3240], R27 ;  /* 0x0032401b01007387 */ /* 0x0003e80000100800 */
[----:B------:R2:W-:Y:S01]  /*990d0*/  @P3 STG.E.U16 desc[UR66][R14.64], R28 ;  /* 0x0000001c0e003986 */ /* 0x0005e2000c101542 */
[----:B------:R-:W-:-:S03]  /*990e0*/  ISETP.LT.AND P2, PT, R29, UR70, !P6 ;  /* 0x000000461d007c0c */ /* 0x000fc6000f741270 */
[----:B0-----:R-:W4:Y:S04]  /*990f0*/  LDL R0, [R1+0x38] ;  /* 0x0000380001007983 */ /* 0x001f280000100800 */
[----:B-1----:R-:W4:Y:S04]  /*99100*/  LDL R27, [R1+0x1be4] ;  /* 0x001be400011b7983 */ /* 0x002f280000100800 */
[----:B--2---:R-:W2:Y:S04]  /*99110*/  LDL R14, [R1+0x1bd8] ;  /* 0x001bd800010e7983 */ /* 0x004ea80000100800 */
[----:B------:R0:W-:Y:S04]  /*99120*/  STL [R1+0x3220], R28 ;  /* 0x0032201c01007387 */ /* 0x0001e80000100800 */
[----:B0-----:R-:W2:Y:S04]  /*99130*/  LDL R28, [R1+0x1bec] ;  /* 0x001bec00011c7983 */ /* 0x001ea80000100800 */
[----:B------:R0:W-:Y:S04]  /*99140*/  STL [R1+0x3380], R29 ;  /* 0x0033801d01007387 */ /* 0x0001e80000100800 */
[----:B0-----:R-:W2:Y:S01]  /*99150*/  LDL R29, [R1+0x1bdc] ;  /* 0x001bdc00011d7983 */ /* 0x001ea20000100800 */
[----:B------:R-:W-:Y:S01]  /*99160*/  IMAD.WIDE R4, R26, 0x2, R6 ;  /* 0x000000021a047825 */ /* 0x000fe200078e0206 */
[----:B---3--:R-:W-:-:S03]  /*99170*/  PRMT R12, R25, 0x7632, R12 ;  /* 0x00007632190c7816 */ /* 0x008fc6000000000c */
[----:B----4-:R-:W-:-:S05]  /*99180*/  IMAD.WIDE R2, R26, 0x2, R8 ;  /* 0x000000021a027825 */ /* 0x010fca00078e0208 */
[----:B------:R0:W-:Y:S04]  /*99190*/  @P0 STG.E.U16 desc[UR66][R2.64], R25 ;  /* 0x0000001902000986 */ /* 0x0001e8000c101542 */
[----:B0-----:R-:W3:Y:S01]  /*991a0*/  LDL.LU R25, [R1+0x3388] ;  /* 0x0033880001197983 */ /* 0x001ee20000300800 */
[----:B--2---:R-:W-:-:S03]  /*991b0*/  ISETP.LT.AND P4, PT, R14, UR54, !P6 ;  /* 0x000000360e007c0c */ /* 0x004fc6000f781270 */
[----:B------:R-:W2:Y:S01]  /*991c0*/  LDL R2, [R1+0x1bf0] ;  /* 0x001bf00001027983 */ /* 0x000ea20000100800 */
[----:B------:R-:W-:-:S03]  /*991d0*/  VIADD R14, R26, UR44 ;  /* 0x0000002c1a0e7c36 */ /* 0x000fc60008000000 */
[----:B------:R-:W4:Y:S01]  /*991e0*/  LDL R3, [R1+0x1be0] ;  /* 0x001be00001037983 */ /* 0x000f220000100800 */
[----:B------:R-:W-:-:S03]  /*991f0*/  ISETP.LT.AND P5, PT, R29, UR52, !P6 ;  /* 0x000000341d007c0c */ /* 0x000fc6000f7a1270 */
[----:B------:R0:W-:Y:S01]  /*99200*/  @P1 STG.E.U16 desc[UR66][R4.64], R12 ;  /* 0x0000000c04001986 */ /* 0x0001e2000c101542 */
[----:B------:R-:W-:Y:S01]  /*99210*/  PRMT R13, R0, 0x7632, R13 ;  /* 0x00007632000d7816 */ /* 0x000fe2000000000d */
[----:B------:R-:W-:Y:S01]  /*99220*/  UMOV UR54, UR6 ;  /* 0x0000000600367c82 */ /* 0x000fe20008000000 */
[----:B------:R-:W1:Y:S01]  /*99230*/  LDCU UR44, c[0x0][0x398] ;  /* 0x00007300ff2c77ac */ /* 0x000e620008000800 */
[----:B------:R-:W3:Y:S01]  /*99240*/  LDL.LU R29, [R1+0x28] ;  /* 0x00002800011d7983 */ /* 0x000ee20000300800 */
[----:B--2---:R-:W-:-:S03]  /*99250*/  ISETP.LT.AND P3, PT, R2, UR50, !P6 ;  /* 0x0000003202007c0c */ /* 0x004fc6000f761270 */
[----:B------:R-:W2:Y:S01]  /*99260*/  LDL R26, [R1+0x1b44] ;  /* 0x001b4400011a7983 */ /* 0x000ea20000100800 */
[----:B0-----:R-:W-:Y:S01]  /*99270*/  IMAD.WIDE R4, R14, 0x2, R22 ;  /* 0x000000020e047825 */ /* 0x001fe200078e0216 */
[----:B------:R-:W-:Y:S01]  /*99280*/  UMOV UR52, UR71 ;  /* 0x0000004700347c82 */ /* 0x000fe20008000000 */
[----:B----4-:R-:W-:Y:S01]  /*99290*/  ISETP.LT.AND P1, PT, R3, UR46, !P6 ;  /* 0x0000002e03007c0c */ /* 0x010fe2000f721270 */
[----:B------:R-:W4:Y:S01]  /*992a0*/  LDL.LU R0, [R1+0x3384] ;  /* 0x0033840001007983 */ /* 0x000f220000300800 */
[----:B------:R-:W0:Y:S01]  /*992b0*/  LDCU UR6, c[0x0][0x398] ;  /* 0x00007300ff0677ac */ /* 0x000e220008000800 */
[----:B------:R-:W0:Y:S01]  /*992c0*/  LDCU UR50, c[0x0][0x398] ;  /* 0x00007300ff3277ac */ /* 0x000e220008000800 */
[----:B--2---:R-:W-:Y:S01]  /*992d0*/  VIADD R12, R26, 0x4e ;  /* 0x0000004e1a0c7836 */ /* 0x004fe20000000000 */
[----:B------:R-:W2:Y:S04]  /*992e0*/  LDCU.64 UR70, c[0x0][0x398] ;  /* 0x00007300ff4677ac */ /* 0x000ea80008000a00 */
[----:B------:R-:W-:Y:S01]  /*992f0*/  ISETP.GE.AND P0, PT, R12, UR75, PT ;  /* 0x0000004b0c007c0c */ /* 0x000fe2000bf06270 */
[----:B---3--:R-:W-:Y:S01]  /*99300*/  IMAD.WIDE R2, R14, 0x2, R24 ;  /* 0x000000020e027825 */ /* 0x008fe200078e0218 */
[----:B------:R-:W3:Y:S01]  /*99310*/  LDL.LU R12, [R1+0x38] ;  /* 0x00003800010c7983 */ /* 0x000ee20000300800 */
[----:B------:R-:W0:Y:S03]  /*99320*/  LDCU.64 UR74, c[0x0][0x398] ;  /* 0x00007300ff4a77ac */ /* 0x000e260008000a00 */
[----:B------:R0:W-:Y:S04]  /*99330*/  STL [R1+0x337c], R28 ;  /* 0x00337c1c01007387 */ /* 0x0001e80000100800 */
[----:B---3--:R3:W-:Y:S04]  /*99340*/  @P4 STG.E.U16 desc[UR66][R2.64], R12 ;  /* 0x0000000c02004986 */ /* 0x0087e8000c101542 */
[----:B------:R1:W-:Y:S01]  /*99350*/  @P5 STG.E.U16 desc[UR66][R4.64], R13 ;  /* 0x0000000d04005986 */ /* 0x0003e2000c101542 */
[----:B------:R-:W-:Y:S01]  /*99360*/  ISETP.LT.AND P5, PT, R28, UR14, !P6 ;  /* 0x0000000e1c007c0c */ /* 0x000fe2000f7a1270 */
[----:B------:R-:W2:Y:S02]  /*99370*/  LDCU UR14, c[0x0][0x398] ;  /* 0x00007300ff0e77ac */ /* 0x000ea40008000800 */
[----:B0-----:R-:W4:Y:S01]  /*99380*/  LDL.LU R28, [R1+0x18] ;  /* 0x00001800011c7983 */ /* 0x001f220000300800 */
[----:B------:R-:W-:Y:S01]  /*99390*/  ISETP.LT.AND P4, PT, R27, UR16, !P6 ;  /* 0x000000101b007c0c */ /* 0x000fe2000f781270 */
[----:B------:R-:W0:Y:S01]  /*993a0*/  LDCU UR16, c[0x0][0x398] ;  /* 0x00007300ff1077ac */ /* 0x000e220008000800 */
[----:B---3--:R-:W-:-:S04]  /*993b0*/  IMAD.WIDE R2, R14, 0x2, R20 ;  /* 0x000000020e027825 */ /* 0x008fc800078e0214 */
[----:B-1----:R-:W-:Y:S01]  /*993c0*/  IMAD.WIDE R4, R14, 0x2, R18 ;  /* 0x000000020e047825 */ /* 0x002fe200078e0212 */
[----:B------:R-:W-:Y:S01]  /*993d0*/  PRMT R13, R29, 0x7632, R13 ;  /* 0x000076321d0d7816 */ /* 0x000fe2000000000d */
[----:B------:R1:W-:Y:S02]  /*993e0*/  @P1 STG.E.U16 desc[UR66][R2.64], R29 ;  /* 0x0000001d02001986 */ /* 0x0003e4000c101542 */
[----:B------:R-:W-:-:S03]  /*993f0*/  VIADD R12, R26, 0x41 ;  /* 0x000000411a0c7836 */ /* 0x000fc60000000000 */
[----:B------:R3:W-:Y:S01]  /*99400*/  @P4 STG.E.U16 desc[UR66][R4.64], R13 ;  /* 0x0000000d04004986 */ /* 0x0007e2000c101542 */
[----:B-1----:R-:W-:-:S03]  /*99410*/  VIADD R2, R26, 0x26 ;  /* 0x000000261a027836 */ /* 0x002fc60000000000 */
[----:B------:R-:W4:Y:S02]  /*99420*/  LDL.LU R29, [R1+0x7c] ;  /* 0x00007c00011d7983 */ /* 0x000f240000300800 */
[----:B------:R-:W-:Y:S01]  /*99430*/  ISETP.GE.AND P4, PT, R2, UR77, PT ;  /* 0x0000004d02007c0c */ /* 0x000fe2000bf86270 */
[----:B------:R-:W-:Y:S01]  /*99440*/  IMAD.WIDE R2, R14, 0x2, R16 ;  /* 0x000000020e027825 */ /* 0x000fe200078e0210 */
[----:B--2---:R-:W-:-:S03]  /*99450*/  ISETP.GE.AND P1, PT, R12, UR71, PT ;  /* 0x000000470c007c0c */ /* 0x004fc6000bf26270 */
[C---:B---3--:R-:W-:Y:S01]  /*99460*/  IMAD.WIDE R4, R14.reuse, 0x2, R10 ;  /* 0x000000020e047825 */ /* 0x048fe200078e020a */
[----:B------:R1:W-:Y:S03]  /*99470*/  STL [R1+0x3378], R9 ;  /* 0x0033780901007387 */ /* 0x0003e60000100800 */
[----:B------:R-:W-:Y:S02]  /*99480*/  IMAD.WIDE R12, R14, 0x2, R8 ;  /* 0x000000020e0c7825 */ /* 0x000fe400078e0208 */
[----:B-1----:R-:W0:Y:S01]  /*99490*/  LDL R9, [R1+0x1bd8] ;  /* 0x001bd80001097983 */ /* 0x002e220000100800 */
[----:B----4-:R-:W-:-:S03]  /*994a0*/  PRMT R15, R28, 0x7632, R15 ;  /* 0x000076321c0f7816 */ /* 0x010fc6000000000f */
[----:B------:R1:W-:Y:S04]  /*994b0*/  @P2 STG.E.U16 desc[UR66][R2.64], R28 ;  /* 0x0000001c02002986 */ /* 0x0003e8000c101542 */
[----:B------:R2:W-:Y:S04]  /*994c0*/  @P5 STG.E.U16 desc[UR66][R4.64], R15 ;  /* 0x0000000f04005986 */ /* 0x0005e8000c101542 */
[----:B-1----:R-:W3:Y:S04]  /*994d0*/  LDL R2, [R1+0x1bdc] ;  /* 0x001bdc0001027983 */ /* 0x002ee80000100800 */
[----:B------:R-:W4:Y:S04]  /*994e0*/  LDL.LU R28, [R1+0x6c] ;  /* 0x00006c00011c7983 */ /* 0x000f280000300800 */
[----:B--2---:R-:W2:Y:S04]  /*994f0*/  LDL.LU R5, [R1+0x8] ;  /* 0x0000080001057983 */ /* 0x004ea80000300800 */
[----:B------:R-:W4:Y:S01]  /*99500*/  LDL R15, [R1+0x1be0] ;  /* 0x001be000010f7983 */ /* 0x000f220000100800 */
[----:B------:R-:W-:Y:S01]  /*99510*/  ISETP.LT.AND P6, PT, R0, UR5, !P6 ;  /* 0x0000000500007c0c */ /* 0x000fe2000f7c1270 */
[----:B------:R-:W1:Y:S01]  /*99520*/  LDCU UR5, c[0x0][0x398] ;  /* 0x00007300ff0577ac */ /* 0x000e620008000800 */
[----:B------:R-:W-:Y:S01]  /*99530*/  ISETP.LT.AND P2, PT, R27, UR26, !P4 ;  /* 0x0000001a1b007c0c */ /* 0x000fe2000e741270 */
[----:B------:R0:W-:Y:S01]  /*99540*/  STL [R1+0x3374], R27 ;  /* 0x0033741b01007387 */ /* 0x0001e20000100800 */
[----:B------:R-:W1:Y:S03]  /*99550*/  LDCU UR26, c[0x0][0x398] ;  /* 0x00007300ff1a77ac */ /* 0x000e660008000800 */
[----:B0-----:R-:W4:Y:S01]  /*99560*/  LDL.LU R27, [R1+0x4c] ;  /* 0x00004c00011b7983 */ /* 0x001f220000300800 */
[----:B---3--:R-:W-:Y:S01]  /*99570*/  ISETP.LT.AND P5, PT, R2, UR14, !P4 ;  /* 0x0000000e02007c0c */ /* 0x008fe2000e7a1270 */
[----:B------:R-:W-:Y:S01]  /*99580*/  VIADD R2, R14, UR38 ;  /* 0x000000260e027c36 */ /* 0x000fe20008000000 */
[----:B------:R-:W0:Y:S01]  /*99590*/  LDCU UR14, c[0x0][0x398] ;  /* 0x00007300ff0e77ac */ /* 0x000e220008000800 */
[----:B--2---:R2:W-:Y:S01]  /*995a0*/  @P3 STG.E.U16 desc[UR66][R12.64], R5 ;  /* 0x000000050c003986 */ /* 0x0045e2000c101542 */
[----:B------:R-:W-:-:S02]  /*995b0*/  PRMT R3, R5, 0x7632, R3 ;  /* 0x0000763205037816 */ /* 0x000fc40000000003 */
[----:B------:R-:W-:Y:S01]  /*995c0*/  ISETP.LT.AND P3, PT, R9, UR16, !P4 ;  /* 0x0000001009007c0c */ /* 0x000fe2000e761270 */
[----:B------:R-:W3:Y:S01]  /*995d0*/  LDCU UR16, c[0x0][0x398] ;  /* 0x00007300ff1077ac */ /* 0x000ee20008000800 */
[----:B------:R-:W3:Y:S01]  /*995e0*/  LDL.LU R9, [R1+0x5c] ;  /* 0x00005c0001097983 */ /* 0x000ee20000300800 */
[----:B--2---:R-:W-:-:S05]  /*995f0*/  IMAD.WIDE R4, R14, 0x2, R6 ;  /* 0x000000020e047825 */ /* 0x004fca00078e0206 */
[----:B------:R2:W-:Y:S01]  /*99600*/  @P6 STG.E.U16 desc[UR66][R4.64], R3 ;  /* 0x0000000304006986 */ /* 0x0005e2000c101542 */
[----:B----4-:R-:W-:Y:S01]  /*99610*/  ISETP.LT.AND P6, PT, R15, UR30, !P4 ;  /* 0x0000001e0f007c0c */ /* 0x010fe2000e7c1270 */
[C---:B------:R-:W-:Y:S01]  /*99620*/  IMAD.WIDE R12, R2.reuse, 0x2, R22 ;  /* 0x00000002020c7825 */ /* 0x040fe200078e0216 */
[----:B------:R-:W-:Y:S01]  /*99630*/  PRMT R14, R29, 0x7632, R14 ;  /* 0x000076321d0e7816 */ /* 0x000fe2000000000e */
[----:B------:R-:W4:Y:S02]  /*99640*/  LDCU UR30, c[0x0][0x398] ;  /* 0x00007300ff1e77ac */ /* 0x000f240008000800 */
[----:B--2---:R-:W-:-:S04]  /*99650*/  IMAD.WIDE R4, R2, 0x2, R24 ;  /* 0x0000000202047825 */ /* 0x004fc800078e0218 */
[----:B------:R-:W-:Y:S01]  /*99660*/  VIADD R3, R26, 0x27 ;  /* 0x000000271a037836 */ /* 0x000fe20000000000 */
[----:B------:R2:W-:Y:S04]  /*99670*/  @P3 STG.E.U16 desc[UR66][R4.64], R29 ;  /* 0x0000001d04003986 */ /* 0x0005e8000c101542 */
[----:B------:R-:W-:Y:S01]  /*99680*/  ISETP.GE.AND P3, PT, R3, UR75, PT ;  /* 0x0000004b03007c0c */ /* 0x000fe2000bf66270 */
[----:B------:R-:W-:Y:S01]  /*99690*/  @P5 STG.E.U16 desc[UR66][R12.64], R14 ;  /* 0x0000000e0c005986 */ /* 0x000fe2000c101542 */
[----:B------:R-:W-:-:S03]  /*996a0*/  PRMT R3, R28, 0x7632, R3 ;  /* 0x000076321c037816 */ /* 0x000fc60000000003 */
[----:B--2---:R-:W2:Y:S01]  /*996b0*/  LDL.LU R29, [R1+0x3380] ;  /* 0x00338000011d7983 */ /* 0x004ea20000300800 */
[----:B------:R-:W-:-:S05]  /*996c0*/  IMAD.WIDE R4, R2, 0x2, R20 ;  /* 0x0000000202047825 */ /* 0x000fca00078e0214 */
[----:B------:R0:W-:Y:S04]  /*996d0*/  @P6 STG.E.U16 desc[UR66][R4.64], R28 ;  /* 0x0000001c04006986 */ /* 0x0001e8000c101542 */
[----:B0-----:R-:W4:Y:S04]  /*996e0*/  LDL.LU R28, [R1+0x337c] ;  /* 0x00337c00011c7983 */ /* 0x001f280000300800 */
[----:B------:R-:W4:Y:S01]  /*996f0*/  LDL R5, [R1+0x1bf0] ;  /* 0x001bf00001057983 */ /* 0x000f220000100800 */
[----:B------:R-:W-:-:S05]  /*99700*/  IMAD.WIDE R12, R2, 0x2, R18 ;  /* 0x00000002020c7825 */ /* 0x000fca00078e0212 */
[----:B------:R-:W-:Y:S01]  /*99710*/  @P2 STG.E.U16 desc[UR66][R12.64], R3 ;  /* 0x000000030c002986 */ /* 0x000fe2000c101542 */
[----:B------:R-:W-:Y:S01]  /*99720*/  ISETP.LT.AND P2, PT, R0, UR14, !P4 ;  /* 0x0000000e00007c0c */ /* 0x000fe2000e741270 */
[----:B------:R-:W0:Y:S02]  /*99730*/  LDCU UR14, c[0x0][0x398] ;  /* 0x00007300ff0e77ac */ /* 0x000e240008000800 */
[----:B------:R1:W-:Y:S04]  /*99740*/  STL [R1+0x3370], R0 ;  /* 0x0033700001007387 */ /* 0x0003e80000100800 */
[----:B-1----:R-:W4:Y:S01]  /*99750*/  LDL R0, [R1+0x1bd8] ;  /* 0x001bd80001007983 */ /* 0x002f220000100800 */
[----:B---3--:R-:W-:Y:S02]  /*99760*/  PRMT R3, R9, 0x7632, R3 ;  /* 0x0000763209037816 */ /* 0x008fe40000000003 */
[----:B--2---:R-:W-:-:S02]  /*99770*/  ISETP.LT.AND P5, PT, R29, UR72, !P4 ;  /* 0x000000481d007c0c */ /* 0x004fc4000e7a1270 */
[----:B----4-:R-:W-:Y:S01]  /*99780*/  ISETP.LT.AND P6, PT, R28, UR30, !P4 ;  /* 0x0000001e1c007c0c */ /* 0x010fe2000e7c1270 */
[C---:B------:R-:W-:Y:S01]  /*99790*/  IMAD.WIDE R12, R2.reuse, 0x2, R10 ;  /* 0x00000002020c7825 */ /* 0x040fe200078e020a */
[----:B------:R-:W1:Y:S01]  /*997a0*/  LDCU UR30, c[0x0][0x3b8] ;  /* 0x00007700ff1e77ac */ /* 0x000e620008000800 */
[----:B------:R-:W-:Y:S02]  /*997b0*/  ISETP.LT.AND P4, PT, R5, UR16, !P4 ;  /* 0x0000001005007c0c */ /* 0x000fe4000e781270 */
[----:B------:R-:W-:Y:S01]  /*997c0*/  IMAD.WIDE R4, R2, 0x2, R16 ;  /* 0x0000000202047825 */ /* 0x000fe200078e0210 */
[----:B------:R-:W2:Y:S05]  /*997d0*/  LDCU UR16, c[0x0][0x398] ;  /* 0x00007300ff1077ac */ /* 0x000eaa0008000800 */
[----:B------:R3:W-:Y:S01]  /*997e0*/  @P5 STG.E.U16 desc[UR66][R4.64], R9 ;  /* 0x0000000904005986 */ /* 0x0007e2000c101542 */
[----:B------:R-:W4:Y:S03]  /*997f0*/  LDCU.64 UR72, c[0x0][0x398] ;  /* 0x00007300ff4877ac */ /* 0x000f260008000a00 */
[----:B---3--:R-:W3:Y:S04]  /*99800*/  LDL.LU R9, [R1+0x3378] ;  /* 0x0033780001097983 */ /* 0x008ee80000300800 */
[----:B------:R-:W2:Y:S04]  /*99810*/  LDL R5, [R1+0x1bdc] ;  /* 0x001bdc0001057983 */ /* 0x000ea80000100800 */
[----:B------:R0:W-:Y:S01]  /*99820*/  @P6 STG.E.U16 desc[UR66][R12.64], R3 ;  /* 0x000000030c006986 */ /* 0x0001e2000c101542 */
[----:B------:R-:W-:Y:S01]  /*99830*/  ISETP.LT.AND P6, PT, R0, UR34, !P3 ;  /* 0x0000002200007c0c */ /* 0x000fe2000dfc1270 */
[----:B------:R-:W1:Y:S02]  /*99840*/  LDCU UR34, c[0x0][0x398] ;  /* 0x00007300ff2277ac */ /* 0x000e640008000800 */
[----:B------:R-:W2:Y:S01]  /*99850*/  LDL.LU R0, [R1+0x2c] ;  /* 0x00002c0001007983 */ /* 0x000ea20000300800 */
[----:B0-----:R-:W-:Y:S01]  /*99860*/  PRMT R3, R27, 0x7632, R3 ;  /* 0x000076321b037816 */ /* 0x001fe20000000003 */
[----:B---3--:R-:W-:-:S05]  /*99870*/  IMAD.WIDE R12, R2, 0x2, R8 ;  /* 0x00000002020c7825 */ /* 0x008fca00078e0208 */
[----:B------:R0:W-:Y:S01]  /*99880*/  @P4 STG.E.U16 desc[UR66][R12.64], R27 ;  /* 0x0000001b0c004986 */ /* 0x0001e2000c101542 */
[----:B------:R-:W-:Y:S01]  /*99890*/  ISETP.LT.AND P4, PT, R29, UR68, !P3 ;  /* 0x000000441d007c0c */ /* 0x000fe2000df81270 */
[----:B------:R-:W3:Y:S02]  /*998a0*/  LDCU.64 UR68, c[0x0][0x398] ;  /* 0x00007300ff4477ac */ /* 0x000ee40008000a00 */
[----:B0-----:R-:W3:Y:S04]  /*998b0*/  LDL.LU R27, [R1+0x3374] ;  /* 0x00337400011b7983 */ /* 0x001ee80000300800 */
[----:B------:R0:W-:Y:S04]  /*998c0*/  STL [R1+0x3364], R29 ;  /* 0x0033641d01007387 */ /* 0x0001e80000100800 */
[----:B0-----:R-:W3:Y:S01]  /*998d0*/  LDL.LU R29, [R1+0x3c] ;  /* 0x00003c00011d7983 */ /* 0x001ee20000300800 */
[----:B--2---:R-:W-:Y:S01]  /*998e0*/  ISETP.LT.AND P5, PT, R5, UR32, !P3 ;  /* 0x0000002005007c0c */ /* 0x004fe2000dfa1270 */
[----:B------:R-:W-:Y:S01]  /*998f0*/  IMAD.WIDE R4, R2, 0x2, R6 ;  /* 0x0000000202047825 */ /* 0x000fe200078e0206 */
[----:B------:R-:W-:Y:S01]  /*99900*/  PRMT R14, R0, 0x7632, R14 ;  /* 0x00007632000e7816 */ /* 0x000fe2000000000e */
[----:B------:R0:W-:Y:S01]  /*99910*/  STL [R1+0x3368], R15 ;  /* 0x0033680f01007387 */ /* 0x0001e20000100800 */
[----:B------:R-:W2:Y:S01]  /*99920*/  LDCU UR32, c[0x0][0x398] ;  /* 0x00007300ff2077ac */ /* 0x000ea20008000800 */
[----:B-1----:R-:W-:-:S02]  /*99930*/  VIADD R2, R2, UR30 ;  /* 0x0000001e02027c36 */ /* 0x002fc40008000000 */
[----:B------:R1:W-:Y:S01]  /*99940*/  @P2 STG.E.U16 desc[UR66][R4.64], R3 ;  /* 0x0000000304002986 */ /* 0x0003e2000c101542 */
[----:B------:R-:W-:Y:S01]  /*99950*/  ISETP.LT.AND P2, PT, R15, UR14, !P3 ;  /* 0x0000000e0f007c0c */ /* 0x000fe2000df41270 */
[C---:B------:R-:W-:Y:S01]  /*99960*/  IMAD.WIDE R12, R2.reuse, 0x2, R22 ;  /* 0x00000002020c7825 */ /* 0x040fe200078e0216 */
[----:B------:R-:W2:Y:S01]  /*99970*/  LDCU UR14, c[0x0][0x398] ;  /* 0x00007300ff0e77ac */ /* 0x000ea20008000800 */
[----:B0-----:R-:W2:Y:S01]  /*99980*/  LDL.LU R15, [R1+0xc] ;  /* 0x00000c00010f7983 */ /* 0x001ea20000300800 */
[----:B------:R-:W0:Y:S01]  /*99990*/  LDCU UR30, c[0x0][0x398] ;  /* 0x00007300ff1e77ac */ /* 0x000e220008000800 */
[----:B-1----:R-:W-:Y:S02]  /*999a0*/  IMAD.WIDE R4, R2, 0x2, R24 ;  /* 0x0000000202047825 */ /* 0x002fe400078e0218 */
[----:B------:R1:W-:Y:S04]  /*999b0*/  STL [R1+0x336c], R25 ;  /* 0x00336c1901007387 */ /* 0x0003e80000100800 */
[----:B-1----:R-:W0:Y:S01]  /*999c0*/  LDL R25, [R1+0x1bd8] ;  /* 0x001bd80001197983 */ /* 0x002e220000100800 */
[----:B---3--:R-:W-:-:S03]  /*999d0*/  PRMT R3, R29, 0x7632, R3 ;  /* 0x000076321d037816 */ /* 0x008fc60000000003 */
[----:B------:R1:W-:Y:S04]  /*999e0*/  @P6 STG.E.U16 desc[UR66][R4.64], R29 ;  /* 0x0000001d04006986 */ /* 0x0003e8000c101542 */
[----:B------:R3:W-:Y:S01]  /*999f0*/  @P5 STG.E.U16 desc[UR66][R12.64], R3 ;  /* 0x000000030c005986 */ /* 0x0007e2000c101542 */
[----:B-1----:R-:W-:-:S03]  /*99a00*/  IMAD.WIDE R4, R2, 0x2, R20 ;  /* 0x0000000202047825 */ /* 0x002fc600078e0214 */
[----:B------:R-:W4:Y:S01]  /*99a10*/  LDL.LU R29, [R1+0x4e0] ;  /* 0x0004e000011d7983 */ /* 0x000f220000300800 */
[----:B---3--:R-:W-:-:S03]  /*99a20*/  VIADD R3, R26, 0x28 ;  /* 0x000000281a037836 */ /* 0x008fc60000000000 */
[----:B------:R1:W-:Y:S04]  /*99a30*/  STL [R1+0x3360], R26 ;  /* 0x0033601a01007387 */ /* 0x0003e80000100800 */
[----:B------:R3:W-:Y:S04]  /*99a40*/  @P2 STG.E.U16 desc[UR66][R4.64], R0 ;  /* 0x0000000004002986 */ /* 0x0007e8000c101542 */
[----:B-1----:R-:W4:Y:S04]  /*99a50*/  LDL.LU R26, [R1+0x1c] ;  /* 0x00001c00011a7983 */ /* 0x002f280000300800 */
[----:B---3--:R-:W3:Y:S04]  /*99a60*/  LDL.LU R0, [R1+0x3370] ;  /* 0x0033700001007983 */ /* 0x008ee80000300800 */
[----:B------:R-:W3:Y:S01]  /*99a70*/  LDL R5, [R1+0x1bf0] ;  /* 0x001bf00001057983 */ /* 0x000ee20000100800 */
[----:B------:R-:W-:Y:S01]  /*99a80*/  ISETP.LT.AND P6, PT, R27, UR16, !P3 ;  /* 0x000000101b007c0c */ /* 0x000fe2000dfc1270 */
[----:B------:R-:W-:Y:S01]  /*99a90*/  IMAD.WIDE R12, R2, 0x2, R18 ;  /* 0x00000002020c7825 */ /* 0x000fe200078e0212 */
[----:B--2---:R-:W-:Y:S01]  /*99aa0*/  ISETP.LT.AND P5, PT, R28, UR32, !P3 ;  /* 0x000000201c007c0c */ /* 0x004fe2000dfa1270 */
[----:B------:R-:W1:Y:S01]  /*99ab0*/  LDCU UR16, c[0x0][0x398] ;  /* 0x00007300ff1077ac */ /* 0x000e620008000800 */
[----:B----4-:R-:W-:Y:S01]  /*99ac0*/  ISETP.GE.AND P2, PT, R3, UR73, PT ;  /* 0x0000004903007c0c */ /* 0x010fe2000bf46270 */
[----:B------:R-:W2:Y:S08]  /*99ad0*/  LDCU UR32, c[0x0][0x3b8] ;  /* 0x00007700ff2077ac */ /* 0x000eb00008000800 */
[----:B------:R4:W-:Y:S02]  /*99ae0*/  @P6 STG.E.U16 desc[UR66][R12.64], R14 ;  /* 0x0000000e0c006986 */ /* 0x0009e4000c101542 */
[----:B----4-:R-:W-:Y:S01]  /*99af0*/  IMAD.WIDE R12, R2, 0x2, R10 ;  /* 0x00000002020c7825 */ /* 0x010fe200078e020a */
[----:B------:R-:W-:-:S02]  /*99b00*/  PRMT R3, R26, 0x7632, R3 ;  /* 0x000076321a037816 */ /* 0x000fc40000000003 */
[----:B---3--:R-:W-:Y:S01]  /*99b10*/  ISETP.LT.AND P6, PT, R5, UR14, !P3 ;  /* 0x0000000e05007c0c */ /* 0x008fe2000dfc1270 */
[----:B------:R-:W-:Y:S01]  /*99b20*/  IMAD.WIDE R4, R2, 0x2, R16 ;  /* 0x0000000202047825 */ /* 0x000fe200078e0210 */
[----:B------:R-:W3:Y:S04]  /*99b30*/  LDCU UR14, c[0x0][0x398] ;  /* 0x00007300ff0e77ac */ /* 0x000ee80008000800 */
[----:B------:R4:W-:Y:S04]  /*99b40*/  @P4 STG.E.U16 desc[UR66][R4.64], R26 ;  /* 0x0000001a04004986 */ /* 0x0009e8000c101542 */
[----:B------:R1:W-:Y:S01]  /*99b50*/  @P5 STG.E.U16 desc[UR66][R12.64], R3 ;  /* 0x000000030c005986 */ /* 0x0003e2000c101542 */
[----:B0-----:R-:W-:Y:S01]  /*99b60*/  ISETP.LT.AND P5, PT, R25, UR30, !P2 ;  /* 0x0000001e19007c0c */ /* 0x001fe2000d7a1270 */
[----:B------:R-:W0:Y:S02]  /*99b70*/  LDCU UR30, c[0x0][0x398] ;  /* 0x00007300ff1e77ac */ /* 0x000e240008000800 */
[----:B----4-:R-:W4:Y:S04]  /*99b80*/  LDL R5, [R1+0x1bdc] ;  /* 0x001bdc0001057983 */ /* 0x010f280000100800 */
[----:B------:R-:W2:Y:S04]  /*99b90*/  LDL.LU R26, [R1+0x4f0] ;  /* 0x0004f000011a7983 */ /* 0x000ea80000300800 */
[----:B------:R-:W3:Y:S01]  /*99ba0*/  LDL.LU R25, [R1+0x336c] ;  /* 0x00336c0001197983 */ /* 0x000ee20000300800 */
[----:B-1----:R-:W-:Y:S01]  /*99bb0*/  ISETP.LT.AND P3, PT, R0, UR16, !P3 ;  /* 0x0000001000007c0c */ /* 0x002fe2000df61270 */
[C---:B------:R-:W-:Y:S01]  /*99bc0*/  IMAD.WIDE R12, R2.reuse, 0x2, R8 ;  /* 0x00000002020c7825 */ /* 0x040fe200078e0208 */
[----:B------:R-:W-:Y:S01]  /*99bd0*/  PRMT R3, R15, 0x7632, R3 ;  /* 0x000076320f037816 */ /* 0x000fe20000000003 */
[----:B------:R-:W1:Y:S03]  /*99be0*/  LDCU UR16, c[0x0][0x398] ;  /* 0x00007300ff1077ac */ /* 0x000e660008000800 */
[----:B------:R0:W-:Y:S04]  /*99bf0*/  @P6 STG.E.U16 desc[UR66][R12.64], R15 ;  /* 0x0000000f0c006986 */ /* 0x0001e8000c101542 */
[----:B0-----:R-:W3:Y:S01]  /*99c00*/  LDL.LU R15, [R1+0x3368] ;  /* 0x00336800010f7983 */ /* 0x001ee20000300800 */
[----:B----4-:R-:W-:Y:S01]  /*99c10*/  ISETP.LT.AND P4, PT, R5, UR26, !P2 ;  /* 0x0000001a05007c0c */ /* 0x010fe2000d781270 */
[C---:B------:R-:W-:Y:S01]  /*99c20*/  IMAD.WIDE R4, R2.reuse, 0x2, R6 ;  /* 0x0000000202047825 */ /* 0x040fe200078e0206 */
[----:B------:R-:W0:Y:S03]  /*99c30*/  LDCU UR26, c[0x0][0x398] ;  /* 0x00007300ff1a77ac */ /* 0x000e260008000800 */
[----:B--2---:R-:W-:Y:S01]  /*99c40*/  VIADD R2, R2, UR32 ;  /* 0x0000002002027c36 */ /* 0x004fe20008000000 */
[----:B------:R3:W-:Y:S01]  /*99c50*/  @P3 STG.E.U16 desc[UR66][R4.64], R3 ;  /* 0x0000000304003986 */ /* 0x0007e2000c101542 */
[----:B------:R-:W2:Y:S02]  /*99c60*/  LDCU UR32, c[0x0][0x3b8] ;  /* 0x00007700ff2077ac */ /* 0x000ea40008000800 */
[----:B---3--:R-:W-:Y:S01]  /*99c70*/  IMAD.WIDE R4, R2, 0x2, R24 ;  /* 0x0000000202047825 */ /* 0x008fe200078e0218 */
[----:B------:R-:W-:-:S04]  /*99c80*/  PRMT R3, R29, 0x7632, R3 ;  /* 0x000076321d037816 */ /* 0x000fc80000000003 */
[----:B------:R3:W-:Y:S04]  /*99c90*/  @P5 STG.E.U16 desc[UR66][R4.64], R29 ;  /* 0x0000001d04005986 */ /* 0x0007e8000c101542 */
[----:B---3--:R-:W3:Y:S01]  /*99ca0*/  LDL.LU R29, [R1+0x3364] ;  /* 0x00336400011d7983 */ /* 0x008ee20000300800 */
[----:B------:R-:W-:Y:S01]  /*99cb0*/  ISETP.LT.AND P6, PT, R15, UR34, !P2 ;  /* 0x000000220f007c0c */ /* 0x000fe2000d7c1270 */
[C---:B------:R-:W-:Y:S01]  /*99cc0*/  IMAD.WIDE R12, R2.reuse, 0x2, R22 ;  /* 0x00000002020c7825 */ /* 0x040fe200078e0216 */
[----:B------:R-:W-:Y:S01]  /*99cd0*/  ISETP.LT.AND P3, PT, R27, UR5, !P2 ;  /* 0x000000051b007c0c */ /* 0x000fe2000d761270 */
[----:B------:R-:W4:Y:S02]  /*99ce0*/  LDCU UR34, c[0x0][0x398] ;  /* 0x00007300ff2277ac */ /* 0x000f240008000800 */
[----:B------:R-:W-:Y:S01]  /*99cf0*/  IMAD.WIDE R4, R2, 0x2, R20 ;  /* 0x0000000202047825 */ /* 0x000fe200078e0214 */
[----:B------:R0:W-:Y:S01]  /*99d00*/  @P4 STG.E.U16 desc[UR66][R12.64], R3 ;  /* 0x000000030c004986 */ /* 0x0001e2000c101542 */
[----:B-1----:R-:W-:Y:S01]  /*99d10*/  ISETP.LT.AND P4, PT, R28, UR16, !P2 ;  /* 0x000000101c007c0c */ /* 0x002fe2000d781270 */
[----:B------:R-:W1:Y:S01]  /*99d20*/  LDCU UR5, c[0x0][0x398] ;  /* 0x00007300ff0577ac */ /* 0x000e620008000800 */
[----:B------:R-:W1:Y:S04]  /*99d30*/  LDCU UR16, c[0x0][0x398] ;  /* 0x00007300ff1077ac */ /* 0x000e680008000800 */
[----:B------:R-:W-:Y:S01]  /*99d40*/  @P6 STG.E.U16 desc[UR66][R4.64], R26 ;  /* 0x0000001a04006986 */ /* 0x000fe2000c101542 */
[----:B0-----:R-:W-:-:S02]  /*99d50*/  PRMT R3, R26, 0x7632, R3 ;  /* 0x000076321a037816 */ /* 0x001fc40000000003 */
[----:B---3--:R-:W-:Y:S01]  /*99d60*/  ISETP.LT.AND P5, PT, R29, UR76, !P2 ;  /* 0x0000004c1d007c0c */ /* 0x008fe2000d7a1270 */
[----:B------:R0:W-:Y:S01]  /*99d70*/  STL [R1+0x335c], R29 ;  /* 0x00335c1d01007387 */ /* 0x0001e20000100800 */
[C---:B------:R-:W-:Y:S01]  /*99d80*/  IMAD.WIDE R12, R2.reuse, 0x2, R18 ;  /* 0x00000002020c7825 */ /* 0x040fe200078e0212 */
[----:B------:R-:W3:Y:S02]  /*99d90*/  LDCU.64 UR76, c[0x0][0x398] ;  /* 0x00007300ff4c77ac */ /* 0x000ee40008000a00 */
[----:B0-----:R-:W2:Y:S04]  /*99da0*/  LDL R29, [R1+0x1bf0] ;  /* 0x001bf000011d7983 */ /* 0x001ea80000100800 */
[----:B------:R0:W-:Y:S04]  /*99db0*/  STL [R1+0x3358], R28 ;  /* 0x0033581c01007387 */ /* 0x0001e80000100800 */
[----:B0-----:R-:W3:Y:S04]  /*99dc0*/  LDL.LU R28, [R1+0x510] ;  /* 0x00051000011c7983 */ /* 0x001ee80000300800 */
[----:B------:R-:W3:Y:S04]  /*99dd0*/  LDL.LU R26, [R1+0x3360] ;  /* 0x00336000011a7983 */ /* 0x000ee80000300800 */
[----:B------:R0:W-:Y:S02]  /*99de0*/  @P3 STG.E.U16 desc[UR66][R12.64], R3 ;  /* 0x000000030c003986 */ /* 0x0001e4000c101542 */
[----:B0-----:R-:W-:Y:S01]  /*99df0*/  IMAD.WIDE R12, R2, 0x2, R16 ;  /* 0x00000002020c7825 */ /* 0x001fe200078e0210 */
[----:B--2---:R-:W-:Y:S01]  /*99e00*/  ISETP.LT.AND P6, PT, R29, UR30, !P2 ;  /* 0x0000001e1d007c0c */ /* 0x004fe2000d7c1270 */
[----:B------:R-:W0:Y:S01]  /*99e10*/  LDCU UR30, c[0x0][0x398] ;  /* 0x00007300ff1e77ac */ /* 0x000e220008000800 */
[----:B------:R-:W2:Y:S01]  /*99e20*/  LDL.LU R29, [R1+0x290] ;  /* 0x00029000011d7983 */ /* 0x000ea20000300800 */
[----:B---3--:R-:W-:Y:S01]  /*99e30*/  VIADD R4, R26, 0x29 ;  /* 0x000000291a047836 */ /* 0x008fe20000000000 */
[----:B------:R-:W-:-:S02]  /*99e40*/  PRMT R3, R28, 0x7632, R3 ;  /* 0x000076321c037816 */ /* 0x000fc40000000003 */
[----:B------:R3:W-:Y:S02]  /*99e50*/  @P5 STG.E.U16 desc[UR66][R12.64], R28 ;  /* 0x0000001c0c005986 */ /* 0x0007e4000c101542 */
[----:B------:R-:W-:Y:S01]  /*99e60*/  ISETP.GE.AND P3, PT, R4, UR69, PT ;  /* 0x0000004504007c0c */ /* 0x000fe2000bf66270 */
[----:B------:R-:W-:-:S05]  /*99e70*/  IMAD.WIDE R4, R2, 0x2, R10 ;  /* 0x0000000202047825 */ /* 0x000fca00078e020a */
[----:B------:R-:W-:Y:S01]  /*99e80*/  @P4 STG.E.U16 desc[UR66][R4.64], R3 ;  /* 0x0000000304004986 */ /* 0x000fe2000c101542 */
[----:B---3--:R-:W-:-:S03]  /*99e90*/  IMAD.WIDE R12, R2, 0x2, R8 ;  /* 0x00000002020c7825 */ /* 0x008fc600078e0208 */
[----:B------:R-:W3:Y:S04]  /*99ea0*/  LDL.LU R28, [R1+0x280] ;  /* 0x00028000011c7983 */ /* 0x000ee80000300800 */
[----:B------:R0:W-:Y:S04]  /*99eb0*/  STL [R1+0x3354], R9 ;  /* 0x0033540901007387 */ /* 0x0001e80000100800 */
[----:B0-----:R-:W3:Y:S04]  /*99ec0*/  LDL.LU R9, [R1+0x500] ;  /* 0x0005000001097983 */ /* 0x001ee80000300800 */
[----:B------:R-:W3:Y:S04]  /*99ed0*/  LDL R4, [R1+0x1bdc] ;  /* 0x001bdc0001047983 */ /* 0x000ee80000100800 */
[----:B------:R-:W1:Y:S01]  /*99ee0*/  LDL R5, [R1+0x1bd8] ;  /* 0x001bd80001057983 */ /* 0x000e620000100800 */
[----:B----4-:R-:W-:Y:S01]  /*99ef0*/  ISETP.LT.AND P2, PT, R0, UR34, !P2 ;  /* 0x0000002200007c0c */ /* 0x010fe2000d741270 */
[----:B------:R-:W0:Y:S01]  /*99f00*/  LDCU UR34, c[0x0][0x398] ;  /* 0x00007300ff2277ac */ /* 0x000e220008000800 */
[----:B------:R-:W-:Y:S01]  /*99f10*/  ISETP.LT.AND P5, PT, R27, UR14, !P3 ;  /* 0x0000000e1b007c0c */ /* 0x000fe2000dfa1270 */
[----:B------:R-:W-:Y:S01]  /*99f20*/  STL [R1+0x3350], R27 ;  /* 0x0033501b01007387 */ /* 0x000fe20000100800 */
[----:B------:R-:W4:Y:S01]  /*99f30*/  LDCU UR14, c[0x0][0x398] ;  /* 0x00007300ff0e77ac */ /* 0x000f220008000800 */
[----:B--2---:R-:W-:-:S02]  /*99f40*/  PRMT R14, R29, 0x7632, R14 ;  /* 0x000076321d0e7816 */ /* 0x004fc4000000000e */
[----:B---3--:R2:W-:Y:S01]  /*99f50*/  @P6 STG.E.U16 desc[UR66][R12.64], R9 ;  /* 0x000000090c006986 */ /* 0x0085e2000c101542 */
[----:B------:R-:W-:Y:S02]  /*99f60*/  PRMT R3, R9, 0x7632, R3 ;  /* 0x0000763209037816 */ /* 0x000fe40000000003 */
[----:B------:R-:W-:Y:S01]  /*99f70*/  ISETP.LT.AND P4, PT, R4, UR26, !P3 ;  /* 0x0000001a04007c0c */ /* 0x000fe2000df81270 */
[----:B------:R-:W3:Y:S01]  /*99f80*/  LDCU UR26, c[0x0][0x398] ;  /* 0x00007300ff1a77ac */ /* 0x000ee20008000800 */
[----:B-1----:R-:W-:Y:S01]  /*99f90*/  ISETP.LT.AND P6, PT, R5, UR5, !P3 ;  /* 0x0000000505007c0c */ /* 0x002fe2000dfc1270 */
[C---:B------:R-:W-:Y:S01]  /*99fa0*/  IMAD.WIDE R4, R2.reuse, 0x2, R6 ;  /* 0x0000000202047825 */ /* 0x040fe200078e0206 */
[----:B------:R-:W1:Y:S01]  /*99fb0*/  LDCU UR5, c[0x0][0x398] ;  /* 0x00007300ff0577ac */ /* 0x000e620008000800 */
[----:B--2---:R-:W2:Y:S02]  /*99fc0*/  LDL.LU R9, [R1+0x630] ;  /* 0x0006300001097983 */ /* 0x004ea40000300800 */
[----:B------:R-:W-:Y:S01]  /*99fd0*/  VIADD R2, R2, UR32 ;  /* 0x0000002002027c36 */ /* 0x000fe20008000000 */
[----:B------:R-:W0:Y:S01]  /*99fe0*/  LDCU UR32, c[0x0][0x398] ;  /* 0x00007300ff2077ac */ /* 0x000e220008000800 */
[----:B------:R3:W-:Y:S01]  /*99ff0*/  @P2 STG.E.U16 desc[UR66][R4.64], R3 ;  /* 0x0000000304002986 */ /* 0x0007e2000c101542 */
[----:B------:R-:W-:Y:S01]  /*9a000*/  ISETP.LT.AND P2, PT, R15, UR30, !P3 ;  /* 0x0000001e0f007c0c */ /* 0x000fe2000df41270 */
[C---:B------:R-:W-:Y:S01]  /*9a010*/  IMAD.WIDE R12, R2.reuse, 0x2, R22 ;  /* 0x00000002020c7825 */ /* 0x040fe200078e0216 */
[----:B------:R-:W0:Y:S01]  /*9a020*/  LDCU UR30, c[0x0][0x398] ;  /* 0x00007300ff1e77ac */ /* 0x000e220008000800 */
[----:B------:R-:W2:Y:S02]  /*9a030*/  LDL.LU R27, [R1+0x660] ;  /* 0x00066000011b7983 */ /* 0x000ea40000300800 */
[----:B---3--:R-:W-:-:S04]  /*9a040*/  IMAD.WIDE R4, R2, 0x2, R24 ;  /* 0x0000000202047825 */ /* 0x008fc800078e0218 */
[----:B------:R-:W-:Y:S01]  /*9a050*/  VIADD R3, R26, 0x2a ;  /* 0x0000002a1a037836 */ /* 0x000fe20000000000 */
[----:B------:R3:W-:Y:S04]  /*9a060*/  @P6 STG.E.U16 desc[UR66][R4.64], R29 ;  /* 0x0000001d04006986 */ /* 0x0007e8000c101542 */
[----:B------:R-:W-:Y:S01]  /*9a070*/  ISETP.GE.AND P6, PT, R3, UR77, PT ;  /* 0x0000004d03007c0c */ /* 0x000fe2000bfc6270 */
[----:B------:R-:W-:Y:S01]  /*9a080*/  @P4 STG.E.U16 desc[UR66][R12.64], R14 ;  /* 0x0000000e0c004986 */ /* 0x000fe2000c101542 */
[----:B------:R-:W-:-:S03]  /*9a090*/  PRMT R3, R28, 0x7632, R3 ;  /* 0x000076321c037816 */ /* 0x000fc60000000003 */
[----:B---3--:R-:W3:Y:S01]  /*9a0a0*/  LDL.LU R29, [R1+0x335c] ;  /* 0x00335c00011d7983 */ /* 0x008ee20000300800 */
[----:B------:R-:W-:-:S05]  /*9a0b0*/  IMAD.WIDE R4, R2, 0x2, R20 ;  /* 0x0000000202047825 */ /* 0x000fca00078e0214 */
[----:B------:R0:W-:Y:S04]  /*9a0c0*/  @P2 STG.E.U16 desc[UR66][R4.64], R28 ;  /* 0x0000001c04002986 */ /* 0x0001e8000c101542 */
[----:B0-----:R-:W3:Y:S04]  /*9a0d0*/  LDL.LU R28, [R1+0x3358] ;  /* 0x00335800011c7983 */ /* 0x001ee80000300800 */
[----:B------:R-:W1:Y:S01]  /*9a0e0*/  LDL R5, [R1+0x1bf0] ;  /* 0x001bf00001057983 */ /* 0x000e620000100800 */
[----:B------:R-:W-:Y:S01]  /*9a0f0*/  IMAD.WIDE R12, R2, 0x2, R18 ;  /* 0x00000002020c7825 */ /* 0x000fe200078e0212 */
[----:B----4-:R-:W-:Y:S01]  /*9a100*/  ISETP.LT.AND P2, PT, R0, UR14, !P3 ;  /* 0x0000000e00007c0c */ /* 0x010fe2000df41270 */
[----:B------:R-:W0:Y:S03]  /*9a110*/  LDCU UR14, c[0x0][0x398] ;  /* 0x00007300ff0e77ac */ /* 0x000e260008000800 */
[----:B------:R-:W-:Y:S04]  /*9a120*/  @P5 STG.E.U16 desc[UR66][R12.64], R3 ;  /* 0x000000030c005986 */ /* 0x000fe8000c101542 */
[----:B------:R4:W-:Y:S04]  /*9a130*/  STL [R1+0x334c], R0 ;  /* 0x00334c0001007387 */ /* 0x0009e80000100800 */
[----:B----4-:R-:W4:Y:S01]  /*9a140*/  LDL R0, [R1+0x1bd8] ;  /* 0x001bd80001007983 */ /* 0x010f220000100800 */
[----:B--2---:R-:W-:-:S02]  /*9a150*/  PRMT R3, R9, 0x7632, R3 ;  /* 0x0000763209037816 */ /* 0x004fc40000000003 */
[----:B---3--:R-:W-:Y:S01]  /*9a160*/  ISETP.LT.AND P4, PT, R29, UR74, !P3 ;  /* 0x0000004a1d007c0c */ /* 0x008fe2000df81270 */
[----:B------:R-:W-:Y:S01]  /*9a170*/  IMAD.WIDE R12, R2, 0x2, R10 ;  /* 0x00000002020c7825 */ /* 0x000fe200078e020a */
[----:B------:R-:W2:Y:S01]  /*9a180*/  LDCU.64 UR74, c[0x0][0x398] ;  /* 0x00007300ff4a77ac */ /* 0x000ea20008000a00 */
[----:B------:R-:W-:Y:S01]  /*9a190*/  ISETP.LT.AND P5, PT, R28, UR30, !P3 ;  /* 0x0000001e1c007c0c */ /* 0x000fe2000dfa1270 */
[----:B------:R-:W3:Y:S01]  /*9a1a0*/  LDCU UR30, c[0x0][0x3b8] ;  /* 0x00007700ff1e77ac */ /* 0x000ee20008000800 */
[----:B-1----:R-:W-:Y:S01]  /*9a1b0*/  ISETP.LT.AND P3, PT, R5, UR5, !P3 ;  /* 0x0000000505007c0c */ /* 0x002fe2000df61270 */
[----:B------:R-:W-:Y:S01]  /*9a1c0*/  IMAD.WIDE R4, R2, 0x2, R16 ;  /* 0x0000000202047825 */ /* 0x000fe200078e0210 */
[----:B------:R-:W1:Y:S06]  /*9a1d0*/  LDCU UR5, c[0x0][0x398] ;  /* 0x00007300ff0577ac */ /* 0x000e6c0008000800 */
[----:B------:R0:W-:Y:S04]  /*9a1e0*/  @P4 STG.E.U16 desc[UR66][R4.64], R9 ;  /* 0x0000000904004986 */ /* 0x0001e8000c101542 */
[----:B0-----:R-:W2:Y:S04]  /*9a1f0*/  LDL.LU R9, [R1+0x3354] ;  /* 0x0033540001097983 */ /* 0x001ea80000300800 */
[----:B------:R-:W3:Y:S04]  /*9a200*/  LDL R5, [R1+0x1bdc] ;  /* 0x001bdc0001057983 */ /* 0x000ee80000100800 */
[----:B------:R0:W-:Y:S01]  /*9a210*/  @P5 STG.E.U16 desc[UR66][R12.64], R3 ;  /* 0x000000030c005986 */ /* 0x0001e2000c101542 */
[----:B----4-:R-:W-:Y:S01]  /*9a220*/  ISETP.LT.AND P5, PT, R0, UR34, !P6 ;  /* 0x0000002200007c0c */ /* 0x010fe2000f7a1270 */
[----:B------:R-:W4:Y:S02]  /*9a230*/  LDCU UR34, c[0x0][0x398] ;  /* 0x00007300ff2277ac */ /* 0x000f240008000800 */
[----:B------:R-:W3:Y:S01]  /*9a240*/  LDL.LU R0, [R1+0x4f4] ;  /* 0x0004f40001007983 */ /* 0x000ee20000300800 */
[----:B0-----:R-:W-:Y:S01]  /*9a250*/  PRMT R3, R27, 0x7632, R3 ;  /* 0x000076321b037816 */ /* 0x001fe20000000003 */
[----:B--2---:R-:W-:-:S05]  /*9a260*/  IMAD.WIDE R12, R2, 0x2, R8 ;  /* 0x00000002020c7825 */ /* 0x004fca00078e0208 */
[----:B------:R0:W-:Y:S01]  /*9a270*/  @P3 STG.E.U16 desc[UR66][R12.64], R27 ;  /* 0x0000001b0c003986 */ /* 0x0001e2000c101542 */
[----:B------:R-:W-:Y:S01]  /*9a280*/  ISETP.LT.AND P3, PT, R29, UR72, !P6 ;  /* 0x000000481d007c0c */ /* 0x000fe2000f761270 */
[----:B------:R-:W2:Y:S02]  /*9a290*/  LDCU.64 UR72, c[0x0][0x398] ;  /* 0x00007300ff4877ac */ /* 0x000ea40008000a00 */
[----:B0-----:R-:W2:Y:S04]  /*9a2a0*/  LDL.LU R27, [R1+0x3350] ;  /* 0x00335000011b7983 */ /* 0x001ea80000300800 */
[----:B------:R0:W-:Y:S04]  /*9a2b0*/  STL [R1+0x3340], R29 ;  /* 0x0033401d01007387 */ /* 0x0001e80000100800 */
[----:B0-----:R-:W2:Y:S01]  /*9a2c0*/  LDL.LU R29, [R1+0x4e4] ;  /* 0x0004e400011d7983 */ /* 0x001ea20000300800 */
[----:B---3--:R-:W-:Y:S01]  /*9a2d0*/  ISETP.LT.AND P4, PT, R5, UR32, !P6 ;  /* 0x0000002005007c0c */ /* 0x008fe2000f781270 */
[----:B------:R-:W-:Y:S01]  /*9a2e0*/  IMAD.WIDE R4, R2, 0x2, R6 ;  /* 0x0000000202047825 */ /* 0x000fe200078e0206 */
[----:B------:R-:W-:Y:S01]  /*9a2f0*/  PRMT R14, R0, 0x7632, R14 ;  /* 0x00007632000e7816 */ /* 0x000fe2000000000e */
[----:B------:R0:W-:Y:S01]  /*9a300*/  STL [R1+0x3344], R15 ;  /* 0x0033440f01007387 */ /* 0x0001e20000100800 */
[----:B------:R-:W3:Y:S01]  /*9a310*/  LDCU UR32, c[0x0][0x398] ;  /* 0x00007300ff2077ac */ /* 0x000ee20008000800 */
[----:B------:R-:W-:-:S02]  /*9a320*/  VIADD R2, R2, UR30 ;  /* 0x0000001e02027c36 */ /* 0x000fc40008000000 */
[----:B------:R4:W-:Y:S01]  /*9a330*/  @P2 STG.E.U16 desc[UR66][R4.64], R3 ;  /* 0x0000000304002986 */ /* 0x0009e2000c101542 */
[----:B-1----:R-:W-:Y:S01]  /*9a340*/  ISETP.LT.AND P2, PT, R15, UR5, !P6 ;  /* 0x000000050f007c0c */ /* 0x002fe2000f741270 */
[C---:B------:R-:W-:Y:S01]  /*9a350*/  IMAD.WIDE R12, R2.reuse, 0x2, R22 ;  /* 0x00000002020c7825 */ /* 0x040fe200078e0216 */
[----:B------:R-:W1:Y:S01]  /*9a360*/  LDCU UR5, c[0x0][0x398] ;  /* 0x00007300ff0577ac */ /* 0x000e620008000800 */
[----:B0-----:R-:W3:Y:S01]  /*9a370*/  LDL.LU R15, [R1+0x504] ;  /* 0x00050400010f7983 */ /* 0x001ee20000300800 */
[----:B------:R-:W0:Y:S01]  /*9a380*/  LDCU UR30, c[0x0][0x398] ;  /* 0x00007300ff1e77ac */ /* 0x000e220008000800 */
[----:B----4-:R-:W-:Y:S02]  /*9a390*/  IMAD.WIDE R4, R2, 0x2, R24 ;  /* 0x0000000202047825 */ /* 0x010fe400078e0218 */
[----:B------:R4:W-:Y:S04]  /*9a3a0*/  STL [R1+0x3348], R25 ;  /* 0x0033481901007387 */ /* 0x0009e80000100800 */
[----:B----4-:R-:W0:Y:S01]  /*9a3b0*/  LDL R25, [R1+0x1bd8] ;  /* 0x001bd80001197983 */ /* 0x010e220000100800 */
[----:B--2---:R-:W-:-:S03]  /*9a3c0*/  PRMT R3, R29, 0x7632, R3 ;  /* 0x000076321d037816 */ /* 0x004fc60000000003 */
[----:B------:R2:W-:Y:S04]  /*9a3d0*/  @P5 STG.E.U16 desc[UR66][R4.64], R29 ;  /* 0x0000001d04005986 */ /* 0x0005e8000c101542 */
[----:B------:R4:W-:Y:S01]  /*9a3e0*/  @P4 STG.E.U16 desc[UR66][R12.64], R3 ;  /* 0x000000030c004986 */ /* 0x0009e2000c101542 */
[----:B--2---:R-:W-:-:S03]  /*9a3f0*/  IMAD.WIDE R4, R2, 0x2, R20 ;  /* 0x0000000202047825 */ /* 0x004fc600078e0214 */
[----:B------:R-:W2:Y:S01]  /*9a400*/  LDL.LU R29, [R1+0x294] ;  /* 0x00029400011d7983 */ /* 0x000ea20000300800 */
[----:B----4-:R-:W-:-:S03]  /*9a410*/  VIADD R3, R26, 0x2b ;  /* 0x0000002b1a037836 */ /* 0x010fc60000000000 */
[----:B------:R4:W-:Y:S04]  /*9a420*/  STL [R1+0x333c], R26 ;  /* 0x00333c1a01007387 */ /* 0x0009e80000100800 */
[----:B------:R0:W-:Y:S04]  /*9a430*/  @P2 STG.E.U16 desc[UR66][R4.64], R0 ;  /* 0x0000000004002986 */ /* 0x0001e8000c101542 */
[----:B----4-:R-:W4:Y:S04]  /*9a440*/  LDL.LU R26, [R1+0x514] ;  /* 0x00051400011a7983 */ /* 0x010f280000300800 */
[----:B0-----:R-:W2:Y:S04]  /*9a450*/  LDL.LU R0, [R1+0x334c] ;  /* 0x00334c0001007983 */ /* 0x001ea80000300800 */
[----:B------:R-:W1:Y:S01]  /*9a460*/  LDL R5, [R1+0x1bf0] ;  /* 0x001bf00001057983 */ /* 0x000e620000100800 */
[----:B------:R-:W-:Y:S01]  /*9a470*/  ISETP.LT.AND P5, PT, R27, UR14, !P6 ;  /* 0x0000000e1b007c0c */ /* 0x000fe2000f7a1270 */
[----:B------:R-:W-:Y:S01]  /*9a480*/  IMAD.WIDE R12, R2, 0x2, R18 ;  /* 0x00000002020c7825 */ /* 0x000fe200078e0212 */
[----:B---3--:R-:W-:Y:S01]  /*9a490*/  ISETP.LT.AND P4, PT, R28, UR32, !P6 ;  /* 0x000000201c007c0c */ /* 0x008fe2000f781270 */
[----:B------:R-:W2:Y:S01]  /*9a4a0*/  LDCU UR14, c[0x0][0x398] ;  /* 0x00007300ff0e77ac */ /* 0x000ea20008000800 */
[----:B------:R-:W-:Y:S01]  /*9a4b0*/  ISETP.GE.AND P2, PT, R3, UR75, PT ;  /* 0x0000004b03007c0c */ /* 0x000fe2000bf46270 */
[----:B------:R-:W0:Y:S08]  /*9a4c0*/  LDCU UR32, c[0x0][0x3b8] ;  /* 0x00007700ff2077ac */ /* 0x000e300008000800 */
[----:B------:R3:W-:Y:S02]  /*9a4d0*/  @P5 STG.E.U16 desc[UR66][R12.64], R14 ;  /* 0x0000000e0c005986 */ /* 0x0007e4000c101542 */
[----:B---3--:R-:W-:Y:S01]  /*9a4e0*/  IMAD.WIDE R12, R2, 0x2, R10 ;  /* 0x00000002020c7825 */ /* 0x008fe200078e020a */
[----:B----4-:R-:W-:-:S02]  /*9a4f0*/  PRMT R3, R26, 0x7632, R3 ;  /* 0x000076321a037816 */ /* 0x010fc40000000003 */
[----:B-1----:R-:W-:Y:S01]  /*9a500*/  ISETP.LT.AND P5, PT, R5, UR5, !P6 ;  /* 0x0000000505007c0c */ /* 0x002fe2000f7a1270 */
[----:B------:R-:W-:Y:S01]  /*9a510*/  IMAD.WIDE R4, R2, 0x2, R16 ;  /* 0x0000000202047825 */ /* 0x000fe200078e0210 */
[----:B------:R-:W1:Y:S04]  /*9a520*/  LDCU UR5, c[0x0][0x398] ;  /* 0x00007300ff0577ac */ /* 0x000e680008000800 */
[----:B------:R3:W-:Y:S04]  /*9a530*/  @P3 STG.E.U16 desc[UR66][R4.64], R26 ;  /* 0x0000001a04003986 */ /* 0x0007e8000c101542 */
[----:B------:R4:W-:Y:S01]  /*9a540*/  @P4 STG.E.U16 desc[UR66][R12.64], R3 ;  /* 0x000000030c004986 */ /* 0x0009e2000c101542 */
[----:B------:R-:W-:Y:S01]  /*9a550*/  ISETP.LT.AND P4, PT, R25, UR30, !P2 ;  /* 0x0000001e19007c0c */ /* 0x000fe2000d781270 */
[----:B------:R-:W0:Y:S02]  /*9a560*/  LDCU UR30, c[0x0][0x398] ;  /* 0x00007300ff1e77ac */ /* 0x000e240008000800 */
[----:B---3--:R-:W3:Y:S04]  /*9a570*/  LDL R5, [R1+0x1bdc] ;  /* 0x001bdc0001057983 */ /* 0x008ee80000100800 */
[----:B------:R-:W3:Y:S04]  /*9a580*/  LDL.LU R26, [R1+0x284] ;  /* 0x00028400011a7983 */ /* 0x000ee80000300800 */
[----:B------:R-:W3:Y:S01]  /*9a590*/  LDL.LU R25, [R1+0x3348] ;  /* 0x0033480001197983 */ /* 0x000ee20000300800 */
[----:B--2---:R-:W-:Y:S01]  /*9a5a0*/  ISETP.LT.AND P6, PT, R0, UR14, !P6 ;  /* 0x0000000e00007c0c */ /* 0x004fe2000f7c1270 */
[C---:B----4-:R-:W-:Y:S01]  /*9a5b0*/  IMAD.WIDE R12, R2.reuse, 0x2, R8 ;  /* 0x00000002020c7825 */ /* 0x050fe200078e0208 */
[----:B------:R-:W-:Y:S01]  /*9a5c0*/  PRMT R3, R15, 0x7632, R3 ;  /* 0x000076320f037816 */ /* 0x000fe20000000003 */
[----:B------:R-:W2:Y:S03]  /*9a5d0*/  LDCU UR14, c[0x0][0x398] ;  /* 0x00007300ff0e77ac */ /* 0x000ea60008000800 */
[----:B------:R4:W-:Y:S04]  /*9a5e0*/  @P5 STG.E.U16 desc[UR66][R12.64], R15 ;  /* 0x0000000f0c005986 */ /* 0x0009e8000c101542 */
[----:B----4-:R-:W4:Y:S01]  /*9a5f0*/  LDL.LU R15, [R1+0x3344] ;  /* 0x00334400010f7983 */ /* 0x010f220000300800 */
[----:B---3--:R-:W-:Y:S01]  /*9a600*/  ISETP.LT.AND P3, PT, R5, UR26, !P2 ;  /* 0x0000001a05007c0c */ /* 0x008fe2000d761270 */
[C---:B------:R-:W-:Y:S01]  /*9a610*/  IMAD.WIDE R4, R2.reuse, 0x2, R6 ;  /* 0x0000000202047825 */ /* 0x040fe200078e0206 */
[----:B------:R-:W3:Y:S03]  /*9a620*/  LDCU UR26, c[0x0][0x398] ;  /* 0x00007300ff1a77ac */ /* 0x000ee60008000800 */
[----:B0-----:R-:W-:Y:S01]  /*9a630*/  VIADD R2, R2, UR32 ;  /* 0x0000002002027c36 */ /* 0x001fe20008000000 */
[----:B------:R0:W-:Y:S01]  /*9a640*/  @P6 STG.E.U16 desc[UR66][R4.64], R3 ;  /* 0x0000000304006986 */ /* 0x0001e2000c101542 */
[----:B------:R-:W1:Y:S02]  /*9a650*/  LDCU UR32, c[0x0][0x3b8] ;  /* 0x00007700ff2077ac */ /* 0x000e640008000800 */
[----:B0-----:R-:W-:Y:S01]  /*9a660*/  IMAD.WIDE R4, R2, 0x2, R24 ;  /* 0x0000000202047825 */ /* 0x001fe200078e0218 */
[----:B------:R-:W-:-:S04]  /*9a670*/  PRMT R3, R29, 0x7632, R3 ;  /* 0x000076321d037816 */ /* 0x000fc80000000003 */
[----:B------:R0:W-:Y:S04]  /*9a680*/  @P4 STG.E.U16 desc[UR66][R4.64], R29 ;  /* 0x0000001d04004986 */ /* 0x0001e8000c101542 */
[----:B0-----:R-:W3:Y:S01]  /*9a690*/  LDL.LU R29, [R1+0x3340] ;  /* 0x00334000011d7983 */ /* 0x001ee20000300800 */
[----:B----4-:R-:W-:Y:S01]  /*9a6a0*/  ISETP.LT.AND P5, PT, R15, UR34, !P2 ;  /* 0x000000220f007c0c */ /* 0x010fe2000d7a1270 */
[C---:B------:R-:W-:Y:S01]  /*9a6b0*/  IMAD.WIDE R12, R2.reuse, 0x2, R22 ;  /* 0x00000002020c7825 */ /* 0x040fe200078e0216 */
[----:B------:R-:W-:Y:S01]  /*9a6c0*/  ISETP.LT.AND P6, PT, R27, UR16, !P2 ;  /* 0x000000101b007c0c */ /* 0x000fe2000d7c1270 */
[----:B------:R-:W0:Y:S02]  /*9a6d0*/  LDCU UR16, c[0x0][0x398] ;  /* 0x00007300ff1077ac */ /* 0x000e240008000800 */
[----:B------:R-:W-:Y:S01]  /*9a6e0*/  IMAD.WIDE R4, R2, 0x2, R20 ;  /* 0x0000000202047825 */ /* 0x000fe200078e0214 */
[----:B------:R4:W-:Y:S01]  /*9a6f0*/  @P3 STG.E.U16 desc[UR66][R12.64], R3 ;  /* 0x000000030c003986 */ /* 0x0009e2000c101542 */
[----:B--2---:R-:W-:Y:S01]  /*9a700*/  ISETP.LT.AND P3, PT, R28, UR14, !P2 ;  /* 0x0000000e1c007c0c */ /* 0x004fe2000d761270 */
[----:B------:R-:W2:Y:S01]  /*9a710*/  LDCU UR14, c[0x0][0x398] ;  /* 0x00007300ff0e77ac */ /* 0x000ea20008000800 */
[----:B------:R-:W0:Y:S04]  /*9a720*/  LDCU UR34, c[0x0][0x398] ;  /* 0x00007300ff2277ac */ /* 0x000e280008000800 */
[----:B------:R-:W-:Y:S01]  /*9a730*/  @P5 STG.E.U16 desc[UR66][R4.64], R26 ;  /* 0x0000001a04005986 */ /* 0x000fe2000c101542 */
[----:B----4-:R-:W-:-:S02]  /*9a740*/  PRMT R3, R26, 0x7632, R3 ;  /* 0x000076321a037816 */ /* 0x010fc40000000003 */
[----:B---3--:R-:W-:Y:S01]  /*9a750*/  ISETP.LT.AND P4, PT, R29, UR68, !P2 ;  /* 0x000000441d007c0c */ /* 0x008fe2000d781270 */
[----:B------:R3:W-:Y:S01]  /*9a760*/  STL [R1+0x3338], R29 ;  /* 0x0033381d01007387 */ /* 0x0007e20000100800 */
[C---:B------:R-:W-:Y:S01]  /*9a770*/  IMAD.WIDE R12, R2.reuse, 0x2, R18 ;  /* 0x00000002020c7825 */ /* 0x040fe200078e0212 */
[----:B------:R-:W4:Y:S02]  /*9a780*/  LDCU.64 UR68, c[0x0][0x398] ;  /* 0x00007300ff4477ac */ /* 0x000f240008000a00 */
[----:B---3--:R-:W3:Y:S04]  /*9a790*/  LDL R29, [R1+0x1bf0] ;  /* 0x001bf000011d7983 */ /* 0x008ee80000100800 */
[----:B------:R0:W-:Y:S04]  /*9a7a0*/  STL [R1+0x3334], R28 ;  /* 0x0033341c01007387 */ /* 0x0001e80000100800 */
[----:B0-----:R-:W2:Y:S04]  /*9a7b0*/  LDL.LU R28, [R1+0x634] ;  /* 0x00063400011c7983 */ /* 0x001ea80000300800 */
[----:B------:R-:W2:Y:S04]  /*9a7c0*/  LDL.LU R26, [R1+0x333c] ;  /* 0x00333c00011a7983 */ /* 0x000ea80000300800 */
[----:B------:R0:W-:Y:S02]  /*9a7d0*/  @P6 STG.E.U16 desc[UR66][R12.64], R3 ;  /* 0x000000030c006986 */ /* 0x0001e4000c101542 */
[----:B0-----:R-:W-:Y:S01]  /*9a7e0*/  IMAD.WIDE R12, R2, 0x2, R16 ;  /* 0x00000002020c7825 */ /* 0x001fe200078e0210 */
[----:B---3--:R-:W-:Y:S01]  /*9a7f0*/  ISETP.LT.AND P5, PT, R29, UR30, !P2 ;  /* 0x0000001e1d007c0c */ /* 0x008fe2000d7a1270 */
[----:B------:R-:W0:Y:S01]  /*9a800*/  LDCU UR30, c[0x0][0x398] ;  /* 0x00007300ff1e77ac */ /* 0x000e220008000800 */
[----:B------:R-:W3:Y:S01]  /*9a810*/  LDL.LU R29, [R1+0x4e8] ;  /* 0x0004e800011d7983 */ /* 0x000ee20000300800 */
[----:B--2---:R-:W-:Y:S01]  /*9a820*/  VIADD R4, R26, 0x2c ;  /* 0x0000002c1a047836 */ /* 0x004fe20000000000 */
[----:B------:R-:W-:-:S02]  /*9a830*/  PRMT R3, R28, 0x7632, R3 ;  /* 0x000076321c037816 */ /* 0x000fc40000000003 */
[----:B------:R2:W-:Y:S02]  /*9a840*/  @P4 STG.E.U16 desc[UR66][R12.64], R28 ;  /* 0x0000001c0c004986 */ /* 0x0005e4000c101542 */
[----:B------:R-:W-:Y:S01]  /*9a850*/  ISETP.GE.AND P6, PT, R4, UR73, PT ;  /* 0x0000004904007c0c */ /* 0x000fe2000bfc6270 */
[----:B------:R-:W-:-:S05]  /*9a860*/  IMAD.WIDE R4, R2, 0x2, R10 ;  /* 0x0000000202047825 */ /* 0x000fca00078e020a */
[----:B------:R-:W-:Y:S01]  /*9a870*/  @P3 STG.E.U16 desc[UR66][R4.64], R3 ;  /* 0x0000000304003986 */ /* 0x000fe2000c101542 */
[----:B--2---:R-:W-:-:S03]  /*9a880*/  IMAD.WIDE R12, R2, 0x2, R8 ;  /* 0x00000002020c7825 */ /* 0x004fc600078e0208 */
[----:B------:R-:W2:Y:S04]  /*9a890*/  LDL.LU R28, [R1+0x4f8] ;  /* 0x0004f800011c7983 */ /* 0x000ea80000300800 */
[----:B------:R0:W-:Y:S04]  /*9a8a0*/  STL [R1+0x3330], R9 ;  /* 0x0033300901007387 */ /* 0x0001e80000100800 */
[----:B0-----:R-:W2:Y:S04]  /*9a8b0*/  LDL.LU R9, [R1+0x664] ;  /* 0x0006640001097983 */ /* 0x001ea80000300800 */
[----:B------:R-:W4:Y:S04]  /*9a8c0*/  LDL R4, [R1+0x1bdc] ;  /* 0x001bdc0001047983 */ /* 0x000f280000100800 */
[----:B------:R-:W4:Y:S01]  /*9a8d0*/  LDL R5, [R1+0x1bd8] ;  /* 0x001bd80001057983 */ /* 0x000f220000100800 */
[----:B------:R-:W-:Y:S01]  /*9a8e0*/  ISETP.LT.AND P2, PT, R0, UR16, !P2 ;  /* 0x0000001000007c0c */ /* 0x000fe2000d741270 */
[----:B------:R-:W0:Y:S01]  /*9a8f0*/  LDCU UR16, c[0x0][0x398] ;  /* 0x00007300ff1077ac */ /* 0x000e220008000800 */
[----:B-1----:R-:W-:Y:S01]  /*9a900*/  ISETP.LT.AND P4, PT, R27, UR5, !P6 ;  /* 0x000000051b007c0c */ /* 0x002fe2000f781270 */
[----:B------:R-:W-:Y:S01]  /*9a910*/  STL [R1+0x332c], R27 ;  /* 0x00332c1b01007387 */ /* 0x000fe20000100800 */
[----:B------:R-:W1:Y:S01]  /*9a920*/  LDCU UR5, c[0x0][0x398] ;  /* 0x00007300ff0577ac */ /* 0x000e620008000800 */
[----:B---3--:R-:W-:-:S02]  /*9a930*/  PRMT R14, R29, 0x7632, R14 ;  /* 0x000076321d0e7816 */ /* 0x008fc4000000000e */
[----:B--2---:R2:W-:Y:S01]  /*9a940*/  @P5 STG.E.U16 desc[UR66][R12.64], R9 ;  /* 0x000000090c005986 */ /* 0x0045e2000c101542 */
[----:B------:R-:W-:Y:S02]  /*9a950*/  PRMT R3, R9, 0x7632, R3 ;  /* 0x0000763209037816 */ /* 0x000fe40000000003 */
[----:B----4-:R-:W-:Y:S01]  /*9a960*/  ISETP.LT.AND P3, PT, R4, UR26, !P6 ;  /* 0x0000001a04007c0c */ /* 0x010fe2000f761270 */
[----:B------:R-:W3:Y:S01]  /*9a970*/  LDCU UR26, c[0x0][0x398] ;  /* 0x00007300ff1a77ac */ /* 0x000ee20008000800 */
[----:B------:R-:W-:Y:S01]  /*9a980*/  ISETP.LT.AND P5, PT, R5, UR14, !P6 ;  /* 0x0000000e05007c0c */ /* 0x000fe2000f7a1270 */
[C---:B------:R-:W-:Y:S01]  /*9a990*/  IMAD.WIDE R4, R2.reuse, 0x2, R6 ;  /* 0x0000000202047825 */ /* 0x040fe200078e0206 */
[----:B------:R-:W4:Y:S01]  /*9a9a0*/  LDCU UR14, c[0x0][0x398] ;  /* 0x00007300ff0e77ac */ /* 0x000f220008000800 */
[----:B--2---:R-:W2:Y:S02]  /*9a9b0*/  LDL.LU R9, [R1+0x518] ;  /* 0x0005180001097983 */ /* 0x004ea40000300800 */
[----:B------:R-:W-:Y:S01]  /*9a9c0*/  VIADD R2, R2, UR32 ;  /* 0x0000002002027c36 */ /* 0x000fe20008000000 */
[----:B------:R-:W0:Y:S01]  /*9a9d0*/  LDCU UR32, c[0x0][0x398] ;  /* 0x00007300ff2077ac */ /* 0x000e220008000800 */
[----:B------:R1:W-:Y:S01]  /*9a9e0*/  @P2 STG.E.U16 desc[UR66][R4.64], R3 ;  /* 0x0000000304002986 */ /* 0x0003e2000c101542 */
[----:B------:R-:W-:Y:S01]  /*9a9f0*/  ISETP.LT.AND P2, PT, R15, UR30, !P6 ;  /* 0x0000001e0f007c0c */ /* 0x000fe2000f741270 */
[C---:B------:R-:W-:Y:S01]  /*9aa00*/  IMAD.WIDE R12, R2.reuse, 0x2, R22 ;  /* 0x00000002020c7825 */ /* 0x040fe200078e0216 */
[----:B------:R-:W0:Y:S01]  /*9aa10*/  LDCU UR30, c[0x0][0x398] ;  /* 0x00007300ff1e77ac */ /* 0x000e220008000800 */
[----:B------:R-:W3:Y:S02]  /*9aa20*/  LDL.LU R27, [R1+0x508] ;  /* 0x00050800011b7983 */ /* 0x000ee40000300800 */
[----:B-1----:R-:W-:-:S04]  /*9aa30*/  IMAD.WIDE R4, R2, 0x2, R24 ;  /* 0x0000000202047825 */ /* 0x002fc800078e0218 */
[----:B------:R-:W-:Y:S01]  /*9aa40*/  VIADD R3, R26, 0x2d ;  /* 0x0000002d1a037836 */ /* 0x000fe20000000000 */
[----:B------:R1:W-:Y:S04]  /*9aa50*/  @P5 STG.E.U16 desc[UR66][R4.64], R29 ;  /* 0x0000001d04005986 */ /* 0x0003e8000c101542 */
[----:B------:R-:W-:Y:S01]  /*9aa60*/  ISETP.GE.AND P5, PT, R3, UR69, PT ;  /* 0x0000004503007c0c */ /* 0x000fe2000bfa6270 */
[----:B------:R-:W-:Y:S01]  /*9aa70*/  @P3 STG.E.U16 desc[UR66][R12.64], R14 ;  /* 0x0000000e0c003986 */ /* 0x000fe2000c101542 */
[----:B------:R-:W-:-:S03]  /*9aa80*/  PRMT R3, R28, 0x7632, R3 ;  /* 0x000076321c037816 */ /* 0x000fc60000000003 */
[----:B-1----:R-:W3:Y:S01]  /*9aa90*/  LDL.LU R29, [R1+0x3338] ;  /* 0x00333800011d7983 */ /* 0x002ee20000300800 */
[----:B------:R-:W-:-:S05]  /*9aaa0*/  IMAD.WIDE R4, R2, 0x2, R20 ;  /* 0x0000000202047825 */ /* 0x000fca00078e0214 */
[----:B------:R1:W-:Y:S04]  /*9aab0*/  @P2 STG.E.U16 desc[UR66][R4.64], R28 ;  /* 0x0000001c04002986 */ /* 0x0003e8000c101542 */
[----:B-1----:R-:W0:Y:S04]  /*9aac0*/  LDL.LU R28, [R1+0x3334] ;  /* 0x00333400011c7983 */ /* 0x002e280000300800 */
[----:B------:R-:W3:Y:S01]  /*9aad0*/  LDL R5, [R1+0x1bf0] ;  /* 0x001bf00001057983 */ /* 0x000ee20000100800 */
[----:B------:R-:W-:Y:S01]  /*9aae0*/  IMAD.WIDE R12, R2, 0x2, R18 ;  /* 0x00000002020c7825 */ /* 0x000fe200078e0212 */
[----:B----4-:R-:W-:Y:S01]  /*9aaf0*/  ISETP.LT.AND P2, PT, R0, UR14, !P6 ;  /* 0x0000000e00007c0c */ /* 0x010fe2000f741270 */
[----:B------:R-:W1:Y:S03]  /*9ab00*/  LDCU UR14, c[0x0][0x398] ;  /* 0x00007300ff0e77ac */ /* 0x000e660008000800 */
[----:B------:R-:W-:Y:S04]  /*9ab10*/  @P4 STG.E.U16 desc[UR66][R12.64], R3 ;  /* 0x000000030c004986 */ /* 0x000fe8000c101542 */
[----:B------:R4:W-:Y:S04]  /*9ab20*/  STL [R1+0x3328], R0 ;  /* 0x0033280001007387 */ /* 0x0009e80000100800 */
[----:B----4-:R-:W4:Y:S01]  /*9ab30*/  LDL R0, [R1+0x1bd8] ;  /* 0x001bd80001007983 */ /* 0x010f220000100800 */
[----:B--2---:R-:W-:-:S02]  /*9ab40*/  PRMT R3, R9, 0x7632, R3 ;  /* 0x0000763209037816 */ /* 0x004fc40000000003 */
[----:B---3--:R-:W-:Y:S01]  /*9ab50*/  ISETP.LT.AND P3, PT, R29, UR76, !P6 ;  /* 0x0000004c1d007c0c */ /* 0x008fe2000f761270 */
[----:B------:R-:W-:Y:S01]  /*9ab60*/  IMAD.WIDE R12, R2, 0x2, R10 ;  /* 0x00000002020c7825 */ /* 0x000fe200078e020a */
[----:B------:R-:W2:Y:S01]  /*9ab70*/  LDCU.64 UR76, c[0x0][0x398] ;  /* 0x00007300ff4c77ac */ /* 0x000ea20008000a00 */
[----:B0-----:R-:W-:Y:S01]  /*9ab80*/  ISETP.LT.AND P4, PT, R28, UR30, !P6 ;  /* 0x0000001e1c007c0c */ /* 0x001fe2000f781270 */
[----:B------:R-:W0:Y:S01]  /*9ab90*/  LDCU UR30, c[0x0][0x3b8] ;  /* 0x00007700ff1e77ac */ /* 0x000e220008000800 */
[----:B------:R-:W-:Y:S01]  /*9aba0*/  ISETP.LT.AND P6, PT, R5, UR5, !P6 ;  /* 0x0000000505007c0c */ /* 0x000fe2000f7c1270 */
[----:B------:R-:W-:Y:S01]  /*9abb0*/  IMAD.WIDE R4, R2, 0x2, R16 ;  /* 0x0000000202047825 */ /* 0x000fe200078e0210 */
[----:B------:R-:W3:Y:S06]  /*9abc0*/  LDCU UR5, c[0x0][0x398] ;  /* 0x00007300ff0577ac */ /* 0x000eec0008000800 */
        /* <DEDUP_REMOVED lines=12> */
[----:B0-----:R-:W1:Y:S04]  /*9ac90*/  LDL.LU R27, [R1+0x332c] ;  /* 0x00332c00011b7983 */ /* 0x001e680000300800 */
        /* <DEDUP_REMOVED lines=9> */
[----:B------:R-:W-:Y:S01]  /*9ad30*/  ISETP.LT.AND P2, PT, R15, UR5, !P5 ;  /* 0x000000050f007c0c */ /* 0x000fe2000ef41270 */
        /* <DEDUP_REMOVED lines=17> */
[----:B------:R-:W2:Y:S01]  /*9ae50*/  LDL R5, [R1+0x1bf0] ;  /* 0x001bf00001057983 */ /* 0x000ea20000100800 */
[----:B-1----:R-:W-:Y:S01]  /*9ae60*/  ISETP.LT.AND P4, PT, R27, UR14, !P5 ;  /* 0x0000000e1b007c0c */ /* 0x002fe2000ef81270 */
[C---:B------:R-:W-:Y:S01]  /*9ae70*/  IMAD.WIDE R12, R2.reuse, 0x2, R18 ;  /* 0x00000002020c7825 */ /* 0x040fe200078e0212 */
[----:B------:R-:W-:Y:S01]  /*9ae80*/  ISETP.GE.AND P2, PT, R3, UR77, PT ;  /* 0x0000004d03007c0c */ /* 0x000fe2000bf46270 */
[----:B------:R-:W0:Y:S10]  /*9ae90*/  LDCU UR14, c[0x0][0x398] ;  /* 0x00007300ff0e77ac */ /* 0x000e340008000800 */
[----:B------:R-:W-:Y:S01]  /*9aea0*/  @P4 STG.E.U16 desc[UR66][R12.64], R14 ;  /* 0x0000000e0c004986 */ /* 0x000fe2000c101542 */
[----:B--2---:R-:W-:Y:S01]  /*9aeb0*/  ISETP.LT.AND P4, PT, R5, UR5, !P5 ;  /* 0x0000000505007c0c */ /* 0x004fe2000ef81270 */
[----:B------:R-:W-:Y:S01]  /*9aec0*/  IMAD.WIDE R4, R2, 0x2, R16 ;  /* 0x0000000202047825 */ /* 0x000fe200078e0210 */
[----:B----4-:R-:W-:Y:S01]  /*9aed0*/  PRMT R3, R26, 0x7632, R3 ;  /* 0x000076321a037816 */ /* 0x010fe20000000003 */
[----:B------:R-:W1:Y:S03]  /*9aee0*/  LDCU UR5, c[0x0][0x398] ;  /* 0x00007300ff0577ac */ /* 0x000e660008000800 */
[----:B------:R2:W-:Y:S01]  /*9aef0*/  @P6 STG.E.U16 desc[UR66][R4.64], R26 ;  /* 0x0000001a04006986 */ /* 0x0005e2000c101542 */
[----:B------:R-:W-:-:S02]  /*9af00*/  ISETP.LT.AND P6, PT, R25, UR30, !P2 ;  /* 0x0000001e19007c0c */ /* 0x000fc4000d7c1270 */
[----:B---3--:R-:W-:Y:S01]  /*9af10*/  ISETP.LT.AND P3, PT, R28, UR32, !P5 ;  /* 0x000000201c007c0c */ /* 0x008fe2000ef61270 */
[----:B------:R-:W3:Y:S01]  /*9af20*/  LDCU UR32, c[0x0][0x3b8] ;  /* 0x00007700ff2077ac */ /* 0x000ee20008000800 */
[----:B--2---:R-:W2:Y:S01]  /*9af30*/  LDL R5, [R1+0x1bdc] ;  /* 0x001bdc0001057983 */ /* 0x004ea20000100800 */
[----:B------:R-:W-:Y:S01]  /*9af40*/  IMAD.WIDE R12, R2, 0x2, R10 ;  /* 0x00000002020c7825 */ /* 0x000fe200078e020a */
[----:B------:R-:W4:Y:S02]  /*9af50*/  LDCU UR30, c[0x0][0x398] ;  /* 0x00007300ff1e77ac */ /* 0x000f240008000800 */
[----:B------:R-:W3:Y:S04]  /*9af60*/  LDL.LU R26, [R1+0x4fc] ;  /* 0x0004fc00011a7983 */ /* 0x000ee80000300800 */
[----:B------:R-:W4:Y:S01]  /*9af70*/  LDL.LU R25, [R1+0x3324] ;  /* 0x0033240001197983 */ /* 0x000f220000300800 */
[----:B0-----:R-:W-:Y:S01]  /*9af80*/  ISETP.LT.AND P5, PT, R0, UR14, !P5 ;  /* 0x0000000e00007c0c */ /* 0x001fe2000efa1270 */
[----:B------:R-:W0:Y:S02]  /*9af90*/  LDCU UR14, c[0x0][0x398] ;  /* 0x00007300ff0e77ac */ /* 0x000e240008000800 */
[----:B------:R1:W-:Y:S02]  /*9afa0*/  @P3 STG.E.U16 desc[UR66][R12.64], R3 ;  /* 0x000000030c003986 */ /* 0x0003e4000c101542 */
[----:B-1----:R-:W-:Y:S01]  /*9afb0*/  IMAD.WIDE R12, R2, 0x2, R8 ;  /* 0x00000002020c7825 */ /* 0x002fe200078e0208 */
[----:B------:R-:W-:-:S04]  /*9afc0*/  PRMT R3, R15, 0x7632, R3 ;  /* 0x000076320f037816 */ /* 0x000fc80000000003 */
[----:B------:R1:W-:Y:S04]  /*9afd0*/  @P4 STG.E.U16 desc[UR66][R12.64], R15 ;  /* 0x0000000f0c004986 */ /* 0x0003e8000c101542 */
[----:B-1----:R-:W4:Y:S01]  /*9afe0*/  LDL.LU R15, [R1+0x3320] ;  /* 0x00332000010f7983 */ /* 0x002f220000300800 */
[----:B--2---:R-:W-:Y:S01]  /*9aff0*/  ISETP.LT.AND P3, PT, R5, UR26, !P2 ;  /* 0x0000001a05007c0c */ /* 0x004fe2000d761270 */
[C---:B------:R-:W-:Y:S01]  /*9b000*/  IMAD.WIDE R4, R2.reuse, 0x2, R6 ;  /* 0x0000000202047825 */ /* 0x040fe200078e0206 */
[----:B------:R-:W-:Y:S01]  /*9b010*/  ISETP.LT.AND P4, PT, R27, UR16, !P2 ;  /* 0x000000101b007c0c */ /* 0x000fe2000d781270 */
[----:B------:R-:W1:Y:S02]  /*9b020*/  LDCU UR16, c[0x0][0x398] ;  /* 0x00007300ff1077ac */ /* 0x000e640008000800 */
[----:B---3--:R-:W-:Y:S01]  /*9b030*/  VIADD R2, R2, UR32 ;  /* 0x0000002002027c36 */ /* 0x008fe20008000000 */
[----:B------:R4:W-:Y:S01]  /*9b040*/  @P5 STG.E.U16 desc[UR66][R4.64], R3 ;  /* 0x0000000304005986 */ /* 0x0009e2000c101542 */
[----:B------:R-:W2:Y:S01]  /*9b050*/  LDCU UR26, c[0x0][0x398] ;  /* 0x00007300ff1a77ac */ /* 0x000ea20008000800 */
[----:B------:R-:W3:Y:S01]  /*9b060*/  LDCU UR32, c[0x0][0x3b8] ;  /* 0x00007700ff2077ac */ /* 0x000ee20008000800 */
[----:B----4-:R-:W-:Y:S01]  /*9b070*/  IMAD.WIDE R4, R2, 0x2, R24 ;  /* 0x0000000202047825 */ /* 0x010fe200078e0218 */
[----:B------:R-:W-:-:S04]  /*9b080*/  PRMT R3, R29, 0x7632, R3 ;  /* 0x000076321d037816 */ /* 0x000fc80000000003 */
[----:B------:R4:W-:Y:S04]  /*9b090*/  @P6 STG.E.U16 desc[UR66][R4.64], R29 ;  /* 0x0000001d04006986 */ /* 0x0009e8000c101542 */
[----:B----4-:R-:W4:Y:S01]  /*9b0a0*/  LDL.LU R29, [R1+0x331c] ;  /* 0x00331c00011d7983 */ /* 0x010f220000300800 */
[----:B------:R-:W-:Y:S01]  /*9b0b0*/  ISETP.LT.AND P5, PT, R15, UR34, !P2 ;  /* 0x000000220f007c0c */ /* 0x000fe2000d7a1270 */
[C---:B------:R-:W-:Y:S01]  /*9b0c0*/  IMAD.WIDE R12, R2.reuse, 0x2, R22 ;  /* 0x00000002020c7825 */ /* 0x040fe200078e0216 */
[----:B------:R-:W1:Y:S03]  /*9b0d0*/  LDCU UR34, c[0x0][0x398] ;  /* 0x00007300ff2277ac */ /* 0x000e660008000800 */
[----:B------:R-:W-:Y:S01]  /*9b0e0*/  IMAD.WIDE R4, R2, 0x2, R20 ;  /* 0x0000000202047825 */ /* 0x000fe200078e0214 */
[----:B------:R2:W-:Y:S01]  /*9b0f0*/  @P3 STG.E.U16 desc[UR66][R12.64], R3 ;  /* 0x000000030c003986 */ /* 0x0005e2000c101542 */
[----:B0-----:R-:W-:Y:S01]  /*9b100*/  ISETP.LT.AND P3, PT, R28, UR14, !P2 ;  /* 0x0000000e1c007c0c */ /* 0x001fe2000d761270 */
[----:B------:R-:W0:Y:S05]  /*9b110*/  LDCU UR14, c[0x0][0x398] ;  /* 0x00007300ff0e77ac */ /* 0x000e2a0008000800 */
[----:B------:R-:W-:Y:S01]  /*9b120*/  @P5 STG.E.U16 desc[UR66][R4.64], R26 ;  /* 0x0000001a04005986 */ /* 0x000fe2000c101542 */
[----:B--2---:R-:W-:-:S02]  /*9b130*/  PRMT R3, R26, 0x7632, R3 ;  /* 0x000076321a037816 */ /* 0x004fc40000000003 */
[----:B----4-:R-:W-:Y:S01]  /*9b140*/  ISETP.LT.AND P6, PT, R29, UR72, !P2 ;  /* 0x000000481d007c0c */ /* 0x010fe2000d7c1270 */
[----:B------:R2:W-:Y:S01]  /*9b150*/  STL [R1+0x3314], R29 ;  /* 0x0033141d01007387 */ /* 0x0005e20000100800 */
[C---:B------:R-:W-:Y:S01]  /*9b160*/  IMAD.WIDE R12, R2.reuse, 0x2, R18 ;  /* 0x00000002020c7825 */ /* 0x040fe200078e0212 */
[----:B------:R-:W4:Y:S02]  /*9b170*/  LDCU.64 UR72, c[0x0][0x398] ;  /* 0x00007300ff4877ac */ /* 0x000f240008000a00 */
[----:B--2---:R-:W2:Y:S04]  /*9b180*/  LDL R29, [R1+0x1bf0] ;  /* 0x001bf000011d7983 */ /* 0x004ea80000100800 */
        /* <DEDUP_REMOVED lines=18> */
[----:B------:R-:W4:Y:S04]  /*9b2b0*/  LDL R4, [R1+0x1bdc] ;  /* 0x001bdc0001047983 */ /* 0x000f280000100800 */
[----:B------:R-:W4:Y:S01]  /*9b2c0*/  LDL R5, [R1+0x1bd8] ;  /* 0x001bd80001057983 */ /* 0x000f220000100800 */
[----:B-1----:R-:W-:Y:S01]  /*9b2d0*/  ISETP.LT.AND P2, PT, R0, UR16, !P2 ;  /* 0x0000001000007c0c */ /* 0x002fe2000d741270 */
[----:B------:R-:W0:Y:S01]  /*9b2e0*/  LDCU UR16, c[0x0][0x398] ;  /* 0x00007300ff1077ac */ /* 0x000e220008000800 */
[----:B------:R-:W-:Y:S01]  /*9b2f0*/  ISETP.LT.AND P6, PT, R27, UR5, !P4 ;  /* 0x000000051b007c0c */ /* 0x000fe2000e7c1270 */
[----:B------:R-:W-:Y:S01]  /*9b300*/  STL [R1+0x3308], R27 ;  /* 0x0033081b01007387 */ /* 0x000fe20000100800 */
[----:B------:R-:W1:Y:S01]  /*9b310*/  LDCU UR5, c[0x0][0x398] ;  /* 0x00007300ff0577ac */ /* 0x000e620008000800 */
[----:B--2---:R-:W-:-:S02]  /*9b320*/  PRMT R14, R29, 0x7632, R14 ;  /* 0x000076321d0e7816 */ /* 0x004fc4000000000e */
[----:B---3--:R2:W-:Y:S01]  /*9b330*/  @P5 STG.E.U16 desc[UR66][R12.64], R9 ;  /* 0x000000090c005986 */ /* 0x0085e2000c101542 */
        /* <DEDUP_REMOVED lines=618> */
[----:B------:R-:W-:-:S04]  /*9d9e0*/  PRMT R3, R28, 0x7632, R3 ;  /* 0x000076321c037816 */ /* 0x000fc80000000003 */
[----:B------:R-:W-:Y:S01]  /*9d9f0*/  ISETP.GE.AND P4, PT, R4, UR69, PT ;  /* 0x0000004504007c0c */ /* 0x000fe2000bf86270 */
[C---:B------:R-:W-:Y:S01]  /*9da00*/  IMAD.WIDE R4, R2.reuse, 0x2, R10 ;  /* 0x0000000202047825 */ /* 0x040fe200078e020a */
[----:B------:R3:W-:Y:S04]  /*9da10*/  @P6 STG.E.U16 desc[UR66][R12.64], R28 ;  /* 0x0000001c0c006986 */ /* 0x0007e8000c101542 */
[----:B------:R0:W-:Y:S04]  /*9da20*/  @P3 STG.E.U16 desc[UR66][R4.64], R3 ;  /* 0x0000000304003986 */ /* 0x0001e8000c101542 */
[----:B---3--:R-:W3:Y:S01]  /*9da30*/  LDL.LU R28, [R1+0x384] ;  /* 0x00038400011c7983 */ /* 0x008ee20000300800 */
[----:B------:R-:W-:-:S03]  /*9da40*/  IMAD.WIDE R12, R2, 0x2, R8 ;  /* 0x00000002020c7825 */ /* 0x000fc600078e0208 */
[----:B------:R1:W-:Y:S04]  /*9da50*/  STL [R1+0x327c], R9 ;  /* 0x00327c0901007387 */ /* 0x0003e80000100800 */
[----:B0-----:R-:W3:Y:S04]  /*9da60*/  LDL R4, [R1+0x1bdc] ;  /* 0x001bdc0001047983 */ /* 0x001ee80000100800 */
[----:B-1----:R-:W4:Y:S04]  /*9da70*/  LDL R9, [R1+0x1bd8] ;  /* 0x001bd80001097983 */ /* 0x002f280000100800 */
[----:B------:R-:W4:Y:S01]  /*9da80*/  LDL.LU R5, [R1+0x354] ;  /* 0x0003540001057983 */ /* 0x000f220000300800 */
[----:B------:R-:W-:Y:S01]  /*9da90*/  ISETP.LT.AND P2, PT, R0, UR16, !P2 ;  /* 0x0000001000007c0c */ /* 0x000fe2000d741270 */
[----:B------:R-:W0:Y:S01]  /*9daa0*/  LDCU UR16, c[0x0][0x398] ;  /* 0x00007300ff1077ac */ /* 0x000e220008000800 */
[----:B--2---:R-:W-:-:S02]  /*9dab0*/  PRMT R14, R29, 0x7632, R14 ;  /* 0x000076321d0e7816 */ /* 0x004fc4000000000e */
[----:B---3--:R-:W-:Y:S01]  /*9dac0*/  ISETP.LT.AND P3, PT, R4, UR26, !P4 ;  /* 0x0000001a04007c0c */ /* 0x008fe2000e761270 */
[----:B------:R-:W1:Y:S01]  /*9dad0*/  LDCU UR26, c[0x0][0x398] ;  /* 0x00007300ff1a77ac */ /* 0x000e620008000800 */
[----:B----4-:R2:W-:Y:S01]  /*9dae0*/  @P5 STG.E.U16 desc[UR66][R12.64], R5 ;  /* 0x000000050c005986 */ /* 0x0105e2000c101542 */
[----:B------:R-:W-:Y:S02]  /*9daf0*/  PRMT R3, R5, 0x7632, R3 ;  /* 0x0000763205037816 */ /* 0x000fe40000000003 */
[----:B------:R-:W-:Y:S01]  /*9db00*/  ISETP.LT.AND P5, PT, R9, UR14, !P4 ;  /* 0x0000000e09007c0c */ /* 0x000fe2000e7a1270 */
[----:B------:R-:W3:Y:S01]  /*9db10*/  LDCU UR14, c[0x0][0x398] ;  /* 0x00007300ff0e77ac */ /* 0x000ee20008000800 */
[----:B------:R-:W4:Y:S01]  /*9db20*/  LDL.LU R9, [R1+0x374] ;  /* 0x0003740001097983 */ /* 0x000f220000300800 */
[----:B--2---:R-:W-:-:S04]  /*9db30*/  IMAD.WIDE R4, R2, 0x2, R6 ;  /* 0x0000000202047825 */ /* 0x004fc800078e0206 */
[----:B------:R-:W-:Y:S01]  /*9db40*/  VIADD R2, R2, UR32 ;  /* 0x0000002002027c36 */ /* 0x000fe20008000000 */
[----:B------:R2:W-:Y:S01]  /*9db50*/  @P2 STG.E.U16 desc[UR66][R4.64], R3 ;  /* 0x0000000304002986 */ /* 0x0005e2000c101542 */
[----:B------:R-:W-:Y:S01]  /*9db60*/  ISETP.LT.AND P2, PT, R15, UR30, !P4 ;  /* 0x0000001e0f007c0c */ /* 0x000fe2000e741270 */
[----:B------:R-:W0:Y:S01]  /*9db70*/  LDCU UR30, c[0x0][0x398] ;  /* 0x00007300ff1e77ac */ /* 0x000e220008000800 */
[C---:B------:R-:W-:Y:S01]  /*9db80*/  IMAD.WIDE R12, R2.reuse, 0x2, R22 ;  /* 0x00000002020c7825 */ /* 0x040fe200078e0216 */
[----:B------:R-:W-:Y:S01]  /*9db90*/  ISETP.LT.AND P6, PT, R27, UR5, !P4 ;  /* 0x000000051b007c0c */ /* 0x000fe2000e7c1270 */
[----:B------:R-:W0:Y:S01]  /*9dba0*/  LDCU UR5, c[0x0][0x398] ;  /* 0x00007300ff0577ac */ /* 0x000e220008000800 */
[----:B------:R-:W0:Y:S01]  /*9dbb0*/  LDCU UR32, c[0x0][0x398] ;  /* 0x00007300ff2077ac */ /* 0x000e220008000800 */
        /* <DEDUP_REMOVED lines=9> */
[----:B0-----:R-:W2:Y:S04]  /*9dc50*/  LDL.LU R28, [R1+0x3280] ;  /* 0x00328000011c7983 */ /* 0x001ea80000300800 */
[----:B------:R-:W2:Y:S01]  /*9dc60*/  LDL R5, [R1+0x1bf0] ;  /* 0x001bf00001057983 */ /* 0x000ea20000100800 */
[----:B------:R-:W-:Y:S01]  /*9dc70*/  IMAD.WIDE R12, R2, 0x2, R18 ;  /* 0x00000002020c7825 */ /* 0x000fe200078e0212 */
[----:B---3--:R-:W-:Y:S01]  /*9dc80*/  ISETP.LT.AND P2, PT, R0, UR14, !P4 ;  /* 0x0000000e00007c0c */ /* 0x008fe2000e741270 */
[----:B------:R-:W0:Y:S03]  /*9dc90*/  LDCU UR14, c[0x0][0x398] ;  /* 0x00007300ff0e77ac */ /* 0x000e260008000800 */
[----:B------:R4:W-:Y:S02]  /*9dca0*/  @P6 STG.E.U16 desc[UR66][R12.64], R3 ;  /* 0x000000030c006986 */ /* 0x0009e4000c101542 */
[----:B----4-:R-:W-:-:S02]  /*9dcb0*/  PRMT R3, R9, 0x7632, R3 ;  /* 0x0000763209037816 */ /* 0x010fc40000000003 */
[----:B--2---:R-:W-:Y:S01]  /*9dcc0*/  ISETP.LT.AND P3, PT, R29, UR72, !P4 ;  /* 0x000000481d007c0c */ /* 0x004fe2000e761270 */
[----:B------:R-:W-:Y:S01]  /*9dcd0*/  IMAD.WIDE R12, R2, 0x2, R10 ;  /* 0x00000002020c7825 */ /* 0x000fe200078e020a */
[----:B------:R-:W2:Y:S01]  /*9dce0*/  LDCU.64 UR72, c[0x0][0x398] ;  /* 0x00007300ff4877ac */ /* 0x000ea20008000a00 */
[----:B------:R-:W-:Y:S01]  /*9dcf0*/  ISETP.LT.AND P6, PT, R28, UR30, !P4 ;  /* 0x0000001e1c007c0c */ /* 0x000fe2000e7c1270 */
[----:B------:R-:W3:Y:S01]  /*9dd00*/  LDCU UR30, c[0x0][0x3b8] ;  /* 0x00007700ff1e77ac */ /* 0x000ee20008000800 */
[----:B------:R-:W-:Y:S01]  /*9dd10*/  ISETP.LT.AND P4, PT, R5, UR5, !P4 ;  /* 0x0000000505007c0c */ /* 0x000fe2000e781270 */
[C---:B------:R-:W-:Y:S01]  /*9dd20*/  IMAD.WIDE R4, R2.reuse, 0x2, R16 ;  /* 0x0000000202047825 */ /* 0x040fe200078e0210 */
[----:B------:R-:W4:Y:S06]  /*9dd30*/  LDCU UR5, c[0x0][0x398] ;  /* 0x00007300ff0577ac */ /* 0x000f2c0008000800 */
[----:B------:R0:W-:Y:S04]  /*9dd40*/  @P3 STG.E.U16 desc[UR66][R4.64], R9 ;  /* 0x0000000904003986 */ /* 0x0001e8000c101542 */
[----:B0-----:R-:W2:Y:S04]  /*9dd50*/  LDL.LU R9, [R1+0x327c] ;  /* 0x00327c0001097983 */ /* 0x001ea80000300800 */
[----:B------:R-:W3:Y:S04]  /*9dd60*/  LDL R4, [R1+0x1bdc] ;  /* 0x001bdc0001047983 */ /* 0x000ee80000100800 */
[----:B------:R-:W3:Y:S04]  /*9dd70*/  LDL R5, [R1+0x1bd8] ;  /* 0x001bd80001057983 */ /* 0x000ee80000100800 */
[----:B------:R2:W-:Y:S02]  /*9dd80*/  @P6 STG.E.U16 desc[UR66][R12.64], R3 ;  /* 0x000000030c006986 */ /* 0x0005e4000c101542 */
[----:B--2---:R-:W-:-:S02]  /*9dd90*/  IMAD.WIDE R12, R2, 0x2, R8 ;  /* 0x00000002020c7825 */ /* 0x004fc400078e0208 */
[----:B------:R0:W-:Y:S04]  /*9dda0*/  STL [R1+0x3278], R9 ;  /* 0x0032780901007387 */ /* 0x0001e80000100800 */
[----:B0-----:R-:W2:Y:S01]  /*9ddb0*/  LDL.LU R9, [R1+0x364] ;  /* 0x0003640001097983 */ /* 0x001ea20000300800 */
[----:B---3--:R-:W-:Y:S01]  /*9ddc0*/  ISETP.LT.AND P3, PT, R4, UR32, !P5 ;  /* 0x0000002004007c0c */ /* 0x008fe2000ef61270 */
[----:B------:R-:W0:Y:S01]  /*9ddd0*/  LDCU UR32, c[0x0][0x398] ;  /* 0x00007300ff2077ac */ /* 0x000e220008000800 */
[----:B------:R-:W-:Y:S01]  /*9dde0*/  ISETP.LT.AND P6, PT, R5, UR34, !P5 ;  /* 0x0000002205007c0c */ /* 0x000fe2000efc1270 */
[C---:B------:R-:W-:Y:S01]  /*9ddf0*/  IMAD.WIDE R4, R2.reuse, 0x2, R6 ;  /* 0x0000000202047825 */ /* 0x040fe200078e0206 */
[----:B------:R-:W3:Y:S01]  /*9de00*/  LDCU UR34, c[0x0][0x398] ;  /* 0x00007300ff2277ac */ /* 0x000ee20008000800 */
[----:B--2---:R-:W-:Y:S01]  /*9de10*/  PRMT R3, R9, 0x7632, R3 ;  /* 0x0000763209037816 */ /* 0x004fe20000000003 */
[----:B------:R2:W-:Y:S01]  /*9de20*/  @P4 STG.E.U16 desc[UR66][R12.64], R9 ;  /* 0x000000090c004986 */ /* 0x0005e2000c101542 */
[----:B------:R-:W-:Y:S01]  /*9de30*/  ISETP.LT.AND P4, PT, R29, UR76, !P5 ;  /* 0x0000004c1d007c0c */ /* 0x000fe2000ef81270 */
[----:B------:R-:W-:Y:S01]  /*9de40*/  VIADD R2, R2, UR30 ;  /* 0x0000001e02027c36 */ /* 0x000fe20008000000 */
[----:B------:R-:W0:Y:S01]  /*9de50*/  LDCU UR30, c[0x0][0x398] ;  /* 0x00007300ff1e77ac */ /* 0x000e220008000800 */
[----:B------:R-:W-:Y:S01]  /*9de60*/  @P2 STG.E.U16 desc[UR66][R4.64], R3 ;  /* 0x0000000304002986 */ /* 0x000fe2000c101542 */
[----:B----4-:R-:W-:Y:S01]  /*9de70*/  ISETP.LT.AND P2, PT, R15, UR5, !P5 ;  /* 0x000000050f007c0c */ /* 0x010fe2000ef41270 */
[----:B------:R-:W4:Y:S01]  /*9de80*/  LDCU UR5, c[0x0][0x398] ;  /* 0x00007300ff0577ac */ /* 0x000f220008000800 */
[----:B------:R-:W0:Y:S01]  /*9de90*/  LDCU.64 UR76, c[0x0][0x398] ;  /* 0x00007300ff4c77ac */ /* 0x000e220008000a00 */
[----:B--2---:R-:W2:Y:S04]  /*9dea0*/  LDL.LU R9, [R1+0x348] ;  /* 0x0003480001097983 */ /* 0x004ea80000300800 */
[----:B------:R0:W-:Y:S04]  /*9deb0*/  STL [R1+0x326c], R29 ;  /* 0x00326c1d01007387 */ /* 0x0001e80000100800 */
[----:B0-----:R-:W2:Y:S04]  /*9dec0*/  LDL.LU R29, [R1+0x338] ;  /* 0x00033800011d7983 */ /* 0x001ea80000300800 */
[----:B------:R0:W-:Y:S04]  /*9ded0*/  STL [R1+0x3270], R15 ;  /* 0x0032700f01007387 */ /* 0x0001e80000100800 */
[----:B0-----:R-:W2:Y:S01]  /*9dee0*/  LDL.LU R15, [R1+0x328] ;  /* 0x00032800010f7983 */ /* 0x001ea20000300800 */
[----:B------:R-:W-:-:S04]  /*9def0*/  IMAD.WIDE R4, R2, 0x2, R24 ;  /* 0x0000000202047825 */ /* 0x000fc800078e0218 */
[----:B------:R-:W-:Y:S01]  /*9df00*/  IMAD.WIDE R12, R2, 0x2, R22 ;  /* 0x00000002020c7825 */ /* 0x000fe200078e0216 */
[----:B------:R0:W-:Y:S04]  /*9df10*/  STL [R1+0x3274], R25 ;  /* 0x0032741901007387 */ /* 0x0001e80000100800 */
[----:B0-----:R-:W3:Y:S01]  /*9df20*/  LDL R25, [R1+0x1bd8] ;  /* 0x001bd80001197983 */ /* 0x001ee20000100800 */
[----:B--2---:R-:W-:-:S03]  /*9df30*/  PRMT R3, R15, 0x7632, R3 ;  /* 0x000076320f037816 */ /* 0x004fc60000000003 */
[----:B------:R0:W-:Y:S04]  /*9df40*/  @P6 STG.E.U16 desc[UR66][R4.64], R15 ;  /* 0x0000000f04006986 */ /* 0x0001e8000c101542 */
[----:B------:R2:W-:Y:S04]  /*9df50*/  @P3 STG.E.U16 desc[UR66][R12.64], R3 ;  /* 0x000000030c003986 */ /* 0x0005e8000c101542 */
[----:B0-----:R-:W3:Y:S01]  /*9df60*/  LDL.LU R15, [R1+0x358] ;  /* 0x00035800010f7983 */ /* 0x001ee20000300800 */
[----:B--2---:R-:W-:-:S03]  /*9df70*/  VIADD R3, R26, 0x3d ;  /* 0x0000003d1a037836 */ /* 0x004fc60000000000 */
[----:B------:R0:W-:Y:S04]  /*9df80*/  STL [R1+0x3268], R26 ;  /* 0x0032681a01007387 */ /* 0x0001e80000100800 */
[----:B0-----:R-:W4:Y:S01]  /*9df90*/  LDL R26, [R1+0x1bf0] ;  /* 0x001bf000011a7983 */ /* 0x001f220000100800 */
[----:B------:R-:W-:Y:S01]  /*9dfa0*/  ISETP.LT.AND P6, PT, R27, UR14, !P5 ;  /* 0x0000000e1b007c0c */ /* 0x000fe2000efc1270 */
[C---:B------:R-:W-:Y:S01]  /*9dfb0*/  IMAD.WIDE R4, R2.reuse, 0x2, R20 ;  /* 0x0000000202047825 */ /* 0x040fe200078e0214 */
[----:B------:R-:W-:Y:S01]  /*9dfc0*/  PRMT R14, R29, 0x7632, R14 ;  /* 0x000076321d0e7816 */ /* 0x000fe2000000000e */
[----:B------:R-:W0:Y:S02]  /*9dfd0*/  LDCU UR14, c[0x0][0x398] ;  /* 0x00007300ff0e77ac */ /* 0x000e240008000800 */
[----:B------:R-:W-:Y:S01]  /*9dfe0*/  IMAD.WIDE R12, R2, 0x2, R18 ;  /* 0x00000002020c7825 */ /* 0x000fe200078e0212 */
[----:B------:R2:W-:Y:S01]  /*9dff0*/  @P2 STG.E.U16 desc[UR66][R4.64], R29 ;  /* 0x0000001d04002986 */ /* 0x0005e2000c101542 */
[----:B------:R-:W-:-:S02]  /*9e000*/  ISETP.GE.AND P2, PT, R3, UR73, PT ;  /* 0x0000004903007c0c */ /* 0x000fc4000bf46270 */
[----:B------:R-:W-:-:S04]  /*9e010*/  PRMT R3, R9, 0x7632, R3 ;  /* 0x0000763209037816 */ /* 0x000fc80000000003 */
[----:B------:R-:W-:Y:S01]  /*9e020*/  @P6 STG.E.U16 desc[UR66][R12.64], R14 ;  /* 0x0000000e0c006986 */ /* 0x000fe2000c101542 */
[----:B--2---:R-:W-:-:S03]  /*9e030*/  IMAD.WIDE R4, R2, 0x2, R16 ;  /* 0x0000000202047825 */ /* 0x004fc600078e0210 */
[----:B------:R-:W2:Y:S04]  /*9e040*/  LDL.LU R29, [R1+0x398] ;  /* 0x00039800011d7983 */ /* 0x000ea80000300800 */
[----:B------:R0:W-:Y:S04]  /*9e050*/  STL [R1+0x3264], R14 ;  /* 0x0032640e01007387 */ /* 0x0001e80000100800 */
[----:B------:R1:W-:Y:S04]  /*9e060*/  @P4 STG.E.U16 desc[UR66][R4.64], R9 ;  /* 0x0000000904004986 */ /* 0x0003e8000c101542 */
[----:B0-----:R-:W2:Y:S01]  /*9e070*/  LDL R14, [R1+0x1bdc] ;  /* 0x001bdc00010e7983 */ /* 0x001ea20000100800 */
[----:B----4-:R-:W-:-:S02]  /*9e080*/  ISETP.LT.AND P6, PT, R26, UR5, !P5 ;  /* 0x000000051a007c0c */ /* 0x010fc4000efc1270 */
[----:B------:R-:W-:Y:S01]  /*9e090*/  ISETP.LT.AND P3, PT, R28, UR32, !P5 ;  /* 0x000000201c007c0c */ /* 0x000fe2000ef61270 */
[----:B------:R-:W4:Y:S01]  /*9e0a0*/  LDL.LU R26, [R1+0x388] ;  /* 0x00038800011a7983 */ /* 0x000f220000300800 */
[----:B------:R-:W-:Y:S01]  /*9e0b0*/  IMAD.WIDE R12, R2, 0x2, R10 ;  /* 0x00000002020c7825 */ /* 0x000fe200078e020a */
[----:B---3--:R-:W-:Y:S01]  /*9e0c0*/  ISETP.LT.AND P4, PT, R25, UR30, !P2 ;  /* 0x0000001e19007c0c */ /* 0x008fe2000d781270 */
[----:B------:R-:W0:Y:S01]  /*9e0d0*/  LDCU UR32, c[0x0][0x3b8] ;  /* 0x00007700ff2077ac */ /* 0x000e220008000800 */
[----:B-1----:R-:W3:Y:S01]  /*9e0e0*/  LDL.LU R9, [R1+0x3278] ;  /* 0x0032780001097983 */ /* 0x002ee20000300800 */
[----:B------:R-:W-:Y:S01]  /*9e0f0*/  ISETP.LT.AND P5, PT, R0, UR14, !P5 ;  /* 0x0000000e00007c0c */ /* 0x000fe2000efa1270 */
[----:B------:R-:W-:Y:S01]  /*9e100*/  IMAD.WIDE R4, R2, 0x2, R6 ;  /* 0x0000000202047825 */ /* 0x000fe200078e0206 */
[----:B------:R-:W1:Y:S01]  /*9e110*/  LDCU UR5, c[0x0][0x398] ;  /* 0x00007300ff0577ac */ /* 0x000e620008000800 */
[----:B------:R-:W0:Y:S04]  /*9e120*/  LDCU UR30, c[0x0][0x398] ;  /* 0x00007300ff1e77ac */ /* 0x000e280008000800 */
[----:B------:R1:W-:Y:S01]  /*9e130*/  @P3 STG.E.U16 desc[UR66][R12.64], R3 ;  /* 0x000000030c003986 */ /* 0x0003e2000c101542 */
[----:B------:R-:W0:Y:S01]  /*9e140*/  LDCU UR14, c[0x0][0x398] ;  /* 0x00007300ff0e77ac */ /* 0x000e220008000800 */
[----:B-1----:R-:W-:-:S02]  /*9e150*/  PRMT R3, R15, 0x7632, R3 ;  /* 0x000076320f037816 */ /* 0x002fc40000000003 */
[----:B--2---:R-:W-:Y:S01]  /*9e160*/  ISETP.LT.AND P3, PT, R14, UR26, !P2 ;  /* 0x0000001a0e007c0c */ /* 0x004fe2000d761270 */
[----:B------:R-:W1:Y:S01]  /*9e170*/  LDCU UR26, c[0x0][0x398] ;  /* 0x00007300ff1a77ac */ /* 0x000e620008000800 */
[----:B------:R-:W2:Y:S04]  /*9e180*/  LDL.LU R14, [R1+0x378] ;  /* 0x00037800010e7983 */ /* 0x000ea80000300800 */
[----:B------:R-:W2:Y:S01]  /*9e190*/  LDL.LU R25, [R1+0x3274] ;  /* 0x0032740001197983 */ /* 0x000ea20000300800 */
[----:B---3--:R-:W-:-:S05]  /*9e1a0*/  IMAD.WIDE R12, R2, 0x2, R8 ;  /* 0x00000002020c7825 */ /* 0x008fca00078e0208 */
[----:B------:R3:W-:Y:S04]  /*9e1b0*/  @P6 STG.E.U16 desc[UR66][R12.64], R15 ;  /* 0x0000000f0c006986 */ /* 0x0007e8000c101542 */
[----:B---3--:R-:W3:Y:S01]  /*9e1c0*/  LDL.LU R15, [R1+0x3270] ;  /* 0x00327000010f7983 */ /* 0x008ee20000300800 */
[----:B0-----:R-:W-:Y:S01]  /*9e1d0*/  VIADD R2, R2, UR32 ;  /* 0x0000002002027c36 */ /* 0x001fe20008000000 */
[----:B------:R-:W-:Y:S01]  /*9e1e0*/  ISETP.LT.AND P6, PT, R27, UR16, !P2 ;  /* 0x000000101b007c0c */ /* 0x000fe2000d7c1270 */
[----:B------:R-:W0:Y:S01]  /*9e1f0*/  LDCU UR32, c[0x0][0x398] ;  /* 0x00007300ff2077ac */ /* 0x000e220008000800 */
[----:B------:R2:W-:Y:S01]  /*9e200*/  @P5 STG.E.U16 desc[UR66][R4.64], R3 ;  /* 0x0000000304005986 */ /* 0x0005e2000c101542 */
[C---:B------:R-:W-:Y:S01]  /*9e210*/  IMAD.WIDE R12, R2.reuse, 0x2, R22 ;  /* 0x00000002020c7825 */ /* 0x040fe200078e0216 */
[----:B------:R-:W0:Y:S03]  /*9e220*/  LDCU UR16, c[0x0][0x398] ;  /* 0x00007300ff1077ac */ /* 0x000e260008000800 */
[----:B--2---:R-:W-:Y:S01]  /*9e230*/  IMAD.WIDE R4, R2, 0x2, R24 ;  /* 0x0000000202047825 */ /* 0x004fe200078e0218 */
[----:B------:R-:W-:-:S04]  /*9e240*/  PRMT R3, R29, 0x7632, R3 ;  /* 0x000076321d037816 */ /* 0x000fc80000000003 */
[----:B------:R2:W-:Y:S04]  /*9e250*/  @P4 STG.E.U16 desc[UR66][R4.64], R29 ;  /* 0x0000001d04004986 */ /* 0x0005e8000c101542 */
[----:B------:R4:W-:Y:S01]  /*9e260*/  @P3 STG.E.U16 desc[UR66][R12.64], R3 ;  /* 0x000000030c003986 */ /* 0x0009e2000c101542 */
[----:B--2---:R-:W-:-:S03]  /*9e270*/  IMAD.WIDE R4, R2, 0x2, R20 ;  /* 0x0000000202047825 */ /* 0x004fc600078e0214 */
[----:B------:R-:W2:Y:S01]  /*9e280*/  LDL.LU R29, [R1+0x326c] ;  /* 0x00326c00011d7983 */ /* 0x000ea20000300800 */
[----:B----4-:R-:W-:Y:S02]  /*9e290*/  PRMT R3, R26, 0x7632, R3 ;  /* 0x000076321a037816 */ /* 0x010fe40000000003 */
[----:B---3--:R-:W-:Y:S01]  /*9e2a0*/  ISETP.LT.AND P5, PT, R15, UR34, !P2 ;  /* 0x000000220f007c0c */ /* 0x008fe2000d7a1270 */
[----:B------:R-:W-:Y:S01]  /*9e2b0*/  IMAD.WIDE R12, R2, 0x2, R18 ;  /* 0x00000002020c7825 */ /* 0x000fe200078e0212 */
[----:B------:R-:W-:Y:S01]  /*9e2c0*/  ISETP.LT.AND P3, PT, R28, UR5, !P2 ;  /* 0x000000051c007c0c */ /* 0x000fe2000d761270 */
[----:B------:R-:W3:Y:S01]  /*9e2d0*/  LDCU UR34, c[0x0][0x3b8] ;  /* 0x00007700ff2277ac */ /* 0x000ee20008000800 */
[----:B------:R-:W4:Y:S09]  /*9e2e0*/  LDCU UR5, c[0x0][0x398] ;  /* 0x00007300ff0577ac */ /* 0x000f320008000800 */
[----:B------:R0:W-:Y:S04]  /*9e2f0*/  @P5 STG.E.U16 desc[UR66][R4.64], R26 ;  /* 0x0000001a04005986 */ /* 0x0001e8000c101542 */
[----:B0-----:R-:W3:Y:S04]  /*9e300*/  LDL.LU R26, [R1+0x3268] ;  /* 0x00326800011a7983 */ /* 0x001ee80000300800 */
[----:B------:R-:W4:Y:S01]  /*9e310*/  LDL R5, [R1+0x1bf0] ;  /* 0x001bf00001057983 */ /* 0x000f220000100800 */
[----:B--2---:R-:W-:-:S03]  /*9e320*/  ISETP.LT.AND P4, PT, R29, UR68, !P2 ;  /* 0x000000441d007c0c */ /* 0x004fc6000d781270 */
[----:B------:R0:W-:Y:S01]  /*9e330*/  @P6 STG.E.U16 desc[UR66][R12.64], R3 ;  /* 0x000000030c006986 */ /* 0x0001e2000c101542 */
[----:B------:R-:W2:Y:S01]  /*9e340*/  LDCU.64 UR68, c[0x0][0x398] ;  /* 0x00007300ff4477ac */ /* 0x000ea20008000a00 */
[----:B0-----:R-:W-:Y:S01]  /*9e350*/  IMAD.WIDE R12, R2, 0x2, R16 ;  /* 0x00000002020c7825 */ /* 0x001fe200078e0210 */
[----:B------:R-:W-:-:S07]  /*9e360*/  PRMT R3, R14, 0x7632, R3 ;  /* 0x000076320e037816 */ /* 0x000fce0000000003 */
[----:B------:R0:W-:Y:S04]  /*9e370*/  @P4 STG.E.U16 desc[UR66][R12.64], R14 ;  /* 0x0000000e0c004986 */ /* 0x0001e8000c101542 */
[----:B0-----:R-:W2:Y:S01]  /*9e380*/  LDL.LU R14, [R1+0x3264] ;  /* 0x00326400010e7983 */ /* 0x001ea20000300800 */
[----:B------:R-:W-:-:S03]  /*9e390*/  IMAD.WIDE R12, R2, 0x2, R8 ;  /* 0x00000002020c7825 */ /* 0x000fc600078e0208 */
[----:B------:R0:W-:Y:S04]  /*9e3a0*/  STL [R1+0x3260], R9 ;  /* 0x0032600901007387 */ /* 0x0001e80000100800 */
[----:B0-----:R-:W2:Y:S01]  /*9e3b0*/  LDL.LU R9, [R1+0x368] ;  /* 0x0003680001097983 */ /* 0x001ea20000300800 */
[----:B---3--:R-:W-:Y:S01]  /*9e3c0*/  VIADD R4, R26, 0x3e ;  /* 0x0000003e1a047836 */ /* 0x008fe20000000000 */
[----:B----4-:R-:W-:Y:S01]  /*9e3d0*/  ISETP.LT.AND P5, PT, R5, UR30, !P2 ;  /* 0x0000001e05007c0c */ /* 0x010fe2000d7a1270 */
[----:B------:R-:W0:Y:S03]  /*9e3e0*/  LDCU UR30, c[0x0][0x398] ;  /* 0x00007300ff1e77ac */ /* 0x000e260008000800 */
[----:B------:R-:W-:Y:S01]  /*9e3f0*/  ISETP.GE.AND P6, PT, R4, UR77, PT ;  /* 0x0000004d04007c0c */ /* 0x000fe2000bfc6270 */
[----:B------:R-:W-:-:S05]  /*9e400*/  IMAD.WIDE R4, R2, 0x2, R10 ;  /* 0x0000000202047825 */ /* 0x000fca00078e020a */
[----:B------:R3:W-:Y:S04]  /*9e410*/  @P3 STG.E.U16 desc[UR66][R4.64], R3 ;  /* 0x0000000304003986 */ /* 0x0007e8000c101542 */
[----:B---3--:R-:W1:Y:S04]  /*9e420*/  LDL R4, [R1+0x1bdc] ;  /* 0x001bdc0001047983 */ /* 0x008e680000100800 */
[----:B------:R-:W3:Y:S01]  /*9e430*/  LDL R5, [R1+0x1bd8] ;  /* 0x001bd80001057983 */ /* 0x000ee20000100800 */
[----:B------:R-:W-:Y:S01]  /*9e440*/  ISETP.LT.AND P2, PT, R0, UR32, !P2 ;  /* 0x0000002000007c0c */ /* 0x000fe2000d741270 */
[----:B------:R-:W4:Y:S01]  /*9e450*/  LDCU UR32, c[0x0][0x398] ;  /* 0x00007300ff2077ac */ /* 0x000f220008000800 */
[----:B------:R-:W-:Y:S01]  /*9e460*/  ISETP.LT.AND P3, PT, R27, UR14, !P6 ;  /* 0x0000000e1b007c0c */ /* 0x000fe2000f761270 */
[----:B------:R0:W-:Y:S01]  /*9e470*/  STL [R1+0x3258], R27 ;  /* 0x0032581b01007387 */ /* 0x0001e20000100800 */
[----:B------:R-:W1:Y:S03]  /*9e480*/  LDCU UR14, c[0x0][0x398] ;  /* 0x00007300ff0e77ac */ /* 0x000e660008000800 */
[----:B0-----:R-:W4:Y:S04]  /*9e490*/  LDL.LU R27, [R1+0x33c] ;  /* 0x00033c00011b7983 */ /* 0x001f280000300800 */
[----:B--2---:R0:W-:Y:S01]  /*9e4a0*/  @P5 STG.E.U16 desc[UR66][R12.64], R9 ;  /* 0x000000090c005986 */ /* 0x0041e2000c101542 */
[----:B------:R-:W-:-:S03]  /*9e4b0*/  PRMT R3, R9, 0x7632, R3 ;  /* 0x0000763209037816 */ /* 0x000fc60000000003 */
[----:B0-----:R-:W2:Y:S04]  /*9e4c0*/  LDL.LU R9, [R1+0x34c] ;  /* 0x00034c0001097983 */ /* 0x001ea80000300800 */
[----:B------:R0:W-:Y:S01]  /*9e4d0*/  STL [R1+0x325c], R15 ;  /* 0x00325c0f01007387 */ /* 0x0001e20000100800 */
[----:B-1----:R-:W-:Y:S01]  /*9e4e0*/  ISETP.LT.AND P4, PT, R4, UR26, !P6 ;  /* 0x0000001a04007c0c */ /* 0x002fe2000f781270 */
[----:B------:R-:W1:Y:S01]  /*9e4f0*/  LDCU UR26, c[0x0][0x398] ;  /* 0x00007300ff1a77ac */ /* 0x000e620008000800 */
[----:B---3--:R-:W-:Y:S01]  /*9e500*/  ISETP.LT.AND P5, PT, R5, UR16, !P6 ;  /* 0x0000001005007c0c */ /* 0x008fe2000f7a1270 */
[C---:B------:R-:W-:Y:S01]  /*9e510*/  IMAD.WIDE R4, R2.reuse, 0x2, R6 ;  /* 0x0000000202047825 */ /* 0x040fe200078e0206 */
[----:B------:R-:W3:Y:S04]  /*9e520*/  LDCU UR16, c[0x0][0x398] ;  /* 0x00007300ff1077ac */ /* 0x000ee80008000800 */
[----:B------:R1:W-:Y:S01]  /*9e530*/  @P2 STG.E.U16 desc[UR66][R4.64], R3 ;  /* 0x0000000304002986 */ /* 0x0003e2000c101542 */
[----:B------:R-:W-:Y:S01]  /*9e540*/  ISETP.LT.AND P2, PT, R15, UR30, !P6 ;  /* 0x0000001e0f007c0c */ /* 0x000fe2000f741270 */
[----:B------:R-:W-:Y:S01]  /*9e550*/  VIADD R2, R2, UR34 ;  /* 0x0000002202027c36 */ /* 0x000fe20008000000 */
[----:B------:R-:W2:Y:S01]  /*9e560*/  LDCU UR30, c[0x0][0x398] ;  /* 0x00007300ff1e77ac */ /* 0x000ea20008000800 */
[----:B0-----:R-:W2:Y:S02]  /*9e570*/  LDL.LU R15, [R1+0x32c] ;  /* 0x00032c00010f7983 */ /* 0x001ea40000300800 */
[C---:B------:R-:W-:Y:S01]  /*9e580*/  IMAD.WIDE R12, R2.reuse, 0x2, R22 ;  /* 0x00000002020c7825 */ /* 0x040fe200078e0216 */
[----:B------:R-:W0:Y:S03]  /*9e590*/  LDCU UR34, c[0x0][0x398] ;  /* 0x00007300ff2277ac */ /* 0x000e260008000800 */
[----:B-1----:R-:W-:Y:S01]  /*9e5a0*/  IMAD.WIDE R4, R2, 0x2, R24 ;  /* 0x0000000202047825 */ /* 0x002fe200078e0218 */
[----:B--2---:R-:W-:-:S04]  /*9e5b0*/  PRMT R14, R15, 0x7632, R14 ;  /* 0x000076320f0e7816 */ /* 0x004fc8000000000e */
[----:B------:R1:W-:Y:S04]  /*9e5c0*/  @P5 STG.E.U16 desc[UR66][R4.64], R15 ;  /* 0x0000000f04005986 */ /* 0x0003e8000c101542 */
[----:B------:R2:W-:Y:S01]  /*9e5d0*/  @P4 STG.E.U16 desc[UR66][R12.64], R14 ;  /* 0x0000000e0c004986 */ /* 0x0005e2000c101542 */
[----:B-1----:R-:W-:-:S03]  /*9e5e0*/  IMAD.WIDE R4, R2, 0x2, R20 ;  /* 0x0000000202047825 */ /* 0x002fc600078e0214 */
[----:B------:R-:W3:Y:S04]  /*9e5f0*/  LDL.LU R15, [R1+0x35c] ;  /* 0x00035c00010f7983 */ /* 0x000ee80000300800 */
[----:B------:R1:W-:Y:S04]  /*9e600*/  STL [R1+0x3254], R14 ;  /* 0x0032540e01007387 */ /* 0x0003e80000100800 */
[----:B----4-:R4:W-:Y:S01]  /*9e610*/  @P2 STG.E.U16 desc[UR66][R4.64], R27 ;  /* 0x0000001b04002986 */ /* 0x0109e2000c101542 */
[----:B------:R-:W-:Y:S01]  /*9e620*/  VIADD R3, R26, 0x3f ;  /* 0x0000003f1a037836 */ /* 0x000fe20000000000 */
[----:B------:R-:W-:Y:S01]  /*9e630*/  ISETP.LT.AND P4, PT, R29, UR74, !P6 ;  /* 0x0000004a1d007c0c */ /* 0x000fe2000f781270 */
[----:B--2---:R-:W-:Y:S01]  /*9e640*/  IMAD.WIDE R12, R2, 0x2, R18 ;  /* 0x00000002020c7825 */ /* 0x004fe200078e0212 */
[----:B-1----:R-:W2:Y:S04]  /*9e650*/  LDL R14, [R1+0x1bdc] ;  /* 0x001bdc00010e7983 */ /* 0x002ea80000100800 */
[----:B----4-:R-:W4:Y:S01]  /*9e660*/  LDL R5, [R1+0x1bf0] ;  /* 0x001bf00001057983 */ /* 0x010f220000100800 */
[----:B------:R-:W-:Y:S01]  /*9e670*/  ISETP.GE.AND P5, PT, R3, UR69, PT ;  /* 0x0000004503007c0c */ /* 0x000fe2000bfa6270 */
[----:B------:R-:W1:Y:S01]  /*9e680*/  LDCU.64 UR74, c[0x0][0x398] ;  /* 0x00007300ff4a77ac */ /* 0x000e620008000a00 */
[----:B------:R-:W-:-:S02]  /*9e690*/  PRMT R3, R27, 0x7632, R3 ;  /* 0x000076321b037816 */ /* 0x000fc40000000003 */
[----:B------:R-:W-:Y:S01]  /*9e6a0*/  ISETP.LT.AND P2, PT, R28, UR14, !P6 ;  /* 0x0000000e1c007c0c */ /* 0x000fe2000f741270 */
[----:B------:R-:W2:Y:S01]  /*9e6b0*/  LDL.LU R27, [R1+0x39c] ;  /* 0x00039c00011b7983 */ /* 0x000ea20000300800 */
[----:B------:R-:W0:Y:S03]  /*9e6c0*/  LDCU UR14, c[0x0][0x3b8] ;  /* 0x00007700ff0e77ac */ /* 0x000e260008000800 */
[----:B------:R1:W-:Y:S01]  /*9e6d0*/  @P3 STG.E.U16 desc[UR66][R12.64], R3 ;  /* 0x000000030c003986 */ /* 0x0003e2000c101542 */
[----:B---3--:R-:W-:Y:S01]  /*9e6e0*/  ISETP.LT.AND P3, PT, R0, UR16, !P6 ;  /* 0x0000001000007c0c */ /* 0x008fe2000f761270 */
[----:B------:R-:W3:Y:S01]  /*9e6f0*/  LDCU UR16, c[0x0][0x398] ;  /* 0x00007300ff1077ac */ /* 0x000ee20008000800 */
[----:B-1----:R-:W-:Y:S02]  /*9e700*/  PRMT R3, R9, 0x7632, R3 ;  /* 0x0000763209037816 */ /* 0x002fe40000000003 */
[----:B----4-:R-:W-:Y:S01]  /*9e710*/  ISETP.LT.AND P6, PT, R5, UR26, !P6 ;  /* 0x0000001a05007c0c */ /* 0x010fe2000f7c1270 */
[C---:B------:R-:W-:Y:S01]  /*9e720*/  IMAD.WIDE R4, R2.reuse, 0x2, R16 ;  /* 0x0000000202047825 */ /* 0x040fe200078e0210 */
[----:B------:R-:W1:Y:S04]  /*9e730*/  LDCU UR26, c[0x0][0x398] ;  /* 0x00007300ff1a77ac */ /* 0x000e680008000800 */
[----:B------:R4:W-:Y:S04]  /*9e740*/  @P4 STG.E.U16 desc[UR66][R4.64], R9 ;  /* 0x0000000904004986 */ /* 0x0009e8000c101542 */
[----:B----4-:R-:W4:Y:S04]  /*9e750*/  LDL.LU R9, [R1+0x3260] ;  /* 0x0032600001097983 */ /* 0x010f280000300800 */
[----:B------:R-:W3:Y:S01]  /*9e760*/  LDL R5, [R1+0x1bd8] ;  /* 0x001bd80001057983 */ /* 0x000ee20000100800 */
[----:B------:R-:W-:-:S05]  /*9e770*/  IMAD.WIDE R12, R2, 0x2, R10 ;  /* 0x00000002020c7825 */ /* 0x000fca00078e020a */
[----:B------:R0:W-:Y:S01]  /*9e780*/  @P2 STG.E.U16 desc[UR66][R12.64], R3 ;  /* 0x000000030c002986 */ /* 0x0001e2000c101542 */
[----:B--2---:R-:W-:Y:S01]  /*9e790*/  ISETP.LT.AND P4, PT, R14, UR30, !P5 ;  /* 0x0000001e0e007c0c */ /* 0x004fe2000ef81270 */
[----:B------:R-:W2:Y:S02]  /*9e7a0*/  LDCU UR30, c[0x0][0x398] ;  /* 0x00007300ff1e77ac */ /* 0x000ea40008000800 */
[----:B------:R-:W2:Y:S01]  /*9e7b0*/  LDL.LU R14, [R1+0x38c] ;  /* 0x00038c00010e7983 */ /* 0x000ea20000300800 */
[----:B0-----:R-:W-:Y:S01]  /*9e7c0*/  PRMT R3, R15, 0x7632, R3 ;  /* 0x000076320f037816 */ /* 0x001fe20000000003 */
[----:B----4-:R-:W-:Y:S01]  /*9e7d0*/  IMAD.WIDE R12, R2, 0x2, R8 ;  /* 0x00000002020c7825 */ /* 0x010fe200078e0208 */
[----:B---3--:R-:W-:-:S03]  /*9e7e0*/  ISETP.LT.AND P2, PT, R5, UR32, !P5 ;  /* 0x0000002005007c0c */ /* 0x008fc6000ef41270 */
[C---:B------:R-:W-:Y:S01]  /*9e7f0*/  IMAD.WIDE R4, R2.reuse, 0x2, R6 ;  /* 0x0000000202047825 */ /* 0x040fe200078e0206 */
[----:B------:R0:W-:Y:S01]  /*9e800*/  @P6 STG.E.U16 desc[UR66][R12.64], R15 ;  /* 0x0000000f0c006986 */ /* 0x0001e2000c101542 */
[----:B------:R-:W3:Y:S02]  /*9e810*/  LDCU UR32, c[0x0][0x398] ;  /* 0x00007300ff2077ac */ /* 0x000ee40008000800 */
[----:B------:R-:W-:Y:S01]  /*9e820*/  VIADD R2, R2, UR14 ;  /* 0x0000000e02027c36 */ /* 0x000fe20008000000 */
[----:B------:R4:W-:Y:S01]  /*9e830*/  @P3 STG.E.U16 desc[UR66][R4.64], R3 ;  /* 0x0000000304003986 */ /* 0x0009e2000c101542 */
[----:B------:R-:W-:Y:S01]  /*9e840*/  ISETP.LT.AND P6, PT, R29, UR72, !P5 ;  /* 0x000000481d007c0c */ /* 0x000fe2000efc1270 */
[----:B------:R-:W1:Y:S01]  /*9e850*/  LDCU UR14, c[0x0][0x398] ;  /* 0x00007300ff0e77ac */ /* 0x000e620008000800 */
[----:B------:R-:W1:Y:S01]  /*9e860*/  LDCU.64 UR72, c[0x0][0x398] ;  /* 0x00007300ff4877ac */ /* 0x000e620008000a00 */
[----:B0-----:R-:W1:Y:S01]  /*9e870*/  LDL.LU R15, [R1+0x325c] ;  /* 0x00325c00010f7983 */ /* 0x001e620000300800 */
[----:B----4-:R-:W-:-:S03]  /*9e880*/  IMAD.WIDE R4, R2, 0x2, R24 ;  /* 0x0000000202047825 */ /* 0x010fc600078e0218 */
[----:B------:R0:W-:Y:S01]  /*9e890*/  STL [R1+0x3250], R29 ;  /* 0x0032501d01007387 */ /* 0x0001e20000100800 */
[----:B------:R-:W-:-:S03]  /*9e8a0*/  PRMT R3, R27, 0x7632, R3 ;  /* 0x000076321b037816 */ /* 0x000fc60000000003 */
[----:B------:R4:W-:Y:S04]  /*9e8b0*/  @P2 STG.E.U16 desc[UR66][R4.64], R27 ;  /* 0x0000001b04002986 */ /* 0x0009e8000c101542 */
[----:B0-----:R-:W3:Y:S04]  /*9e8c0*/  LDL R29, [R1+0x1bdc] ;  /* 0x001bdc00011d7983 */ /* 0x001ee80000100800 */
[----:B----4-:R-:W4:Y:S01]  /*9e8d0*/  LDL.LU R27, [R1+0x3258] ;  /* 0x00325800011b7983 */ /* 0x010f220000300800 */
[----:B------:R-:W-:-:S04]  /*9e8e0*/  IMAD.WIDE R12, R2, 0x2, R22 ;  /* 0x00000002020c7825 */ /* 0x000fc800078e0216 */
[----:B------:R-:W-:Y:S01]  /*9e8f0*/  VIADD R4, R26, 0x40 ;  /* 0x000000401a047836 */ /* 0x000fe20000000000 */
[----:B------:R0:W-:Y:S04]  /*9e900*/  @P4 STG.E.U16 desc[UR66][R12.64], R3 ;  /* 0x000000030c004986 */ /* 0x0001e8000c101542 */
[----:B------:R-:W-:Y:S01]  /*9e910*/  ISETP.GE.AND P4, PT, R4, UR75, PT ;  /* 0x0000004b04007c0c */ /* 0x000fe2000bf86270 */
[----:B------:R-:W-:-:S04]  /*9e920*/  IMAD.WIDE R4, R2, 0x2, R18 ;  /* 0x0000000202047825 */ /* 0x000fc800078e0212 */
[----:B0-----:R-:W-:Y:S01]  /*9e930*/  IMAD.WIDE R12, R2, 0x2, R20 ;  /* 0x00000002020c7825 */ /* 0x001fe200078e0214 */
[----:B--2---:R-:W-:Y:S02]  /*9e940*/  PRMT R3, R14, 0x7632, R3 ;  /* 0x000076320e037816 */ /* 0x004fe40000000003 */
[----:B-1----:R-:W-:Y:S01]  /*9e950*/  ISETP.LT.AND P3, PT, R15, UR26, !P5 ;  /* 0x0000001a0f007c0c */ /* 0x002fe2000ef61270 */
[----:B------:R-:W0:Y:S01]  /*9e960*/  LDCU UR26, c[0x0][0x398] ;  /* 0x00007300ff1a77ac */ /* 0x000e220008000800 */
[----:B----4-:R-:W-:-:S11]  /*9e970*/  ISETP.LT.AND P2, PT, R27, UR30, !P5 ;  /* 0x0000001e1b007c0c */ /* 0x010fd6000ef41270 */
[----:B------:R1:W-:Y:S01]  /*9e980*/  @P3 STG.E.U16 desc[UR66][R12.64], R14 ;  /* 0x0000000e0c003986 */ /* 0x0003e2000c101542 */
[----:B------:R-:W2:Y:S03]  /*9e990*/  LDCU UR30, c[0x0][0x398] ;  /* 0x00007300ff1e77ac */ /* 0x000ea60008000800 */
[----:B------:R-:W4:Y:S04]  /*9e9a0*/  LDL.LU R27, [R1+0x36c] ;  /* 0x00036c00011b7983 */ /* 0x000f280000300800 */
[----:B------:R0:W-:Y:S01]  /*9e9b0*/  STL [R1+0x3244], R26 ;  /* 0x0032441a01007387 */ /* 0x0001e20000100800 */
[----:B-1----:R-:W-:-:S03]  /*9e9c0*/  IMAD.WIDE R12, R2, 0x2, R16 ;  /* 0x00000002020c7825 */ /* 0x002fc600078e0210 */
[----:B------:R-:W-:Y:S04]  /*9e9d0*/  @P2 STG.E.U16 desc[UR66][R4.64], R3 ;  /* 0x0000000304002986 */ /* 0x000fe8000c101542 */
[----:B0-----:R-:W2:Y:S04]  /*9e9e0*/  LDL R26, [R1+0x1bd8] ;  /* 0x001bd800011a7983 */ /* 0x001ea80000100800 */
[----:B------:R-:W2:Y:S04]  /*9e9f0*/  LDL.LU R14, [R1+0x3254] ;  /* 0x00325400010e7983 */ /* 0x000ea80000300800 */
[----:B------:R0:W-:Y:S04]  /*9ea00*/  STL [R1+0x324c], R17 ;  /* 0x00324c1101007387 */ /* 0x0001e80000100800 */
[----:B0-----:R-:W2:Y:S04]  /*9ea10*/  LDL R17, [R1+0x1bf0] ;  /* 0x001bf00001117983 */ /* 0x001ea80000100800 */
[----:B------:R-:W2:Y:S01]  /*9ea20*/  LDL.LU R5, [R1+0x37c] ;  /* 0x00037c0001057983 */ /* 0x000ea20000300800 */
[----:B---3--:R-:W-:Y:S01]  /*9ea30*/  ISETP.LT.AND P2, PT, R29, UR16, !P4 ;  /* 0x000000101d007c0c */ /* 0x008fe2000e741270 */
[----:B------:R-:W0:Y:S02]  /*9ea40*/  LDCU UR16, c[0x0][0x3b8] ;  /* 0x00007700ff1077ac */ /* 0x000e240008000800 */
[----:B------:R-:W3:Y:S01]  /*9ea50*/  LDL.LU R29, [R1+0x3a0] ;  /* 0x0003a000011d7983 */ /* 0x000ee20000300800 */
[----:B------:R-:W-:Y:S01]  /*9ea60*/  ISETP.LT.AND P3, PT, R28, UR14, !P5 ;  /* 0x0000000e1c007c0c */ /* 0x000fe2000ef61270 */
[----:B------:R-:W1:Y:S02]  /*9ea70*/  LDCU UR14, c[0x0][0x398] ;  /* 0x00007300ff0e77ac */ /* 0x000e640008000800 */
[----:B--2---:R2:W-:Y:S01]  /*9ea80*/  @P6 STG.E.U16 desc[UR66][R12.64], R5 ;  /* 0x000000050c006986 */ /* 0x0045e2000c101542 */
[----:B------:R-:W-:Y:S01]  /*9ea90*/  ISETP.LT.AND P6, PT, R17, UR26, !P5 ;  /* 0x0000001a11007c0c */ /* 0x000fe2000efc1270 */
[----:B------:R-:W0:Y:S01]  /*9eaa0*/  LDCU UR26, c[0x0][0x398] ;  /* 0x00007300ff1a77ac */ /* 0x000e220008000800 */
[----:B------:R-:W-:Y:S01]  /*9eab0*/  PRMT R3, R5, 0x7632, R3 ;  /* 0x0000763205037816 */ /* 0x000fe20000000003 */
[----:B------:R-:W3:Y:S01]  /*9eac0*/  LDL.LU R17, [R1+0x3b0] ;  /* 0x0003b00001117983 */ /* 0x000ee20000300800 */
[----:B--2---:R-:W-:-:S04]  /*9ead0*/  IMAD.WIDE R4, R2, 0x2, R10 ;  /* 0x0000000202047825 */ /* 0x004fc800078e020a */
[----:B------:R-:W-:Y:S01]  /*9eae0*/  IMAD.WIDE R12, R2, 0x2, R8 ;  /* 0x00000002020c7825 */ /* 0x000fe200078e0208 */
[----:B------:R2:W-:Y:S01]  /*9eaf0*/  @P3 STG.E.U16 desc[UR66][R4.64], R3 ;  /* 0x0000000304003986 */ /* 0x0005e2000c101542 */
[----:B------:R-:W-:Y:S01]  /*9eb00*/  ISETP.LT.AND P3, PT, R26, UR32, !P4 ;  /* 0x000000201a007c0c */ /* 0x000fe2000e761270 */
[----:B------:R-:W1:Y:S02]  /*9eb10*/  LDCU UR32, c[0x0][0x398] ;  /* 0x00007300ff2077ac */ /* 0x000e640008000800 */
[----:B------:R-:W3:Y:S04]  /*9eb20*/  LDL.LU R26, [R1+0x3c0] ;  /* 0x0003c000011a7983 */ /* 0x000ee80000300800 */
[----:B------:R0:W-:Y:S04]  /*9eb30*/  STL [R1+0x3248], R9 ;  /* 0x0032480901007387 */ /* 0x0001e80000100800 */
[----:B----4-:R4:W-:Y:S01]  /*9eb40*/  @P6 STG.E.U16 desc[UR66][R12.64], R27 ;  /* 0x0000001b0c006986 */ /* 0x0109e2000c101542 */
[----:B------:R-:W-:Y:S01]  /*9eb50*/  ISETP.LT.AND P5, PT, R0, UR30, !P5 ;  /* 0x0000001e00007c0c */ /* 0x000fe2000efa1270 */
[C---:B--2---:R-:W-:Y:S01]  /*9eb60*/  IMAD.WIDE R4, R2.reuse, 0x2, R6 ;  /* 0x0000000202047825 */ /* 0x044fe200078e0206 */
[----:B------:R-:W-:Y:S01]  /*9eb70*/  PRMT R14, R27, 0x7632, R14 ;  /* 0x000076321b0e7816 */ /* 0x000fe2000000000e */
[----:B------:R-:W2:Y:S02]  /*9eb80*/  LDCU UR30, c[0x0][0x398] ;  /* 0x00007300ff1e77ac */ /* 0x000ea40008000800 */
[----:B0-----:R-:W-:Y:S01]  /*9eb90*/  VIADD R3, R2, UR16 ;  /* 0x0000001002037c36 */ /* 0x001fe20008000000 */
[----:B------:R-:W2:Y:S04]  /*9eba0*/  LDL R9, [R1+0x1bf0] ;  /* 0x001bf00001097983 */ /* 0x000ea80000100800 */
[----:B----4-:R-:W4:Y:S04]  /*9ebb0*/  LDL R13, [R1+0x1be4] ;  /* 0x001be400010d7983 */ /* 0x010f280000100800 */
[----:B------:R0:W-:Y:S01]  /*9ebc0*/  @P5 STG.E.U16 desc[UR66][R4.64], R14 ;  /* 0x0000000e04005986 */ /* 0x0001e2000c101542 */
[----:B---3--:R-:W-:Y:S01]  /*9ebd0*/  PRMT R2, R29, 0x7632, R2 ;  /* 0x000076321d027816 */ /* 0x008fe20000000002 */
[----:B------:R-:W3:Y:S02]  /*9ebe0*/  LDCU UR16, c[0x0][0x398] ;  /* 0x00007300ff1077ac */ /* 0x000ee40008000800 */
[----:B------:R-:W2:Y:S01]  /*9ebf0*/  LDL.LU R27, [R1+0x3d0] ;  /* 0x0003d000011b7983 */ /* 0x000ea20000300800 */
[----:B0-----:R-:W-:-:S03]  /*9ec00*/  IMAD.WIDE R4, R3, 0x2, R24 ;  /* 0x0000000203047825 */ /* 0x001fc600078e0218 */
[----:B------:R-:W3:Y:S04]  /*9ec10*/  LDL R14, [R1+0x1bd8] ;  /* 0x001bd800010e7983 */ /* 0x000ee80000100800 */
[----:B------:R0:W-:Y:S04]  /*9ec20*/  @P3 STG.E.U16 desc[UR66][R4.64], R29 ;  /* 0x0000001d04003986 */ /* 0x0001e8000c101542 */
[----:B0-----:R-:W3:Y:S01]  /*9ec30*/  LDL.LU R29, [R1+0x3250] ;  /* 0x00325000011d7983 */ /* 0x001ee20000300800 */
[----:B------:R-:W-:Y:S01]  /*9ec40*/  ISETP.LT.AND P5, PT, R15, UR26, !P4 ;  /* 0x0000001a0f007c0c */ /* 0x000fe2000e7a1270 */
[----:B------:R-:W-:Y:S01]  /*9ec50*/  IMAD.WIDE R4, R3, 0x2, R20 ;  /* 0x0000000203047825 */ /* 0x000fe200078e0214 */
[----:B------:R-:W0:Y:S01]  /*9ec60*/  LDCU UR26, c[0x0][0x398] ;  /* 0x00007300ff1a77ac */ /* 0x000e220008000800 */
[----:B----4-:R-:W-:-:S02]  /*9ec70*/  ISETP.LT.AND P6, PT, R13, UR34, !P4 ;  /* 0x000000220d007c0c */ /* 0x010fc4000e7c1270 */
[----:B------:R-:W-:Y:S01]  /*9ec80*/  IMAD.WIDE R12, R3, 0x2, R22 ;  /* 0x00000002030c7825 */ /* 0x000fe200078e0216 */
[----:B------:R-:W4:Y:S04]  /*9ec90*/  LDCU UR34, c[0x0][0x398] ;  /* 0x00007300ff2277ac */ /* 0x000f280008000800 */
[----:B------:R0:W-:Y:S04]  /*9eca0*/  @P2 STG.E.U16 desc[UR66][R12.64], R2 ;  /* 0x000000020c002986 */ /* 0x0001e8000c101542 */
[----:B------:R1:W-:Y:S01]  /*9ecb0*/  @P5 STG.E.U16 desc[UR66][R4.64], R17 ;  /* 0x0000001104005986 */ /* 0x0003e2000c101542 */
[----:B0-----:R-:W-:-:S03]  /*9ecc0*/  PRMT R2, R17, 0x7632, R2 ;  /* 0x0000763211027816 */ /* 0x001fc60000000002 */
[----:B-1----:R-:W4:Y:S04]  /*9ecd0*/  LDL.LU R17, [R1+0x324c] ;  /* 0x00324c0001117983 */ /* 0x002f280000300800 */
[----:B------:R-:W4:Y:S01]  /*9ece0*/  LDL R5, [R1+0x1be4] ;  /* 0x001be40001057983 */ /* 0x000f220000100800 */
[----:B------:R-:W-:Y:S01]  /*9ecf0*/  IMAD.WIDE R12, R3, 0x2, R18 ;  /* 0x00000002030c7825 */ /* 0x000fe200078e0212 */
[----:B--2---:R-:W-:Y:S01]  /*9ed00*/  ISETP.LT.AND P2, PT, R28, UR30, !P4 ;  /* 0x0000001e1c007c0c */ /* 0x004fe2000e741270 */
[----:B------:R-:W0:Y:S03]  /*9ed10*/  LDCU UR30, c[0x0][0x3b8] ;  /* 0x00007700ff1e77ac */ /* 0x000e260008000800 */
[----:B------:R1:W-:Y:S01]  /*9ed20*/  @P6 STG.E.U16 desc[UR66][R12.64], R2 ;  /* 0x000000020c006986 */ /* 0x0003e2000c101542 */
[----:B---3--:R-:W-:Y:S01]  /*9ed30*/  ISETP.LT.AND P3, PT, R29, UR76, !P4 ;  /* 0x0000004c1d007c0c */ /* 0x008fe2000e761270 */
[----:B------:R-:W2:Y:S01]  /*9ed40*/  LDCU.64 UR76, c[0x0][0x398] ;  /* 0x00007300ff4c77ac */ /* 0x000ea20008000a00 */
[----:B------:R-:W-:-:S02]  /*9ed50*/  ISETP.LT.AND P6, PT, R0, UR26, !P4 ;  /* 0x0000001a00007c0c */ /* 0x000fc4000e7c1270 */
[----:B----4-:R-:W-:Y:S01]  /*9ed60*/  ISETP.LT.AND P4, PT, R9, UR34, !P4 ;  /* 0x0000002209007c0c */ /* 0x010fe2000e781270 */
[----:B------:R-:W3:Y:S01]  /*9ed70*/  LDCU UR26, c[0x0][0x398] ;  /* 0x00007300ff1a77ac */ /* 0x000ee20008000800 */
[----:B------:R-:W4:Y:S01]  /*9ed80*/  LDL.LU R9, [R1+0x3248] ;  /* 0x0032480001097983 */ /* 0x000f220000300800 */
[----:B------:R-:W0:Y:S01]  /*9ed90*/  LDCU UR34, c[0x0][0x398] ;  /* 0x00007300ff2277ac */ /* 0x000e220008000800 */
[----:B-1----:R-:W-:Y:S01]  /*9eda0*/  IMAD.WIDE R12, R3, 0x2, R10 ;  /* 0x00000002030c7825 */ /* 0x002fe200078e020a */
[----:B------:R-:W-:Y:S02]  /*9edb0*/  PRMT R2, R26, 0x7632, R2 ;  /* 0x000076321a027816 */ /* 0x000fe40000000002 */
[----:B------:R-:W-:Y:S01]  /*9edc0*/  ISETP.LT.AND P5, PT, R5, UR32, !P1 ;  /* 0x0000002005007c0c */ /* 0x000fe2000cfa1270 */
[----:B------:R-:W1:Y:S01]  /*9edd0*/  LDCU UR32, c[0x0][0x398] ;  /* 0x00007300ff2077ac */ /* 0x000e620008000800 */
[----:B------:R-:W-:-:S05]  /*9ede0*/  IMAD.WIDE R4, R3, 0x2, R16 ;  /* 0x0000000203047825 */ /* 0x000fca00078e0210 */
[----:B------:R4:W-:Y:S04]  /*9edf0*/  @P3 STG.E.U16 desc[UR66][R4.64], R26 ;  /* 0x0000001a04003986 */ /* 0x0009e8000c101542 */
[----:B------:R0:W-:Y:S01]  /*9ee00*/  @P2 STG.E.U16 desc[UR66][R12.64], R2 ;  /* 0x000000020c002986 */ /* 0x0001e2000c101542 */
[----:B------:R-:W-:Y:S01]  /*9ee10*/  ISETP.LT.AND P2, PT, R14, UR16, !P1 ;  /* 0x000000100e007c0c */ /* 0x000fe2000cf41270 */
[----:B------:R-:W2:Y:S01]  /*9ee20*/  LDCU UR16, c[0x0][0x398] ;  /* 0x00007300ff1077ac */ /* 0x000ea20008000800 */
[C---:B----4-:R-:W-:Y:S01]  /*9ee30*/  IMAD.WIDE R4, R3.reuse, 0x2, R8 ;  /* 0x0000000203047825 */ /* 0x050fe200078e0208 */
[----:B------:R-:W4:Y:S03]  /*9ee40*/  LDL.LU R26, [R1+0x3244] ;  /* 0x00324400011a7983 */ /* 0x000f260000300800 */
[----:B0-----:R-:W-:Y:S01]  /*9ee50*/  VIADD R2, R3, UR30 ;  /* 0x0000001e03027c36 */ /* 0x001fe20008000000 */
[----:B-1----:R-:W-:Y:S01]  /*9ee60*/  ISETP.LT.AND P3, PT, R15, UR32, !P1 ;  /* 0x000000200f007c0c */ /* 0x002fe2000cf61270 */
[----:B------:R-:W-:Y:S01]  /*9ee70*/  IMAD.WIDE R12, R3, 0x2, R6 ;  /* 0x00000002030c7825 */ /* 0x000fe200078e0206 */
[----:B------:R0:W-:Y:S01]  /*9ee80*/  STL [R1+0x323c], R25 ;  /* 0x00323c1901007387 */ /* 0x0001e20000100800 */
[----:B------:R-:W-:Y:S01]  /*9ee90*/  PRMT R3, R27, 0x7632, R3 ;  /* 0x000076321b037816 */ /* 0x000fe20000000003 */
[----:B------:R-:W1:Y:S01]  /*9eea0*/  LDCU UR30, c[0x0][0x3b8] ;  /* 0x00007700ff1e77ac */ /* 0x000e620008000800 */
[C---:B------:R-:W-:Y:S01]  /*9eeb0*/  IMAD.WIDE R14, R2.reuse, 0x2, R24 ;  /* 0x00000002020e7825 */ /* 0x040fe200078e0218 */
[----:B------:R2:W-:Y:S01]  /*9eec0*/  @P4 STG.E.U16 desc[UR66][R4.64], R27 ;  /* 0x0000001b04004986 */ /* 0x0005e2000c101542 */
[----:B------:R-:W1:Y:S03]  /*9eed0*/  LDCU UR32, c[0x0][0x398] ;  /* 0x00007300ff2077ac */ /* 0x000e660008000800 */
[----:B0-----:R-:W3:Y:S04]  /*9eee0*/  LDL.LU R25, [R1+0x410] ;  /* 0x0004100001197983 */ /* 0x001ee80000300800 */
[----:B--2---:R-:W2:Y:S04]  /*9eef0*/  LDL.LU R27, [R1+0x3240] ;  /* 0x00324000011b7983 */ /* 0x004ea80000300800 */
[----:B------:R-:W2:Y:S04]  /*9ef00*/  LDL R5, [R1+0x1bdc] ;  /* 0x001bdc0001057983 */ /* 0x000ea80000100800 */
[----:B------:R-:W-:Y:S01]  /*9ef10*/  @P6 STG.E.U16 desc[UR66][R12.64], R3 ;  /* 0x000000030c006986 */ /* 0x000fe2000c101542 */
[----:B------:R-:W-:Y:S01]  /*9ef20*/  ISETP.LT.AND P6, PT, R29, UR68, !P1 ;  /* 0x000000441d007c0c */ /* 0x000fe2000cfc1270 */
[----:B------:R-:W0:Y:S02]  /*9ef30*/  LDCU.64 UR68, c[0x0][0x398] ;  /* 0x00007300ff4477ac */ /* 0x000e240008000a00 */
[----:B------:R1:W-:Y:S04]  /*9ef40*/  STL [R1+0x3234], R29 ;  /* 0x0032341d01007387 */ /* 0x0003e80000100800 */
[----:B-1----:R-:W4:Y:S01]  /*9ef50*/  LDL.LU R29, [R1+0x400] ;  /* 0x00040000011d7983 */ /* 0x002f220000300800 */
[----:B------:R-:W-:Y:S01]  /*9ef60*/  IMAD.WIDE R12, R2, 0x2, R20 ;  /* 0x00000002020c7825 */ /* 0x000fe200078e0214 */
[----:B---3--:R-:W-:-:S02]  /*9ef70*/  PRMT R3, R25, 0x7632, R3 ;  /* 0x0000763219037816 */ /* 0x008fc40000000003 */
[----:B--2---:R-:W-:Y:S01]  /*9ef80*/  ISETP.LT.AND P4, PT, R5, UR26, !P1 ;  /* 0x0000001a05007c0c */ /* 0x004fe2000cf81270 */
[C---:B------:R-:W-:Y:S01]  /*9ef90*/  IMAD.WIDE R4, R2.reuse, 0x2, R22 ;  /* 0x0000000202047825 */ /* 0x040fe200078e0216 */
[----:B------:R1:W-:Y:S01]  /*9efa0*/  @P2 STG.E.U16 desc[UR66][R14.64], R25 ;  /* 0x000000190e002986 */ /* 0x0003e2000c101542 */
[----:B------:R-:W2:Y:S10]  /*9efb0*/  LDCU UR26, c[0x0][0x398] ;  /* 0x00007300ff1a77ac */ /* 0x000eb40008000800 */
[----:B------:R-:W-:Y:S01]  /*9efc0*/  @P4 STG.E.U16 desc[UR66][R4.64], R3 ;  /* 0x0000000304004986 */ /* 0x000fe2000c101542 */
[----:B-1----:R-:W-:-:S03]  /*9efd0*/  IMAD.WIDE R14, R2, 0x2, R18 ;  /* 0x00000002020e7825 */ /* 0x002fc600078e0212 */
[----:B------:R-:W3:Y:S01]  /*9efe0*/  LDL.LU R25, [R1+0x3e0] ;  /* 0x0003e00001197983 */ /* 0x000ee20000300800 */
[----:B----4-:R-:W-:-:S03]  /*9eff0*/  PRMT R27, R29, 0x7632, R27 ;  /* 0x000076321d1b7816 */ /* 0x010fc6000000001b */
[----:B------:R-:W-:Y:S04]  /*9f000*/  STL [R1+0x3238], R21 ;  /* 0x0032381501007387 */ /* 0x000fe80000100800 */
[----:B------:R1:W-:Y:S04]  /*9f010*/  @P3 STG.E.U16 desc[UR66][R12.64], R29 ;  /* 0x0000001d0c003986 */ /* 0x0003e8000c101542 */
[----:B------:R4:W-:Y:S04]  /*9f020*/  @P5 STG.E.U16 desc[UR66][R14.64], R27 ;  /* 0x0000001b0e005986 */ /* 0x0009e8000c101542 */
[----:B-1----:R-:W3:Y:S04]  /*9f030*/  LDL.LU R12, [R1+0x3f0] ;  /* 0x0003f000010c7983 */ /* 0x002ee80000300800 */
[----:B------:R-:W3:Y:S04]  /*9f040*/  LDL R13, [R1+0x1bd8] ;  /* 0x001bd800010d7983 */ /* 0x000ee80000100800 */
[----:B------:R-:W3:Y:S04]  /*9f050*/  LDL R21, [R1+0x1be0] ;  /* 0x001be00001157983 */ /* 0x000ee80000100800 */
[----:B------:R-:W3:Y:S04]  /*9f060*/  LDL.LU R29, [R1+0x3a4] ;  /* 0x0003a400011d7983 */ /* 0x000ee80000300800 */
[----:B----4-:R-:W4:Y:S01]  /*9f070*/  LDL R15, [R1+0x1bf0] ;  /* 0x001bf000010f7983 */ /* 0x010f220000100800 */
[----:B--2---:R-:W-:Y:S01]  /*9f080*/  ISETP.LT.AND P3, PT, R28, UR26, !P1 ;  /* 0x0000001a1c007c0c */ /* 0x004fe2000cf61270 */
[----:B------:R-:W-:Y:S01]  /*9f090*/  VIADD R26, R26, 0x42 ;  /* 0x000000421a1a7836 */ /* 0x000fe20000000000 */
[----:B------:R-:W1:Y:S01]  /*9f0a0*/  LDCU UR26, c[0x0][0x398] ;  /* 0x00007300ff1a77ac */ /* 0x000e620008000800 */
[----:B------:R2:W-:Y:S04]  /*9f0b0*/  STL [R1+0x3224], R27 ;  /* 0x0032241b01007387 */ /* 0x0005e80000100800 */
[----:B--2---:R-:W2:Y:S04]  /*9f0c0*/  LDL R27, [R1+0x1be4] ;  /* 0x001be400011b7983 */ /* 0x004ea80000100800 */
[----:B------:R-:W-:Y:S04]  /*9f0d0*/  STL [R1+0x3230], R17 ;  /* 0x0032301101007387 */ /* 0x000fe80000100800 */
[----:B------:R0:W-:Y:S01]  /*9f0e0*/  STL [R1+0x322c], R0 ;  /* 0x00322c0001007387 */ /* 0x0001e20000100800 */
[----:B----4-:R-:W-:Y:S01]  /*9f0f0*/  ISETP.LT.AND P4, PT, R15, UR16, !P1 ;  /* 0x000000100f007c0c */ /* 0x010fe2000cf81270 */
[----:B------:R-:W-:Y:S01]  /*9f100*/  IMAD.WIDE R4, R2, 0x2, R16 ;  /* 0x0000000202047825 */ /* 0x000fe200078e0210 */
[----:B------:R-:W-:Y:S01]  /*9f110*/  ISETP.LT.AND P1, PT, R0, UR34, !P1 ;  /* 0x0000002200007c0c */ /* 0x000fe2000cf21270 */
[----:B------:R-:W4:Y:S01]  /*9f120*/  LDCU UR16, c[0x0][0x398] ;  /* 0x00007300ff1077ac */ /* 0x000f220008000800 */
[----:B0-----:R-:W2:Y:S01]  /*9f130*/  LDL R0, [R1+0x1bdc] ;  /* 0x001bdc0001007983 */ /* 0x001ea20000100800 */
[----:B------:R-:W-:Y:S01]  /*9f140*/  ISETP.GE.AND P2, PT, R26, UR73, PT ;  /* 0x000000491a007c0c */ /* 0x000fe2000bf46270 */
[----:B------:R-:W-:Y:S01]  /*9f150*/  IMAD.WIDE R14, R2, 0x2, R10 ;  /* 0x00000002020e7825 */ /* 0x000fe200078e020a */
[----:B---3--:R-:W-:Y:S01]  /*9f160*/  PRMT R3, R12, 0x7632, R3 ;  /* 0x000076320c037816 */ /* 0x008fe20000000003 */
[----:B------:R0:W-:Y:S01]  /*9f170*/  @P6 STG.E.U16 desc[UR66][R4.64], R12 ;  /* 0x0000000c04006986 */ /* 0x0001e2000c101542 */
[----:B------:R-:W-:-:S02]  /*9f180*/  ISETP.LT.AND P5, PT, R13, UR36, !P2 ;  /* 0x000000240d007c0c */ /* 0x000fc4000d7a1270 */
[----:B------:R-:W-:Y:S01]  /*9f190*/  PRMT R26, R25, 0x7632, R26 ;  /* 0x00007632191a7816 */ /* 0x000fe2000000001a */
[----:B------:R-:W3:Y:S04]  /*9f1a0*/  LDL.LU R17, [R1+0x3b4] ;  /* 0x0003b40001117983 */ /* 0x000ee80000300800 */
[----:B------:R1:W-:Y:S01]  /*9f1b0*/  @P3 STG.E.U16 desc[UR66][R14.64], R3 ;  /* 0x000000030e003986 */ /* 0x0003e2000c101542 */
[----:B0-----:R-:W-:-:S04]  /*9f1c0*/  IMAD.WIDE R12, R2, 0x2, R8 ;  /* 0x00000002020c7825 */ /* 0x001fc800078e0208 */
[----:B------:R-:W-:Y:S01]  /*9f1d0*/  IMAD.WIDE R4, R2, 0x2, R6 ;  /* 0x0000000202047825 */ /* 0x000fe200078e0206 */
[----:B------:R0:W-:Y:S04]  /*9f1e0*/  @P4 STG.E.U16 desc[UR66][R12.64], R25 ;  /* 0x000000190c004986 */ /* 0x0001e8000c101542 */
[----:B------:R0:W-:Y:S01]  /*9f1f0*/  @P1 STG.E.U16 desc[UR66][R4.64], R26 ;  /* 0x0000001a04001986 */ /* 0x0001e2000c101542 */
[----:B--2---:R-:W-:Y:S01]  /*9f200*/  ISETP.LT.AND P6, PT, R0, UR14, !P2 ;  /* 0x0000000e00007c0c */ /* 0x004fe2000d7c1270 */
[----:B------:R-:W-:Y:S02]  /*9f210*/  VIADD R2, R2, UR30 ;  /* 0x0000001e02027c36 */ /* 0x000fe40008000000 */
[----:B------:R-:W2:Y:S01]  /*9f220*/  LDL.LU R0, [R1+0x3c4] ;  /* 0x0003c40001007983 */ /* 0x000ea20000300800 */
[----:B----4-:R-:W-:Y:S01]  /*9f230*/  ISETP.LT.AND P3, PT, R21, UR16, !P2 ;  /* 0x0000001015007c0c */ /* 0x010fe2000d761270 */
[----:B------:R-:W4:Y:S02]  /*9f240*/  LDCU UR16, c[0x0][0x398] ;  /* 0x00007300ff1077ac */ /* 0x000f240008000800 */
[----:B-1----:R-:W2:Y:S01]  /*9f250*/  LDL R15, [R1+0x1bf0] ;  /* 0x001bf000010f7983 */ /* 0x002ea20000100800 */
[----:B------:R-:W-:Y:S01]  /*9f260*/  PRMT R3, R29, 0x7632, R3 ;  /* 0x000076321d037816 */ /* 0x000fe20000000003 */
[----:B------:R-:W1:Y:S02]  /*9f270*/  LDCU UR30, c[0x0][0x3b8] ;  /* 0x00007700ff1e77ac */ /* 0x000e640008000800 */
[----:B0-----:R-:W2:Y:S01]  /*9f280*/  LDL.LU R25, [R1+0x323c] ;  /* 0x00323c0001197983 */ /* 0x001ea20000300800 */
[----:B---3--:R-:W-:Y:S01]  /*9f290*/  PRMT R14, R17, 0x7632, R14 ;  /* 0x00007632110e7816 */ /* 0x008fe2000000000e */
[----:B------:R-:W0:Y:S02]  /*9f2a0*/  LDCU UR14, c[0x0][0x398] ;  /* 0x00007300ff0e77ac */ /* 0x000e240008000800 */
[----:B------:R-:W3:Y:S01]  /*9f2b0*/  LDL R26, [R1+0x1bdc] ;  /* 0x001bdc00011a7983 */ /* 0x000ee20000100800 */
[----:B--2---:R-:W-:-:S03]  /*9f2c0*/  IMAD.WIDE R4, R2, 0x2, R24 ;  /* 0x0000000202047825 */ /* 0x004fc600078e0218 */
[----:B---3--:R2:W-:Y:S04]  /*9f2d0*/  STL [R1+0x3228], R26 ;  /* 0x0032281a01007387 */ /* 0x0085e80000100800 */
[----:B------:R3:W-:Y:S04]  /*9f2e0*/  @P5 STG.E.U16 desc[UR66][R4.64], R29 ;  /* 0x0000001d04005986 */ /* 0x0007e8000c101542 */
[----:B--2---:R-:W2:Y:S04]  /*9f2f0*/  LDL R26, [R1+0x3d4] ;  /* 0x0003d400011a7983 */ /* 0x004ea80000100800 */
[----:B------:R-:W2:Y:S04]  /*9f300*/  LDL.LU R21, [R1+0x3238] ;  /* 0x0032380001157983 */ /* 0x000ea80000300800 */
[----:B---3--:R-:W3:Y:S04]  /*9f310*/  LDL.LU R29, [R1+0x3234] ;  /* 0x00323400011d7983 */ /* 0x008ee80000300800 */
[----:B------:R-:W2:Y:S01]  /*9f320*/  LDL R5, [R1+0x1b44] ;  /* 0x001b440001057983 */ /* 0x000ea20000100800 */
[----:B------:R-:W-:-:S05]  /*9f330*/  IMAD.WIDE R12, R2, 0x2, R22 ;  /* 0x00000002020c7825 */ /* 0x000fca00078e0216 */
[----:B------:R2:W-:Y:S01]  /*9f340*/  @P6 STG.E.U16 desc[UR66][R12.64], R3 ;  /* 0x000000030c006986 */ /* 0x0005e2000c101542 */
[----:B------:R-:W-:Y:S01]  /*9f350*/  ISETP.LT.AND P5, PT, R28, UR5, !P2 ;  /* 0x000000051c007c0c */ /* 0x000fe2000d7a1270 */
[----:B------:R-:W0:Y:S02]  /*9f360*/  LDCU UR5, c[0x0][0x398] ;  /* 0x00007300ff0577ac */ /* 0x000e240008000800 */
[----:B------:R-:W3:Y:S01]  /*9f370*/  LDL.LU R28, [R1+0x414] ;  /* 0x00041400011c7983 */ /* 0x000ee20000300800 */
[----:B--2---:R-:W-:Y:S02]  /*9f380*/  VIADD R3, R5, 0x43 ;  /* 0x0000004305037836 */ /* 0x004fe40000000000 */
[----:B------:R-:W-:-:S05]  /*9f390*/  IMAD.WIDE R4, R2, 0x2, R20 ;  /* 0x0000000202047825 */ /* 0x000fca00078e0214 */
[----:B------:R2:W-:Y:S04]  /*9f3a0*/  @P3 STG.E.U16 desc[UR66][R4.64], R17 ;  /* 0x0000001104003986 */ /* 0x0005e8000c101542 */
[----:B--2---:R-:W2:Y:S01]  /*9f3b0*/  LDL.LU R17, [R1+0x3230] ;  /* 0x0032300001117983 */ /* 0x004ea20000300800 */
[----:B------:R-:W-:Y:S02]  /*9f3c0*/  ISETP.LT.AND P4, PT, R27, UR32, !P2 ;  /* 0x000000201b007c0c */ /* 0x000fe4000d781270 */
[----:B---3--:R-:W-:Y:S01]  /*9f3d0*/  ISETP.LT.AND P6, PT, R29, UR74, !P2 ;  /* 0x0000004a1d007c0c */ /* 0x008fe2000d7c1270 */
[----:B------:R-:W-:Y:S01]  /*9f3e0*/  IMAD.WIDE R12, R2, 0x2, R18 ;  /* 0x00000002020c7825 */ /* 0x000fe200078e0212 */
[----:B------:R-:W-:Y:S01]  /*9f3f0*/  ISETP.GE.AND P1, PT, R3, UR69, PT ;  /* 0x0000004503007c0c */ /* 0x000fe2000bf26270 */
[----:B------:R-:W3:Y:S01]  /*9f400*/  LDCU.64 UR74, c[0x0][0x398] ;  /* 0x00007300ff4a77ac */ /* 0x000ee20008000a00 */
[----:B------:R-:W-:-:S07]  /*9f410*/  PRMT R3, R0, 0x7632, R3 ;  /* 0x0000763200037816 */ /* 0x000fce0000000003 */
[----:B------:R0:W-:Y:S02]  /*9f420*/  @P4 STG.E.U16 desc[UR66][R12.64], R14 ;  /* 0x0000000e0c004986 */ /* 0x0001e4000c101542 */
[----:B0-----:R-:W-:Y:S01]  /*9f430*/  IMAD.WIDE R12, R2, 0x2, R10 ;  /* 0x00000002020c7825 */ /* 0x001fe200078e020a */
[----:B------:R-:W-:-:S03]  /*9f440*/  PRMT R14, R26, 0x7632, R14 ;  /* 0x000076321a0e7816 */ /* 0x000fc6000000000e */
[----:B--2---:R-:W-:-:S05]  /*9f450*/  IMAD.WIDE R4, R2, 0x2, R16 ;  /* 0x0000000202047825 */ /* 0x004fca00078e0210 */
[----:B------:R0:W-:Y:S04]  /*9f460*/  @P6 STG.E.U16 desc[UR66][R4.64], R0 ;  /* 0x0000000004006986 */ /* 0x0001e8000c101542 */
[----:B------:R2:W-:Y:S04]  /*9f470*/  @P5 STG.E.U16 desc[UR66][R12.64], R3 ;  /* 0x000000030c005986 */ /* 0x0005e8000c101542 */
[----:B0-----:R-:W3:Y:S04]  /*9f480*/  LDL.LU R0, [R1+0x322c] ;  /* 0x00322c0001007983 */ /* 0x001ee80000300800 */
[----:B------:R-:W3:Y:S04]  /*9f490*/  LDL R4, [R1+0x1be0] ;  /* 0x001be00001047983 */ /* 0x000ee80000100800 */
[----:B------:R-:W4:Y:S04]  /*9f4a0*/  LDL R5, [R1+0x1bd8] ;  /* 0x001bd80001057983 */ /* 0x000f280000100800 */
[----:B--2---:R-:W2:Y:S04]  /*9f4b0*/  LDL R13, [R1+0x1b44] ;  /* 0x001b4400010d7983 */ /* 0x004ea80000100800 */
[----:B------:R-:W2:Y:S01]  /*9f4c0*/  LDL.LU R26, [R1+0x3228] ;  /* 0x00322800011a7983 */ /* 0x000ea20000300800 */
[----:B---3--:R-:W-:Y:S01]  /*9f4d0*/  ISETP.LT.AND P5, PT, R4, UR8, !P1 ;  /* 0x0000000804007c0c */ /* 0x008fe2000cfa1270 */
[----:B------:R-:W0:Y:S01]  /*9f4e0*/  LDCU UR8, c[0x0][0x3b8] ;  /* 0x00007700ff0877ac */ /* 0x000e220008000800 */
[----:B----4-:R-:W-:Y:S01]  /*9f4f0*/  ISETP.LT.AND P4, PT, R5, UR16, !P1 ;  /* 0x0000001005007c0c */ /* 0x010fe2000cf81270 */
[----:B------:R-:W-:Y:S01]  /*9f500*/  IMAD.WIDE R4, R2, 0x2, R8 ;  /* 0x0000000202047825 */ /* 0x000fe200078e0208 */
[----:B------:R-:W-:Y:S01]  /*9f510*/  ISETP.LT.AND P3, PT, R15, UR26, !P2 ;  /* 0x0000001a0f007c0c */ /* 0x000fe2000d761270 */
[----:B------:R-:W3:Y:S02]  /*9f520*/  LDCU UR26, c[0x0][0x398] ;  /* 0x00007300ff1a77ac */ /* 0x000ee40008000800 */
[----:B--2---:R-:W-:-:S02]  /*9f530*/  VIADD R3, R13, 0x44 ;  /* 0x000000440d037836 */ /* 0x004fc40000000000 */
[----:B------:R-:W-:Y:S01]  /*9f540*/  IMAD.WIDE R12, R2, 0x2, R6 ;  /* 0x00000002020c7825 */ /* 0x000fe200078e0206 */
[----:B------:R-:W-:Y:S01]  /*9f550*/  ISETP.LT.AND P6, PT, R26, UR6, !P1 ;  /* 0x000000061a007c0c */ /* 0x000fe2000cfc1270 */
[----:B------:R-:W2:Y:S02]  /*9f560*/  LDCU UR6, c[0x0][0x398] ;  /* 0x00007300ff0677ac */ /* 0x000ea40008000800 */
[----:B-1----:R-:W-:Y:S02]  /*9f570*/  VIADD R26, R2, UR30 ;  /* 0x0000001e021a7c36 */ /* 0x002fe40008000000 */
[----:B------:R-:W4:Y:S01]  /*9f580*/  LDL.LU R2, [R1+0x3d4] ;  /* 0x0003d40001027983 */ /* 0x000f220000300800 */
[----:B------:R-:W-:Y:S01]  /*9f590*/  ISETP.LT.AND P2, PT, R0, UR14, !P2 ;  /* 0x0000000e00007c0c */ /* 0x000fe2000d741270 */
[----:B------:R-:W1:Y:S02]  /*9f5a0*/  LDCU UR14, c[0x0][0x398] ;  /* 0x00007300ff0e77ac */ /* 0x000e640008000800 */
[----:B------:R-:W-:Y:S01]  /*9f5b0*/  STL [R1+0x321c], R25 ;  /* 0x00321c1901007387 */ /* 0x000fe20000100800 */
[----:B------:R-:W0:Y:S03]  /*9f5c0*/  LDCU UR16, c[0x0][0x398] ;  /* 0x00007300ff1077ac */ /* 0x000e260008000800 */
[----:B----4-:R4:W-:Y:S01]  /*9f5d0*/  @P3 STG.E.U16 desc[UR66][R4.64], R2 ;  /* 0x0000000204003986 */ /* 0x0109e2000c101542 */
[----:B------:R-:W-:-:S05]  /*9f5e0*/  ISETP.GE.AND P3, PT, R3, UR75, PT ;  /* 0x0000004b03007c0c */ /* 0x000fca000bf66270 */
[----:B------:R0:W-:Y:S01]  /*9f5f0*/  @P2 STG.E.U16 desc[UR66][R12.64], R14 ;  /* 0x0000000e0c002986 */ /* 0x0001e2000c101542 */
[----:B------:R-:W-:Y:S01]  /*9f600*/  ISETP.LT.AND P2, PT, R27, UR5, !P1 ;  /* 0x000000051b007c0c */ /* 0x000fe2000cf41270 */
[----:B------:R-:W1:Y:S01]  /*9f610*/  LDCU UR5, c[0x0][0x398] ;  /* 0x00007300ff0577ac */ /* 0x000e620008000800 */
[C---:B----4-:R-:W-:Y:S02]  /*9f620*/  IMAD.WIDE R2, R26.reuse, 0x2, R24 ;  /* 0x000000021a027825 */ /* 0x050fe400078e0218 */
[----:B------:R-:W4:Y:S02]  /*9f630*/  LDL R25, [R1+0x3e4] ;  /* 0x0003e40001197983 */ /* 0x000f240000100800 */
[----:B0-----:R-:W-:Y:S02]  /*9f640*/  IMAD.WIDE R12, R26, 0x2, R20 ;  /* 0x000000021a0c7825 */ /* 0x001fe400078e0214 */
[----:B------:R0:W-:Y:S01]  /*9f650*/  STL [R1+0x3218], R21 ;  /* 0x0032181501007387 */ /* 0x0001e20000100800 */
[----:B------:R-:W-:-:S03]  /*9f660*/  PRMT R14, R28, 0x7632, R14 ;  /* 0x000076321c0e7816 */ /* 0x000fc6000000000e */
[----:B------:R1:W-:Y:S04]  /*9f670*/  @P4 STG.E.U16 desc[UR66][R2.64], R28 ;  /* 0x0000001c02004986 */ /* 0x0003e8000c101542 */
[----:B0-----:R-:W2:Y:S04]  /*9f680*/  LDL R21, [R1+0x1bec] ;  /* 0x001bec0001157983 */ /* 0x001ea80000100800 */
[----:B------:R-:W2:Y:S04]  /*9f690*/  LDL.LU R27, [R1+0x3224] ;  /* 0x00322400011b7983 */ /* 0x000ea80000300800 */
[----:B-1----:R-:W4:Y:S04]  /*9f6a0*/  LDL.LU R28, [R1+0x3220] ;  /* 0x00322000011c7983 */ /* 0x002f280000300800 */
[----:B------:R-:W2:Y:S01]  /*9f6b0*/  LDL.LU R3, [R1+0x404] ;  /* 0x0004040001037983 */ /* 0x000ea20000300800 */
[----:B------:R-:W-:-:S05]  /*9f6c0*/  IMAD.WIDE R4, R26, 0x2, R22 ;  /* 0x000000021a047825 */ /* 0x000fca00078e0216 */
[----:B------:R0:W-:Y:S01]  /*9f6d0*/  @P6 STG.E.U16 desc[UR66][R4.64], R14 ;  /* 0x0000000e04006986 */ /* 0x0001e2000c101542 */
[----:B------:R-:W-:Y:S01]  /*9f6e0*/  ISETP.LT.AND P6, PT, R29, UR70, !P1 ;  /* 0x000000461d007c0c */ /* 0x000fe2000cfc1270 */
[----:B------:R-:W1:Y:S01]  /*9f6f0*/  LDCU.64 UR70, c[0x0][0x398] ;  /* 0x00007300ff4677ac */ /* 0x000e620008000a00 */
[----:B------:R-:W-:Y:S01]  /*9f700*/  ISETP.LT.AND P4, PT, R15, UR10, !P1 ;  /* 0x0000000a0f007c0c */ /* 0x000fe2000cf81270 */
[----:B------:R-:W0:Y:S01]  /*9f710*/  LDCU UR10, c[0x0][0x398] ;  /* 0x00007300ff0a77ac */ /* 0x000e220008000800 */
[----:B--2---:R2:W-:Y:S01]  /*9f720*/  @P5 STG.E.U16 desc[UR66][R12.64], R3 ;  /* 0x000000030c005986 */ /* 0x0045e2000c101542 */
[----:B0-----:R-:W-:Y:S02]  /*9f730*/  PRMT R4, R3, 0x7632, R4 ;  /* 0x0000763203047816 */ /* 0x001fe40000000004 */
[----:B------:R-:W-:Y:S02]  /*9f740*/  ISETP.LT.AND P5, PT, R21, UR14, !P1 ;  /* 0x0000000e15007c0c */ /* 0x000fe4000cfa1270 */
[----:B----4-:R-:W-:Y:S01]  /*9f750*/  PRMT R28, R25, 0x7632, R28 ;  /* 0x00007632191c7816 */ /* 0x010fe2000000001c */
[----:B------:R-:W4:Y:S01]  /*9f760*/  LDL.LU R21, [R1+0x3a8] ;  /* 0x0003a80001157983 */ /* 0x000f220000300800 */
[----:B------:R-:W-:Y:S01]  /*9f770*/  ISETP.LT.AND P1, PT, R0, UR12, !P1 ;  /* 0x0000000c00007c0c */ /* 0x000fe2000cf21270 */
[C---:B------:R-:W-:Y:S01]  /*9f780*/  IMAD.WIDE R14, R26.reuse, 0x2, R6 ;  /* 0x000000021a0e7825 */ /* 0x040fe200078e0206 */
[----:B------:R-:W0:Y:S03]  /*9f790*/  LDCU UR12, c[0x0][0x398] ;  /* 0x00007300ff0c77ac */ /* 0x000e260008000800 */
[C---:B--2---:R-:W-:Y:S01]  /*9f7a0*/  IMAD.WIDE R2, R26.reuse, 0x2, R18 ;  /* 0x000000021a027825 */ /* 0x044fe200078e0212 */
[----:B------:R2:W-:Y:S01]  /*9f7b0*/  STL [R1+0x3210], R0 ;  /* 0x0032100001007387 */ /* 0x0005e20000100800 */
[----:B------:R-:W0:Y:S03]  /*9f7c0*/  LDCU UR14, c[0x0][0x398] ;  /* 0x00007300ff0e77ac */ /* 0x000e260008000800 */
[----:B------:R1:W-:Y:S04]  /*9f7d0*/  @P2 STG.E.U16 desc[UR66][R2.64], R4 ;  /* 0x0000000402002986 */ /* 0x0003e8000c101542 */
[----:B--2---:R-:W2:Y:S04]  /*9f7e0*/  LDL.LU R0, [R1+0x3b8] ;  /* 0x0003b80001007983 */ /* 0x004ea80000300800 */
[----:B------:R0:W-:Y:S01]  /*9f7f0*/  STL [R1+0x3214], R11 ;  /* 0x0032140b01007387 */ /* 0x0001e20000100800 */
[----:B-1----:R-:W-:-:S03]  /*9f800*/  IMAD.WIDE R4, R26, 0x2, R10 ;  /* 0x000000021a047825 */ /* 0x002fc600078e020a */
[----:B0-----:R-:W2:Y:S01]  /*9f810*/  LDL.LU R11, [R1+0x3f4] ;  /* 0x0003f400010b7983 */ /* 0x001ea20000300800 */
[----:B------:R-:W-:-:S03]  /*9f820*/  IMAD.WIDE R2, R26, 0x2, R16 ;  /* 0x000000021a027825 */ /* 0x000fc600078e0210 */
[----:B------:R-:W3:Y:S01]  /*9f830*/  LDL.LU R25, [R1+0x321c] ;  /* 0x00321c0001197983 */ /* 0x000ee20000300800 */
[----:B--2---:R-:W-:-:S03]  /*9f840*/  PRMT R27, R11, 0x7632, R27 ;  /* 0x000076320b1b7816 */ /* 0x004fc6000000001b */
[----:B------:R0:W-:Y:S04]  /*9f850*/  @P6 STG.E.U16 desc[UR66][R2.64], R11 ;  /* 0x0000000b02006986 */ /* 0x0001e8000c101542 */
[----:B------:R1:W-:Y:S04]  /*9f860*/  @P5 STG.E.U16 desc[UR66][R4.64], R27 ;  /* 0x0000001b04005986 */ /* 0x0003e8000c101542 */
[----:B0-----:R-:W2:Y:S04]  /*9f870*/  LDL R2, [R1+0x1b44] ;  /* 0x001b440001027983 */ /* 0x001ea80000100800 */
[----:B------:R-:W2:Y:S04]  /*9f880*/  LDL R3, [R1+0x1be0] ;  /* 0x001be00001037983 */ /* 0x000ea80000100800 */
[----:B------:R-:W2:Y:S04]  /*9f890*/  LDL R11, [R1+0x1bec] ;  /* 0x001bec00010b7983 */ /* 0x000ea80000100800 */
[----:B-1----:R-:W2:Y:S01]  /*9f8a0*/  LDL.LU R4, [R1+0x3e4] ;  /* 0x0003e40001047983 */ /* 0x002ea20000300800 */
[----:B------:R-:W-:-:S03]  /*9f8b0*/  IMAD.WIDE R12, R26, 0x2, R8 ;  /* 0x000000021a0c7825 */ /* 0x000fc600078e0208 */
[----:B------:R-:W3:Y:S04]  /*9f8c0*/  LDL R27, [R1+0x1bd8] ;  /* 0x001bd800011b7983 */ /* 0x000ee80000100800 */
[----:B------:R-:W3:Y:S04]  /*9f8d0*/  LDL R5, [R1+0x1bdc] ;  /* 0x001bdc0001057983 */ /* 0x000ee80000100800 */
[----:B--2---:R-:W-:Y:S01]  /*9f8e0*/  @P4 STG.E.U16 desc[UR66][R12.64], R4 ;  /* 0x000000040c004986 */ /* 0x004fe2000c101542 */
[----:B------:R-:W-:Y:S01]  /*9f8f0*/  ISETP.LT.AND P4, PT, R29, UR72, !P3 ;  /* 0x000000481d007c0c */ /* 0x000fe2000df81270 */
[----:B------:R-:W0:Y:S02]  /*9f900*/  LDCU.64 UR72, c[0x0][0x398] ;  /* 0x00007300ff4877ac */ /* 0x000e240008000a00 */
[----:B------:R1:W-:Y:S02]  /*9f910*/  @P1 STG.E.U16 desc[UR66][R14.64], R28 ;  /* 0x0000001c0e001986 */ /* 0x0003e4000c101542 */
[----:B-1----:R-:W-:Y:S01]  /*9f920*/  VIADD R14, R26, UR8 ;  /* 0x000000081a0e7c36 */ /* 0x002fe20008000000 */
[----:B---3--:R-:W-:Y:S01]  /*9f930*/  ISETP.LT.AND P1, PT, R27, UR26, !P3 ;  /* 0x0000001a1b007c0c */ /* 0x008fe2000df21270 */
[----:B------:R-:W2:Y:S01]  /*9f940*/  LDL R26, [R1+0x1bdc] ;  /* 0x001bdc00011a7983 */ /* 0x000ea20000100800 */
[----:B------:R-:W-:Y:S01]  /*9f950*/  VIADD R12, R2, 0x45 ;  /* 0x00000045020c7836 */ /* 0x000fe20000000000 */
[----:B------:R-:W-:Y:S01]  /*9f960*/  ISETP.LT.AND P5, PT, R3, UR6, !P3 ;  /* 0x0000000603007c0c */ /* 0x000fe2000dfa1270 */
[----:B------:R-:W1:Y:S01]  /*9f970*/  LDCU UR8, c[0x0][0x398] ;  /* 0x00007300ff0877ac */ /* 0x000e620008000800 */
[----:B------:R3:W-:Y:S01]  /*9f980*/  STL [R1+0x3208], R29 ;  /* 0x0032081d01007387 */ /* 0x0007e20000100800 */
[----:B------:R-:W-:Y:S01]  /*9f990*/  IMAD.WIDE R2, R14, 0x2, R24 ;  /* 0x000000020e027825 */ /* 0x000fe200078e0218 */
[----:B----4-:R-:W-:Y:S01]  /*9f9a0*/  PRMT R13, R21, 0x7632, R13 ;  /* 0x00007632150d7816 */ /* 0x010fe2000000000d */
[----:B------:R-:W4:Y:S01]  /*9f9b0*/  LDCU UR6, c[0x0][0x3b8] ;  /* 0x00007700ff0677ac */ /* 0x000f220008000800 */
[----:B---3--:R-:W3:Y:S04]  /*9f9c0*/  LDL R29, [R1+0x1be4] ;  /* 0x001be400011d7983 */ /* 0x008ee80000100800 */
[----:B------:R0:W-:Y:S01]  /*9f9d0*/  @P1 STG.E.U16 desc[UR66][R2.64], R21 ;  /* 0x0000001502001986 */ /* 0x0001e2000c101542 */
[----:B------:R-:W-:-:S02]  /*9f9e0*/  ISETP.LT.AND P2, PT, R5, UR16, !P3 ;  /* 0x0000001005007c0c */ /* 0x000fc4000df41270 */
[----:B---3--:R-:W-:Y:S01]  /*9f9f0*/  ISETP.LT.AND P6, PT, R29, UR18, !P3 ;  /* 0x000000121d007c0c */ /* 0x008fe2000dfc1270 */
[----:B------:R-:W-:Y:S01]  /*9fa00*/  IMAD.WIDE R4, R14, 0x2, R22 ;  /* 0x000000020e047825 */ /* 0x000fe200078e0216 */
[----:B------:R-:W3:Y:S01]  /*9fa10*/  LDL.LU R29, [R1+0x3d8] ;  /* 0x0003d800011d7983 */ /* 0x000ee20000300800 */
[----:B------:R-:W-:Y:S01]  /*9fa20*/  PRMT R15, R0, 0x7632, R15 ;  /* 0x00007632000f7816 */ /* 0x000fe2000000000f */
[----:B------:R-:W1:Y:S02]  /*9fa30*/  LDCU UR16, c[0x0][0x398] ;  /* 0x00007300ff1077ac */ /* 0x000e640008000800 */
[----:B0-----:R-:W2:Y:S05]  /*9fa40*/  LDL.LU R21, [R1+0x3218] ;  /* 0x0032180001157983 */ /* 0x001eaa0000300800 */
[----:B------:R0:W-:Y:S01]  /*9fa50*/  @P2 STG.E.U16 desc[UR66][R4.64], R13 ;  /* 0x0000000d04002986 */ /* 0x0001e2000c101542 */
[----:B------:R-:W-:Y:S01]  /*9fa60*/  ISETP.LT.AND P2, PT, R11, UR12, !P3 ;  /* 0x0000000c0b007c0c */ /* 0x000fe2000df41270 */
[----:B------:R-:W1:Y:S01]  /*9fa70*/  LDCU UR12, c[0x0][0x398] ;  /* 0x00007300ff0c77ac */ /* 0x000e620008000800 */
[----:B0-----:R-:W-:-:S04]  /*9fa80*/  IMAD.WIDE R4, R14, 0x2, R18 ;  /* 0x000000020e047825 */ /* 0x001fc800078e0212 */
[----:B--2---:R-:W-:Y:S01]  /*9fa90*/  IMAD.WIDE R2, R14, 0x2, R20 ;  /* 0x000000020e027825 */ /* 0x004fe200078e0214 */
[----:B------:R0:W-:Y:S04]  /*9faa0*/  STL [R1+0x320c], R21 ;  /* 0x00320c1501007387 */ /* 0x0001e80000100800 */
[----:B------:R2:W-:Y:S04]  /*9fab0*/  @P5 STG.E.U16 desc[UR66][R2.64], R0 ;  /* 0x0000000002005986 */ /* 0x0005e8000c101542 */
[----:B0-----:R-:W3:Y:S04]  /*9fac0*/  LDL R21, [R1+0x418] ;  /* 0x0004180001157983 */ /* 0x001ee80000100800 */
[----:B------:R-:W4:Y:S04]  /*9fad0*/  LDL.LU R11, [R1+0x3214] ;  /* 0x00321400010b7983 */ /* 0x000f280000300800 */
[----:B--2---:R-:W2:Y:S04]  /*9fae0*/  LDL.LU R0, [R1+0x3210] ;  /* 0x0032100001007983 */ /* 0x004ea80000300800 */
[----:B------:R-:W1:Y:S04]  /*9faf0*/  LDL R2, [R1+0x1bf0] ;  /* 0x001bf00001027983 */ /* 0x000e680000100800 */
[----:B------:R0:W-:Y:S04]  /*9fb00*/  @P6 STG.E.U16 desc[UR66][R4.64], R15 ;  /* 0x0000000f04006986 */ /* 0x0001e8000c101542 */
[----:B0-----:R-:W4:Y:S01]  /*9fb10*/  LDL.LU R5, [R1+0x3c8] ;  /* 0x0003c80001057983 */ /* 0x001f220000300800 */
[----:B------:R-:W-:Y:S01]  /*9fb20*/  ISETP.GE.AND P1, PT, R12, UR71, PT ;  /* 0x000000470c007c0c */ /* 0x000fe2000bf26270 */
[----:B------:R-:W-:Y:S01]  /*9fb30*/  IMAD.WIDE R12, R14, 0x2, R16 ;  /* 0x000000020e0c7825 */ /* 0x000fe200078e0210 */
[----:B---3--:R-:W-:-:S02]  /*9fb40*/  PRMT R28, R21, 0x7632, R28 ;  /* 0x00007632151c7816 */ /* 0x008fc4000000001c */
[----:B-1----:R-:W-:Y:S01]  /*9fb50*/  ISETP.LT.AND P5, PT, R2, UR8, !P3 ;  /* 0x0000000802007c0c */ /* 0x002fe2000dfa1270 */
[----:B--2---:R0:W-:Y:S01]  /*9fb60*/  STL [R1+0x3200], R0 ;  /* 0x0032000001007387 */ /* 0x0041e20000100800 */
[----:B------:R-:W-:-:S03]  /*9fb70*/  ISETP.LT.AND P3, PT, R0, UR5, !P3 ;  /* 0x0000000500007c0c */ /* 0x000fc6000df61270 */
[----:B----4-:R1:W-:Y:S01]  /*9fb80*/  @P4 STG.E.U16 desc[UR66][R12.64], R5 ;  /* 0x000000050c004986 */ /* 0x0103e2000c101542 */
[----:B------:R-:W-:Y:S02]  /*9fb90*/  PRMT R3, R5, 0x7632, R3 ;  /* 0x0000763205037816 */ /* 0x000fe40000000003 */
[----:B------:R-:W-:Y:S01]  /*9fba0*/  ISETP.LT.AND P6, PT, R27, UR20, !P1 ;  /* 0x000000141b007c0c */ /* 0x000fe2000cfc1270 */
[----:B0-----:R-:W2:Y:S01]  /*9fbb0*/  LDL.LU R0, [R1+0x408] ;  /* 0x0004080001007983 */ /* 0x001ea20000300800 */
[C---:B------:R-:W-:Y:S01]  /*9fbc0*/  VIADD R2, R14.reuse, UR6 ;  /* 0x000000060e027c36 */ /* 0x040fe20008000000 */
[----:B------:R-:W0:Y:S01]  /*9fbd0*/  LDCU UR8, c[0x0][0x398] ;  /* 0x00007300ff0877ac */ /* 0x000e220008000800 */
[----:B------:R-:W3:Y:S01]  /*9fbe0*/  LDCU UR5, c[0x0][0x3b8] ;  /* 0x00007700ff0577ac */ /* 0x000ee20008000800 */
[C---:B-1----:R-:W-:Y:S01]  /*9fbf0*/  IMAD.WIDE R4, R14.reuse, 0x2, R10 ;  /* 0x000000020e047825 */ /* 0x042fe200078e020a */
[----:B------:R-:W-:Y:S03]  /*9fc00*/  STL [R1+0x3204], R9 ;  /* 0x0032040901007387 */ /* 0x000fe60000100800 */
[----:B------:R-:W-:Y:S01]  /*9fc10*/  IMAD.WIDE R12, R14, 0x2, R6 ;  /* 0x000000020e0c7825 */ /* 0x000fe200078e0206 */
[----:B------:R1:W-:Y:S01]  /*9fc20*/  @P2 STG.E.U16 desc[UR66][R4.64], R3 ;  /* 0x0000000304002986 */ /* 0x0003e2000c101542 */
[----:B------:R-:W-:Y:S01]  /*9fc30*/  ISETP.LT.AND P4, PT, R26, UR22, !P1 ;  /* 0x000000161a007c0c */ /* 0x000fe2000cf81270 */
[----:B------:R-:W4:Y:S01]  /*9fc40*/  LDCU UR6, c[0x0][0x398] ;  /* 0x00007300ff0677ac */ /* 0x000f220008000800 */
[----:B-1----:R-:W-:Y:S01]  /*9fc50*/  IMAD.WIDE R4, R14, 0x2, R8 ;  /* 0x000000020e047825 */ /* 0x002fe200078e0208 */
[----:B------:R-:W-:Y:S01]  /*9fc60*/  PRMT R3, R29, 0x7632, R3 ;  /* 0x000076321d037816 */ /* 0x000fe20000000003 */
[----:B------:R-:W2:Y:S04]  /*9fc70*/  LDL R9, [R1+0x3f8] ;  /* 0x0003f80001097983 */ /* 0x000ea80000100800 */
[----:B------:R-:W2:Y:S04]  /*9fc80*/  LDL.LU R21, [R1+0x320c] ;  /* 0x00320c0001157983 */ /* 0x000ea80000300800 */
[----:B------:R1:W-:Y:S04]  /*9fc90*/  @P5 STG.E.U16 desc[UR66][R4.64], R29 ;  /* 0x0000001d04005986 */ /* 0x0003e8000c101542 */
[----:B------:R0:W-:Y:S04]  /*9fca0*/  @P3 STG.E.U16 desc[UR66][R12.64], R3 ;  /* 0x000000030c003986 */ /* 0x0001e8000c101542 */
[----:B-1----:R-:W2:Y:S04]  /*9fcb0*/  LDL.LU R29, [R1+0x3208] ;  /* 0x00320800011d7983 */ /* 0x002ea80000300800 */
[----:B------:R-:W2:Y:S04]  /*9fcc0*/  LDL R4, [R1+0x1be4] ;  /* 0x001be40001047983 */ /* 0x000ea80000100800 */
[----:B------:R-:W3:Y:S04]  /*9fcd0*/  LDL R5, [R1+0x1bec] ;  /* 0x001bec0001057983 */ /* 0x000ee80000100800 */
[----:B0-----:R-:W3:Y:S04]  /*9fce0*/  LDL.LU R3, [R1+0x418] ;  /* 0x0004180001037983 */ /* 0x001ee80000300800 */
[----:B------:R-:W4:Y:S04]  /*9fcf0*/  LDL R12, [R1+0x1be0] ;  /* 0x001be000010c7983 */ /* 0x000f280000100800 */
[----:B------:R-:W4:Y:S01]  /*9fd00*/  LDL R13, [R1+0x1b44] ;  /* 0x001b4400010d7983 */ /* 0x000f220000100800 */
[----:B------:R-:W-:-:S04]  /*9fd10*/  IMAD.WIDE R14, R2, 0x2, R24 ;  /* 0x00000002020e7825 */ /* 0x000fc800078e0218 */
[----:B------:R-:W-:Y:S01]  /*9fd20*/  IMAD.WIDE R26, R2, 0x2, R22 ;  /* 0x00000002021a7825 */ /* 0x000fe200078e0216 */
[----:B--2---:R-:W-:Y:S01]  /*9fd30*/  ISETP.LT.AND P5, PT, R4, UR12, !P1 ;  /* 0x0000000c04007c0c */ /* 0x004fe2000cfa1270 */
[----:B------:R-:W-:Y:S01]  /*9fd40*/  STL [R1+0x31f8], R29 ;  /* 0x0031f81d01007387 */ /* 0x000fe20000100800 */
[----:B------:R-:W0:Y:S03]  /*9fd50*/  LDCU UR12, c[0x0][0x398] ;  /* 0x00007300ff0c77ac */ /* 0x000e260008000800 */
[----:B---3--:R1:W-:Y:S01]  /*9fd60*/  @P6 STG.E.U16 desc[UR66][R14.64], R3 ;  /* 0x000000030e006986 */ /* 0x0083e2000c101542 */
[----:B----4-:R-:W-:-:S03]  /*9fd70*/  ISETP.LT.AND P6, PT, R12, UR14, !P1 ;  /* 0x0000000e0c007c0c */ /* 0x010fc6000cfc1270 */
[----:B------:R2:W-:Y:S01]  /*9fd80*/  @P4 STG.E.U16 desc[UR66][R26.64], R28 ;  /* 0x0000001c1a004986 */ /* 0x0005e2000c101542 */
[----:B------:R-:W-:Y:S01]  /*9fd90*/  ISETP.LT.AND P3, PT, R5, UR10, !P1 ;  /* 0x0000000a05007c0c */ /* 0x000fe2000cf61270 */
[----:B------:R-:W-:-:S04]  /*9fda0*/  IMAD.WIDE R4, R2, 0x2, R20 ;  /* 0x0000000202047825 */ /* 0x000fc800078e0214 */
[----:B-1----:R-:W-:Y:S01]  /*9fdb0*/  VIADD R3, R13, 0x46 ;  /* 0x000000460d037836 */ /* 0x002fe20000000000 */
[----:B------:R-:W-:Y:S01]  /*9fdc0*/  ISETP.LT.AND P4, PT, R29, UR68, !P1 ;  /* 0x000000441d007c0c */ /* 0x000fe2000cf81270 */
[----:B------:R-:W-:Y:S01]  /*9fdd0*/  IMAD.WIDE R12, R2, 0x2, R18 ;  /* 0x00000002020c7825 */ /* 0x000fe200078e0212 */
[----:B------:R-:W3:Y:S01]  /*9fde0*/  LDL.LU R29, [R1+0x3e8] ;  /* 0x0003e800011d7983 */ /* 0x000ee20000300800 */
[----:B------:R-:W1:Y:S01]  /*9fdf0*/  LDCU UR10, c[0x0][0x398] ;  /* 0x00007300ff0a77ac */ /* 0x000e620008000800 */
[----:B------:R-:W-:Y:S02]  /*9fe00*/  ISETP.GE.AND P2, PT, R3, UR73, PT ;  /* 0x0000004903007c0c */ /* 0x000fe4000bf46270 */
[----:B------:R-:W-:Y:S01]  /*9fe10*/  PRMT R3, R0, 0x7632, R3 ;  /* 0x0000763200037816 */ /* 0x000fe20000000003 */
[----:B------:R4:W-:Y:S01]  /*9fe20*/  STL [R1+0x31fc], R21 ;  /* 0x0031fc1501007387 */ /* 0x0009e20000100800 */
[----:B--2---:R-:W-:Y:S01]  /*9fe30*/  PRMT R28, R9, 0x7632, R28 ;  /* 0x00007632091c7816 */ /* 0x004fe2000000001c */
[C---:B------:R-:W-:Y:S01]  /*9fe40*/  IMAD.WIDE R14, R2.reuse, 0x2, R16 ;  /* 0x00000002020e7825 */ /* 0x040fe200078e0210 */
[----:B------:R-:W2:Y:S01]  /*9fe50*/  LDCU.64 UR68, c[0x0][0x398] ;  /* 0x00007300ff4477ac */ /* 0x000ea20008000a00 */
[----:B------:R0:W-:Y:S01]  /*9fe60*/  @P6 STG.E.U16 desc[UR66][R4.64], R0 ;  /* 0x0000000004006986 */ /* 0x0001e2000c101542 */
[----:B------:R-:W1:Y:S03]  /*9fe70*/  LDCU UR14, c[0x0][0x398] ;  /* 0x00007300ff0e77ac */ /* 0x000e660008000800 */
[----:B----4-:R-:W4:Y:S04]  /*9fe80*/  LDL R21, [R1+0x3ac] ;  /* 0x0003ac0001157983 */ /* 0x010f280000100800 */
[----:B------:R-:W2:Y:S04]  /*9fe90*/  LDL.LU R9, [R1+0x3204] ;  /* 0x0032040001097983 */ /* 0x000ea80000300800 */
[----:B0-----:R-:W2:Y:S04]  /*9fea0*/  LDL.LU R0, [R1+0x3200] ;  /* 0x0032000001007983 */ /* 0x001ea80000300800 */
[----:B------:R-:W3:Y:S04]  /*9feb0*/  LDL R4, [R1+0x1bd8] ;  /* 0x001bd80001047983 */ /* 0x000ee80000100800 */
[----:B------:R-:W4:Y:S04]  /*9fec0*/  LDL R5, [R1+0x1be0] ;  /* 0x001be00001057983 */ /* 0x000f280000100800 */
[----:B------:R0:W-:Y:S04]  /*9fed0*/  @P5 STG.E.U16 desc[UR66][R12.64], R3 ;  /* 0x000000030c005986 */ /* 0x0001e8000c101542 */
[----:B0-----:R-:W4:Y:S04]  /*9fee0*/  LDL.LU R3, [R1+0x3f8] ;  /* 0x0003f80001037983 */ /* 0x001f280000300800 */
[----:B------:R-:W4:Y:S01]  /*9fef0*/  LDL R12, [R1+0x1bf0] ;  /* 0x001bf000010c7983 */ /* 0x000f220000100800 */
[----:B------:R-:W-:-:S03]  /*9ff00*/  IMAD.WIDE R26, R2, 0x2, R10 ;  /* 0x00000002021a7825 */ /* 0x000fc600078e020a */
[----:B------:R-:W4:Y:S04]  /*9ff10*/  LDL R13, [R1+0x1bdc] ;  /* 0x001bdc00010d7983 */ /* 0x000f280000100800 */
[----:B--2---:R0:W-:Y:S01]  /*9ff20*/  STL [R1+0x31f4], R0 ;  /* 0x0031f40001007387 */ /* 0x0041e20000100800 */
[----:B---3--:R-:W-:-:S03]  /*9ff30*/  ISETP.LT.AND P6, PT, R4, UR28, !P2 ;  /* 0x0000001c04007c0c */ /* 0x008fc6000d7c1270 */
[----:B----4-:R-:W-:Y:S01]  /*9ff40*/  @P4 STG.E.U16 desc[UR66][R14.64], R3 ;  /* 0x000000030e004986 */ /* 0x010fe2000c101542 */
[----:B------:R-:W-:-:S03]  /*9ff50*/  ISETP.LT.AND P4, PT, R12, UR8, !P1 ;  /* 0x000000080c007c0c */ /* 0x000fc6000cf81270 */
[----:B------:R2:W-:Y:S01]  /*9ff60*/  @P3 STG.E.U16 desc[UR66][R26.64], R28 ;  /* 0x0000001c1a003986 */ /* 0x0005e2000c101542 */
[----:B------:R-:W-:Y:S01]  /*9ff70*/  ISETP.LT.AND P1, PT, R0, UR24, !P1 ;  /* 0x0000001800007c0c */ /* 0x000fe2000cf21270 */
[----:B------:R-:W3:Y:S01]  /*9ff80*/  LDCU UR8, c[0x0][0x398] ;  /* 0x00007300ff0877ac */ /* 0x000ee20008000800 */
[----:B------:R-:W-:Y:S01]  /*9ff90*/  ISETP.LT.AND P3, PT, R5, UR6, !P2 ;  /* 0x0000000605007c0c */ /* 0x000fe2000d761270 */
[C---:B------:R-:W-:Y:S01]  /*9ffa0*/  IMAD.WIDE R4, R2.reuse, 0x2, R8 ;  /* 0x0000000202047825 */ /* 0x040fe200078e0208 */
[----:B0-----:R-:W4:Y:S01]  /*9ffb0*/  LDL R0, [R1+0x3cc] ;  /* 0x0003cc0001007983 */ /* 0x001f220000100800 */
[----:B------:R-:W-:Y:S01]  /*9ffc0*/  ISETP.LT.AND P5, PT, R13, UR56, !P2 ;  /* 0x000000380d007c0c */ /* 0x000fe2000d7a1270 */
[----:B------:R-:W0:Y:S01]  /*9ffd0*/  LDCU UR6, c[0x0][0x398] ;  /* 0x00007300ff0677ac */ /* 0x000e220008000800 */
[C---:B--2---:R-:W-:Y:S01]  /*9ffe0*/  VIADD R26, R2.reuse, UR5 ;  /* 0x00000005021a7c36 */ /* 0x044fe20008000000 */
[----:B------:R-:W-:Y:S01]  /*9fff0*/  PRMT R27, R29, 0x7632, R27 ;  /* 0x000076321d1b7816 */ /* 0x000fe2000000001b */
[----:B------:R-:W-:Y:S01]  /*a0000*/  IMAD.WIDE R2, R2, 0x2, R6 ;  /* 0x0000000202027825 */ /* 0x000fe200078e0206 */
[----:B------:R-:W-:Y:S01]  /*a0010*/  PRMT R28, R21, 0x7632, R28 ;  /* 0x00007632151c7816 */ /* 0x000fe2000000001c */
[----:B------:R2:W-:Y:S01]  /*a0020*/  @P4 STG.E.U16 desc[UR66][R4.64], R29 ;  /* 0x0000001d04004986 */ /* 0x0005e2000c101542 */
[----:B------:R-:W0:Y:S03]  /*a0030*/  LDCU UR5, c[0x0][0x3b8] ;  /* 0x00007700ff0577ac */ /* 0x000e260008000800 */
[----:B------:R-:W3:Y:S04]  /*a0040*/  LDL.LU R21, [R1+0x31fc] ;  /* 0x0031fc0001157983 */ /* 0x000ee80000300800 */
[----:B------:R0:W-:Y:S04]  /*a0050*/  @P1 STG.E.U16 desc[UR66][R2.64], R27 ;  /* 0x0000001b02001986 */ /* 0x0001e8000c101542 */
[----:B--2---:R-:W2:Y:S04]  /*a0060*/  LDL.LU R29, [R1+0x31f8] ;  /* 0x0031f800011d7983 */ /* 0x004ea80000300800 */
[----:B------:R-:W2:Y:S04]  /*a0070*/  LDL.LU R4, [R1+0x3bc] ;  /* 0x0003bc0001047983 */ /* 0x000ea80000300800 */
[----:B------:R-:W2:Y:S04]  /*a0080*/  LDL R5, [R1+0x1b44] ;  /* 0x001b440001057983 */ /* 0x000ea80000100800 */
[----:B0-----:R-:W2:Y:S01]  /*a0090*/  LDL.LU R3, [R1+0x3ac] ;  /* 0x0003ac0001037983 */ /* 0x001ea20000300800 */
[----:B------:R-:W-:-:S04]  /*a00a0*/  IMAD.WIDE R12, R26, 0x2, R24 ;  /* 0x000000021a0c7825 */ /* 0x000fc800078e0218 */
[C---:B------:R-:W-:Y:S01]  /*a00b0*/  IMAD.WIDE R14, R26.reuse, 0x2, R22 ;  /* 0x000000021a0e7825 */ /* 0x040fe200078e0216 */
[----:B--2---:R0:W-:Y:S04]  /*a00c0*/  @P6 STG.E.U16 desc[UR66][R12.64], R3 ;  /* 0x000000030c006986 */ /* 0x0041e8000c101542 */
[----:B0-----:R-:W2:Y:S04]  /*a00d0*/  LDL R12, [R1+0x1be4] ;  /* 0x001be400010c7983 */ /* 0x001ea80000100800 */
[----:B------:R-:W2:Y:S04]  /*a00e0*/  LDL R13, [R1+0x1bec] ;  /* 0x001bec00010d7983 */ /* 0x000ea80000100800 */
[----:B------:R-:W-:Y:S04]  /*a00f0*/  @P5 STG.E.U16 desc[UR66][R14.64], R28 ;  /* 0x0000001c0e005986 */ /* 0x000fe8000c101542 */
[----:B------:R0:W-:Y:S04]  /*a0100*/  STL [R1+0x31e4], R28 ;  /* 0x0031e41c01007387 */ /* 0x0001e80000100800 */
[----:B0-----:R-:W1:Y:S01]  /*a0110*/  LDL R28, [R1+0x1bf0] ;  /* 0x001bf000011c7983 */ /* 0x001e620000100800 */
[----:B---3--:R-:W-:Y:S01]  /*a0120*/  IMAD.WIDE R2, R26, 0x2, R20 ;  /* 0x000000021a027825 */ /* 0x008fe200078e0214 */
[----:B------:R-:W-:Y:S01]  /*a0130*/  ISETP.LT.AND P4, PT, R29, UR74, !P2 ;  /* 0x0000004a1d007c0c */ /* 0x000fe2000d781270 */
[----:B------:R-:W0:Y:S01]  /*a0140*/  LDCU.64 UR74, c[0x0][0x398] ;  /* 0x00007300ff4a77ac */ /* 0x000e220008000a00 */
[----:B------:R3:W-:Y:S01]  /*a0150*/  STL [R1+0x31ec], R29 ;  /* 0x0031ec1d01007387 */ /* 0x0007e20000100800 */
[----:B------:R-:W-:Y:S01]  /*a0160*/  VIADD R15, R5, 0x47 ;  /* 0x00000047050f7836 */ /* 0x000fe20000000000 */
[----:B------:R-:W-:-:S02]  /*a0170*/  PRMT R14, R4, 0x7632, R14 ;  /* 0x00007632040e7816 */ /* 0x000fc4000000000e */
[----:B------:R0:W-:Y:S01]  /*a0180*/  @P3 STG.E.U16 desc[UR66][R2.64], R4 ;  /* 0x0000000402003986 */ /* 0x0001e2000c101542 */
[----:B----4-:R-:W-:-:S03]  /*a0190*/  PRMT R27, R0, 0x7632, R27 ;  /* 0x00007632001b7816 */ /* 0x010fc6000000001b */
[----:B------:R4:W-:Y:S01]  /*a01a0*/  STL [R1+0x31f0], R21 ;  /* 0x0031f01501007387 */ /* 0x0009e20000100800 */
[----:B------:R-:W-:-:S03]  /*a01b0*/  ISETP.GE.AND P1, PT, R15, UR69, PT ;  /* 0x000000450f007c0c */ /* 0x000fc6000bf26270 */
[----:B---3--:R-:W3:Y:S01]  /*a01c0*/  LDL R29, [R1+0x1be0] ;  /* 0x001be000011d7983 */ /* 0x008ee20000100800 */
[----:B0-----:R-:W-:-:S03]  /*a01d0*/  IMAD.WIDE R2, R26, 0x2, R18 ;  /* 0x000000021a027825 */ /* 0x001fc600078e0212 */
[----:B----4-:R-:W4:Y:S01]  /*a01e0*/  LDL R21, [R1+0x41c] ;  /* 0x00041c0001157983 */ /* 0x010f220000100800 */
[----:B--2---:R-:W-:Y:S01]  /*a01f0*/  ISETP.LT.AND P5, PT, R12, UR12, !P2 ;  /* 0x0000000c0c007c0c */ /* 0x004fe2000d7a1270 */
[----:B------:R-:W-:Y:S01]  /*a0200*/  IMAD.WIDE R4, R26, 0x2, R16 ;  /* 0x000000021a047825 */ /* 0x000fe200078e0210 */
[----:B------:R-:W0:Y:S11]  /*a0210*/  LDCU UR12, c[0x0][0x398] ;  /* 0x00007300ff0c77ac */ /* 0x000e360008000800 */
[----:B------:R-:W-:Y:S01]  /*a0220*/  @P5 STG.E.U16 desc[UR66][R2.64], R14 ;  /* 0x0000000e02005986 */ /* 0x000fe2000c101542 */
[----:B-1----:R-:W-:-:S03]  /*a0230*/  ISETP.LT.AND P3, PT, R28, UR10, !P2 ;  /* 0x0000000a1c007c0c */ /* 0x002fc6000d761270 */
[----:B------:R1:W-:Y:S01]  /*a0240*/  STL [R1+0x31e8], R28 ;  /* 0x0031e81c01007387 */ /* 0x0003e20000100800 */
[----:B------:R-:W-:Y:S01]  /*a0250*/  ISETP.LT.AND P6, PT, R13, UR8, !P2 ;  /* 0x000000080d007c0c */ /* 0x000fe2000d7c1270 */
[----:B------:R-:W3:Y:S01]  /*a0260*/  LDCU UR8, c[0x0][0x398] ;  /* 0x00007300ff0877ac */ /* 0x000ee20008000800 */
[----:B------:R-:W2:Y:S01]  /*a0270*/  LDCU UR10, c[0x0][0x398] ;  /* 0x00007300ff0a77ac */ /* 0x000ea20008000800 */
[----:B-1----:R-:W2:Y:S04]  /*a0280*/  LDL R28, [R1+0x1bd8] ;  /* 0x001bd800011c7983 */ /* 0x002ea80000100800 */
[----:B------:R-:W2:Y:S04]  /*a0290*/  LDL.LU R0, [R1+0x31f4] ;  /* 0x0031f40001007983 */ /* 0x000ea80000300800 */
[----:B------:R-:W3:Y:S04]  /*a02a0*/  LDL.LU R15, [R1+0x3dc] ;  /* 0x0003dc00010f7983 */ /* 0x000ee80000300800 */
[----:B------:R-:W3:Y:S04]  /*a02b0*/  LDL.LU R14, [R1+0x3cc] ;  /* 0x0003cc00010e7983 */ /* 0x000ee80000300800 */
[----:B------:R-:W4:Y:S01]  /*a02c0*/  LDL R2, [R1+0x1bdc] ;  /* 0x001bdc0001027983 */ /* 0x000f220000100800 */
[----:B------:R-:W-:Y:S01]  /*a02d0*/  IMAD.WIDE R12, R26, 0x2, R10 ;  /* 0x000000021a0c7825 */ /* 0x000fe200078e020a */
[----:B--2---:R-:W-:Y:S01]  /*a02e0*/  ISETP.LT.AND P2, PT, R0, UR6, !P2 ;  /* 0x0000000600007c0c */ /* 0x004fe2000d741270 */
[----:B------:R-:W1:Y:S01]  /*a02f0*/  LDCU UR6, c[0x0][0x398] ;  /* 0x00007300ff0677ac */ /* 0x000e620008000800 */
[----:B---3--:R2:W-:Y:S01]  /*a0300*/  @P4 STG.E.U16 desc[UR66][R4.64], R14 ;  /* 0x0000000e04004986 */ /* 0x0085e2000c101542 */
[----:B------:R-:W-:-:S03]  /*a0310*/  PRMT R3, R15, 0x7632, R3 ;  /* 0x000076320f037816 */ /* 0x000fc60000000003 */
[----:B------:R-:W-:Y:S01]  /*a0320*/  @P6 STG.E.U16 desc[UR66][R12.64], R27 ;  /* 0x0000001b0c006986 */ /* 0x000fe2000c101542 */
[----:B--2---:R-:W-:Y:S01]  /*a0330*/  IMAD.WIDE R4, R26, 0x2, R8 ;  /* 0x000000021a047825 */ /* 0x004fe200078e0208 */
[----:B----4-:R-:W-:-:S04]  /*a0340*/  ISETP.LT.AND P4, PT, R2, UR60, !P1 ;  /* 0x0000003c02007c0c */ /* 0x010fc8000cf81270 */
[----:B------:R2:W-:Y:S01]  /*a0350*/  @P3 STG.E.U16 desc[UR66][R4.64], R15 ;  /* 0x0000000f04003986 */ /* 0x0005e2000c101542 */
[----:B------:R-:W-:Y:S01]  /*a0360*/  ISETP.LT.AND P5, PT, R28, UR58, !P1 ;  /* 0x0000003a1c007c0c */ /* 0x000fe2000cfa1270 */
[C---:B------:R-:W-:Y:S02]  /*a0370*/  VIADD R2, R26.reuse, UR5 ;  /* 0x000000051a027c36 */ /* 0x040fe40008000000 */
[----:B--2---:R-:W-:Y:S01]  /*a0380*/  IMAD.WIDE R4, R26, 0x2, R6 ;  /* 0x000000021a047825 */ /* 0x004fe200078e0206 */
[----:B------:R-:W2:Y:S01]  /*a0390*/  LDL R28, [R1+0x3fc] ;  /* 0x0003fc00011c7983 */ /* 0x000ea20000100800 */
[----:B------:R-:W-:Y:S01]  /*a03a0*/  PRMT R26, R21, 0x7632, R26 ;  /* 0x00007632151a7816 */ /* 0x000fe2000000001a */
[----:B------:R-:W3:Y:S02]  /*a03b0*/  LDCU UR5, c[0x0][0x3b8] ;  /* 0x00007700ff0577ac */ /* 0x000ee40008000800 */
[----:B------:R-:W4:Y:S04]  /*a03c0*/  LDL.LU R21, [R1+0x31f0] ;  /* 0x0031f00001157983 */ /* 0x000f280000300800 */
[----:B------:R0:W-:Y:S01]  /*a03d0*/  @P2 STG.E.U16 desc[UR66][R4.64], R3 ;  /* 0x0000000304002986 */ /* 0x0001e2000c101542 */
[----:B------:R-:W-:Y:S01]  /*a03e0*/  ISETP.LT.AND P3, PT, R29, UR8, !P1 ;  /* 0x000000081d007c0c */ /* 0x000fe2000cf61270 */
[C---:B------:R-:W-:Y:S01]  /*a03f0*/  IMAD.WIDE R12, R2.reuse, 0x2, R24 ;  /* 0x00000002020c7825 */ /* 0x040fe200078e0218 */
[----:B------:R-:W1:Y:S01]  /*a0400*/  LDCU UR8, c[0x0][0x398] ;  /* 0x00007300ff0877ac */ /* 0x000e620008000800 */
[----:B0-----:R-:W2:Y:S04]  /*a0410*/  LDL.LU R3, [R1+0x41c] ;  /* 0x00041c0001037983 */ /* 0x001ea80000300800 */
[----:B------:R-:W3:Y:S04]  /*a0420*/  LDL R4, [R1+0x1b44] ;  /* 0x001b440001047983 */ /* 0x000ee80000100800 */
[----:B------:R-:W3:Y:S04]  /*a0430*/  LDL R5, [R1+0x1be4] ;  /* 0x001be40001057983 */ /* 0x000ee80000100800 */
[----:B------:R-:W3:Y:S01]  /*a0440*/  LDL.LU R29, [R1+0x31ec] ;  /* 0x0031ec00011d7983 */ /* 0x000ee20000300800 */
[----:B------:R-:W-:-:S03]  /*a0450*/  IMAD.WIDE R14, R2, 0x2, R22 ;  /* 0x00000002020e7825 */ /* 0x000fc600078e0216 */
[----:B--2---:R0:W-:Y:S04]  /*a0460*/  @P5 STG.E.U16 desc[UR66][R12.64], R3 ;  /* 0x000000030c005986 */ /* 0x0041e8000c101542 */
[----:B------:R2:W-:Y:S04]  /*a0470*/  @P4 STG.E.U16 desc[UR66][R14.64], R26 ;  /* 0x0000001a0e004986 */ /* 0x0005e8000c101542 */
[----:B0-----:R-:W4:Y:S01]  /*a0480*/  LDL R12, [R1+0x1bec] ;  /* 0x001bec00010c7983 */ /* 0x001f220000100800 */
[----:B---3--:R-:W-:Y:S01]  /*a0490*/  ISETP.LT.AND P4, PT, R29, UR70, !P1 ;  /* 0x000000461d007c0c */ /* 0x008fe2000cf81270 */
[----:B------:R-:W-:Y:S01]  /*a04a0*/  VIADD R3, R4, 0x48 ;  /* 0x0000004804037836 */ /* 0x000fe20000000000 */
[----:B------:R-:W-:Y:S01]  /*a04b0*/  ISETP.LT.AND P5, PT, R5, UR10, !P1 ;  /* 0x0000000a05007c0c */ /* 0x000fe2000cfa1270 */
[----:B------:R-:W3:Y:S01]  /*a04c0*/  LDL.LU R13, [R1+0x40c] ;  /* 0x00040c00010d7983 */ /* 0x000ee20000300800 */
[----:B--2---:R-:W-:Y:S01]  /*a04d0*/  PRMT R26, R28, 0x7632, R26 ;  /* 0x000076321c1a7816 */ /* 0x004fe2000000001a */
[C---:B----4-:R-:W-:Y:S01]  /*a04e0*/  IMAD.WIDE R4, R2.reuse, 0x2, R20 ;  /* 0x0000000202047825 */ /* 0x050fe200078e0214 */
[----:B------:R-:W-:Y:S01]  /*a04f0*/  ISETP.GE.AND P2, PT, R3, UR75, PT ;  /* 0x0000004b03007c0c */ /* 0x000fe2000bf46270 */
[----:B------:R0:W-:Y:S01]  /*a0500*/  STL [R1+0x31e0], R29 ;  /* 0x0031e01d01007387 */ /* 0x0001e20000100800 */
[----:B------:R-:W2:Y:S01]  /*a0510*/  LDCU UR10, c[0x0][0x398] ;  /* 0x00007300ff0a77ac */ /* 0x000ea20008000800 */
[C---:B------:R-:W-:Y:S01]  /*a0520*/  IMAD.WIDE R14, R2.reuse, 0x2, R10 ;  /* 0x00000002020e7825 */ /* 0x040fe200078e020a */
[----:B------:R-:W4:Y:S01]  /*a0530*/  LDCU.64 UR70, c[0x0][0x398] ;  /* 0x00007300ff4677ac */ /* 0x000f220008000a00 */
[----:B0-----:R-:W2:Y:S04]  /*a0540*/  LDL.LU R29, [R1+0x420] ;  /* 0x00042000011d7983 */ /* 0x001ea80000300800 */
[----:B------:R-:W2:Y:S04]  /*a0550*/  LDL.LU R28, [R1+0x31e8] ;  /* 0x0031e800011c7983 */ /* 0x000ea80000300800 */
[----:B---3--:R0:W-:Y:S01]  /*a0560*/  @P3 STG.E.U16 desc[UR66][R4.64], R13 ;  /* 0x0000000d04003986 */ /* 0x0081e2000c101542 */
[----:B------:R-:W-:Y:S01]  /*a0570*/  PRMT R3, R13, 0x7632, R3 ;  /* 0x000076320d037816 */ /* 0x000fe20000000003 */
[----:B0-----:R-:W-:-:S05]  /*a0580*/  IMAD.WIDE R4, R2, 0x2, R18 ;  /* 0x0000000202047825 */ /* 0x001fca00078e0212 */
[----:B------:R0:W-:Y:S01]  /*a0590*/  @P5 STG.E.U16 desc[UR66][R4.64], R3 ;  /* 0x0000000304005986 */ /* 0x0001e2000c101542 */
[----:B--2---:R-:W-:Y:S01]  /*a05a0*/  ISETP.LT.AND P3, PT, R28, UR12, !P1 ;  /* 0x0000000c1c007c0c */ /* 0x004fe2000cf61270 */
[----:B------:R-:W2:Y:S02]  /*a05b0*/  LDCU UR12, c[0x0][0x398] ;  /* 0x00007300ff0c77ac */ /* 0x000ea40008000800 */
[----:B------:R-:W3:Y:S04]  /*a05c0*/  LDL.LU R28, [R1+0x31e4] ;  /* 0x0031e400011c7983 */ /* 0x000ee80000300800 */
[----:B0-----:R-:W2:Y:S01]  /*a05d0*/  LDL.LU R4, [R1+0x3fc] ;  /* 0x0003fc0001047983 */ /* 0x001ea20000300800 */
[----:B------:R-:W-:Y:S01]  /*a05e0*/  ISETP.LT.AND P6, PT, R12, UR62, !P1 ;  /* 0x0000003e0c007c0c */ /* 0x000fe2000cfc1270 */
[----:B------:R-:W-:-:S02]  /*a05f0*/  IMAD.WIDE R12, R2, 0x2, R16 ;  /* 0x00000002020c7825 */ /* 0x000fc400078e0210 */
[----:B------:R-:W3:Y:S04]  /*a0600*/  LDL R5, [R1+0x1be0] ;  /* 0x001be00001057983 */ /* 0x000ee80000100800 */
[----:B------:R-:W3:Y:S04]  /*a0610*/  LDL.LU R3, [R1+0x3ec] ;  /* 0x0003ec0001037983 */ /* 0x000ee80000300800 */
[----:B--2---:R0:W-:Y:S04]  /*a0620*/  @P4 STG.E.U16 desc[UR66][R12.64], R4 ;  /* 0x000000040c004986 */ /* 0x0041e8000c101542 */
[----:B0-----:R-:W2:Y:S04]  /*a0630*/  LDL R12, [R1+0x1bd8] ;  /* 0x001bd800010c7983 */ /* 0x001ea80000100800 */
[----:B------:R-:W4:Y:S01]  /*a0640*/  LDL R13, [R1+0x1bdc] ;  /* 0x001bdc00010d7983 */ /* 0x000f220000100800 */
[----:B-1----:R-:W-:Y:S01]  /*a0650*/  ISETP.LT.AND P1, PT, R0, UR8, !P1 ;  /* 0x0000000800007c0c */ /* 0x002fe2000cf21270 */
[----:B------:R-:W0:Y:S01]  /*a0660*/  LDCU UR8, c[0x0][0x398] ;  /* 0x00007300ff0877ac */ /* 0x000e220008000800 */
[----:B---3--:R-:W-:Y:S01]  /*a0670*/  ISETP.LT.AND P4, PT, R5, UR44, !P2 ;  /* 0x0000002c05007c0c */ /* 0x008fe2000d781270 */
[----:B------:R1:W-:Y:S01]  /*a0680*/  @P6 STG.E.U16 desc[UR66][R14.64], R26 ;  /* 0x0000001a0e006986 */ /* 0x0003e2000c101542 */
[C---:B------:R-:W-:Y:S01]  /*a0690*/  IMAD.WIDE R4, R2.reuse, 0x2, R8 ;  /* 0x0000000202047825 */ /* 0x040fe200078e0208 */
[----:B------:R-:W-:Y:S01]  /*a06a0*/  PRMT R27, R3, 0x7632, R27 ;  /* 0x00007632031b7816 */ /* 0x000fe2000000001b */
[----:B------:R-:W3:Y:S03]  /*a06b0*/  LDCU UR44, c[0x0][0x398] ;  /* 0x00007300ff2c77ac */ /* 0x000ee60008000800 */
[----:B------:R0:W-:Y:S01]  /*a06c0*/  @P3 STG.E.U16 desc[UR66][R4.64], R3 ;  /* 0x0000000304003986 */ /* 0x0001e2000c101542 */
[----:B-1----:R-:W-:-:S03]  /*a06d0*/  VIADD R26, R2, UR5 ;  /* 0x00000005021a7c36 */ /* 0x002fc60008000000 */
[----:B------:R1:W-:Y:S01]  /*a06e0*/  STL [R1+0x31dc], R0 ;  /* 0x0031dc0001007387 */ /* 0x0003e20000100800 */
[----:B------:R-:W-:Y:S01]  /*a06f0*/  PRMT R28, R29, 0x7632, R28 ;  /* 0x000076321d1c7816 */ /* 0x000fe2000000001c */
[----:B------:R-:W2:Y:S01]  /*a0700*/  LDCU UR5, c[0x0][0x3b8] ;  /* 0x00007700ff0577ac */ /* 0x000ea20008000800 */
[----:B0-----:R-:W-:-:S04]  /*a0710*/  IMAD.WIDE R2, R2, 0x2, R6 ;  /* 0x0000000202027825 */ /* 0x001fc800078e0206 */
[----:B------:R-:W-:Y:S01]  /*a0720*/  IMAD.WIDE R4, R26, 0x2, R24 ;  /* 0x000000021a047825 */ /* 0x000fe200078e0218 */
[----:B-1----:R-:W3:Y:S04]  /*a0730*/  LDL.LU R0, [R1+0x440] ;  /* 0x0004400001007983 */ /* 0x002ee80000300800 */
[----:B------:R0:W-:Y:S04]  /*a0740*/  @P1 STG.E.U16 desc[UR66][R2.64], R27 ;  /* 0x0000001b02001986 */ /* 0x0001e8000c101542 */
[----:B0-----:R-:W3:Y:S04]  /*a0750*/  LDL R2, [R1+0x1b44] ;  /* 0x001b440001027983 */ /* 0x001ee80000100800 */
[----:B------:R-:W3:Y:S01]  /*a0760*/  LDL R3, [R1+0x1bf0] ;  /* 0x001bf00001037983 */ /* 0x000ee20000100800 */
[----:B--2---:R-:W-:-:S02]  /*a0770*/  ISETP.LT.AND P6, PT, R12, UR6, !P2 ;  /* 0x000000060c007c0c */ /* 0x004fc4000d7c1270 */
[----:B----4-:R-:W-:Y:S01]  /*a0780*/  ISETP.LT.AND P5, PT, R13, UR64, !P2 ;  /* 0x000000400d007c0c */ /* 0x010fe2000d7a1270 */
[C---:B------:R-:W-:Y:S01]  /*a0790*/  IMAD.WIDE R12, R26.reuse, 0x2, R22 ;  /* 0x000000021a0c7825 */ /* 0x040fe200078e0216 */
[----:B------:R-:W0:Y:S09]  /*a07a0*/  LDCU UR6, c[0x0][0x398] ;  /* 0x00007300ff0677ac */ /* 0x000e320008000800 */
[----:B------:R1:W-:Y:S04]  /*a07b0*/  @P6 STG.E.U16 desc[UR66][R4.64], R29 ;  /* 0x0000001d04006986 */ /* 0x0003e8000c101542 */
[----:B------:R2:W-:Y:S04]  /*a07c0*/  @P5 STG.E.U16 desc[UR66][R12.64], R28 ;  /* 0x0000001c0c005986 */ /* 0x0005e8000c101542 */
[----:B-1----:R-:W4:Y:S04]  /*a07d0*/  LDL.LU R29, [R1+0x31e0] ;  /* 0x0031e000011d7983 */ /* 0x002f280000300800 */
[----:B------:R-:W4:Y:S04]  /*a07e0*/  LDL R4, [R1+0x1bec] ;  /* 0x001bec0001047983 */ /* 0x000f280000100800 */
[----:B------:R-:W4:Y:S04]  /*a07f0*/  LDL.LU R5, [R1+0x430] ;  /* 0x0004300001057983 */ /* 0x000f280000300800 */
[----:B--2---:R-:W2:Y:S01]  /*a0800*/  LDL R13, [R1+0x1be4] ;  /* 0x001be400010d7983 */ /* 0x004ea20000100800 */
[----:B------:R-:W-:Y:S01]  /*a0810*/  IMAD.WIDE R14, R26, 0x2, R20 ;  /* 0x000000021a0e7825 */ /* 0x000fe200078e0214 */
[----:B---3--:R-:W-:-:S02]  /*a0820*/  PRMT R27, R0, 0x7632, R27 ;  /* 0x00007632001b7816 */ /* 0x008fc4000000001b */
[----:B------:R-:W-:Y:S01]  /*a0830*/  ISETP.LT.AND P3, PT, R3, UR10, !P2 ;  /* 0x0000000a03007c0c */ /* 0x000fe2000d761270 */
[----:B------:R-:W1:Y:S01]  /*a0840*/  LDCU UR10, c[0x0][0x398] ;  /* 0x00007300ff0a77ac */ /* 0x000e620008000800 */
[----:B----4-:R-:W-:Y:S01]  /*a0850*/  ISETP.LT.AND P5, PT, R29, UR72, !P2 ;  /* 0x000000481d007c0c */ /* 0x010fe2000d7a1270 */
[----:B------:R3:W-:Y:S01]  /*a0860*/  STL [R1+0x31d8], R29 ;  /* 0x0031d81d01007387 */ /* 0x0007e20000100800 */
[----:B------:R-:W4:Y:S01]  /*a0870*/  LDCU.64 UR72, c[0x0][0x398] ;  /* 0x00007300ff4877ac */ /* 0x000f220008000a00 */
[----:B--2---:R-:W-:Y:S02]  /*a0880*/  ISETP.LT.AND P6, PT, R13, UR14, !P2 ;  /* 0x0000000e0d007c0c */ /* 0x004fe4000d7c1270 */
[----:B------:R2:W-:Y:S01]  /*a0890*/  @P4 STG.E.U16 desc[UR66][R14.64], R5 ;  /* 0x000000050e004986 */ /* 0x0005e2000c101542 */
[----:B------:R-:W-:-:S03]  /*a08a0*/  ISETP.LT.AND P4, PT, R4, UR12, !P2 ;  /* 0x0000000c04007c0c */ /* 0x000fc6000d781270 */
[----:B---3--:R-:W3:Y:S01]  /*a08b0*/  LDL.LU R29, [R1+0x490] ;  /* 0x00049000011d7983 */ /* 0x008ee20000300800 */
[----:B------:R-:W-:Y:S01]  /*a08c0*/  IMAD.WIDE R12, R26, 0x2, R10 ;  /* 0x000000021a0c7825 */ /* 0x000fe200078e020a */
[----:B------:R-:W0:Y:S01]  /*a08d0*/  LDCU UR12, c[0x0][0x398] ;  /* 0x00007300ff0c77ac */ /* 0x000e220008000800 */
[----:B------:R-:W0:Y:S02]  /*a08e0*/  LDCU UR14, c[0x0][0x398] ;  /* 0x00007300ff0e77ac */ /* 0x000e240008000800 */
[----:B--2---:R-:W-:Y:S01]  /*a08f0*/  VIADD R15, R2, 0x49 ;  /* 0x00000049020f7836 */ /* 0x004fe20000000000 */
[----:B------:R-:W-:Y:S01]  /*a0900*/  PRMT R14, R5, 0x7632, R14 ;  /* 0x00007632050e7816 */ /* 0x000fe2000000000e */
[----:B------:R-:W-:-:S04]  /*a0910*/  IMAD.WIDE R2, R26, 0x2, R18 ;  /* 0x000000021a027825 */ /* 0x000fc800078e0212 */
[C---:B------:R-:W-:Y:S01]  /*a0920*/  IMAD.WIDE R4, R26.reuse, 0x2, R16 ;  /* 0x000000021a047825 */ /* 0x040fe200078e0210 */
[----:B------:R-:W-:Y:S01]  /*a0930*/  ISETP.GE.AND P1, PT, R15, UR71, PT ;  /* 0x000000470f007c0c */ /* 0x000fe2000bf26270 */
[----:B------:R2:W-:Y:S04]  /*a0940*/  @P6 STG.E.U16 desc[UR66][R2.64], R14 ;  /* 0x0000000e02006986 */ /* 0x0005e8000c101542 */
[----:B------:R-:W4:Y:S04]  /*a0950*/  LDL.LU R15, [R1+0x450] ;  /* 0x00045000010f7983 */ /* 0x000f280000300800 */
[----:B------:R0:W-:Y:S04]  /*a0960*/  @P5 STG.E.U16 desc[UR66][R4.64], R0 ;  /* 0x0000000004005986 */ /* 0x0001e8000c101542 */
[----:B--2---:R-:W2:Y:S04]  /*a0970*/  LDL R14, [R1+0x1bd8] ;  /* 0x001bd800010e7983 */ /* 0x004ea80000100800 */
[----:B------:R-:W2:Y:S04]  /*a0980*/  LDL R2, [R1+0x1bdc] ;  /* 0x001bdc0001027983 */ /* 0x000ea80000100800 */
[----:B0-----:R-:W2:Y:S04]  /*a0990*/  LDL.LU R0, [R1+0x31dc] ;  /* 0x0031dc0001007983 */ /* 0x001ea80000300800 */
[----:B------:R0:W-:Y:S04]  /*a09a0*/  @P4 STG.E.U16 desc[UR66][R12.64], R27 ;  /* 0x0000001b0c004986 */ /* 0x0001e8000c101542 */
[----:B0-----:R-:W2:Y:S01]  /*a09b0*/  LDL R13, [R1+0x1be0] ;  /* 0x001be000010d7983 */ /* 0x001ea20000100800 */
[----:B------:R-:W-:Y:S01]  /*a09c0*/  IMAD.WIDE R4, R26, 0x2, R8 ;  /* 0x000000021a047825 */ /* 0x000fe200078e0208 */
[----:B---3--:R-:W-:-:S04]  /*a09d0*/  PRMT R28, R29, 0x7632, R28 ;  /* 0x000076321d1c7816 */ /* 0x008fc8000000001c */
[----:B----4-:R0:W-:Y:S01]  /*a09e0*/  @P3 STG.E.U16 desc[UR66][R4.64], R15 ;  /* 0x0000000f04003986 */ /* 0x0101e2000c101542 */
[----:B------:R-:W-:Y:S02]  /*a09f0*/  PRMT R3, R15, 0x7632, R3 ;  /* 0x000076320f037816 */ /* 0x000fe40000000003 */
[----:B--2---:R-:W-:Y:S01]  /*a0a00*/  ISETP.LT.AND P6, PT, R14, UR6, !P1 ;  /* 0x000000060e007c0c */ /* 0x004fe2000cfc1270 */
[----:B------:R-:W2:Y:S01]  /*a0a10*/  LDCU UR6, c[0x0][0x398] ;  /* 0x00007300ff0677ac */ /* 0x000ea20008000800 */
[----:B------:R-:W-:Y:S02]  /*a0a20*/  ISETP.LT.AND P5, PT, R2, UR44, !P1 ;  /* 0x0000002c02007c0c */ /* 0x000fe4000cfa1270 */
[----:B------:R-:W-:Y:S01]  /*a0a30*/  ISETP.LT.AND P2, PT, R0, UR8, !P2 ;  /* 0x0000000800007c0c */ /* 0x000fe2000d741270 */
[C---:B------:R-:W-:Y:S01]  /*a0a40*/  VIADD R2, R26.reuse, UR5 ;  /* 0x000000051a027c36 */ /* 0x040fe20008000000 */
[----:B------:R3:W-:Y:S01]  /*a0a50*/  STL [R1+0x31d4], R0 ;  /* 0x0031d40001007387 */ /* 0x0007e20000100800 */
[----:B0-----:R-:W-:Y:S01]  /*a0a60*/  IMAD.WIDE R4, R26, 0x2, R6 ;  /* 0x000000021a047825 */ /* 0x001fe200078e0206 */
[----:B------:R-:W0:Y:S03]  /*a0a70*/  LDCU UR44, c[0x0][0x398] ;  /* 0x00007300ff2c77ac */ /* 0x000e260008000800 */
[C---:B------:R-:W-:Y:S01]  /*a0a80*/  IMAD.WIDE R26, R2.reuse, 0x2, R20 ;  /* 0x00000002021a7825 */ /* 0x040fe200078e0214 */
[----:B------:R-:W4:Y:S01]  /*a0a90*/  LDCU UR8, c[0x0][0x398] ;  /* 0x00007300ff0877ac */ /* 0x000f220008000800 */
[----:B---3--:R-:W3:Y:S01]  /*a0aa0*/  LDL.LU R0, [R1+0x470] ;  /* 0x0004700001007983 */ /* 0x008ee20000300800 */
[----:B------:R-:W0:Y:S01]  /*a0ab0*/  LDCU UR5, c[0x0][0x3b8] ;  /* 0x00007700ff0577ac */ /* 0x000e220008000800 */
[----:B------:R-:W-:Y:S01]  /*a0ac0*/  ISETP.LT.AND P4, PT, R13, UR50, !P1 ;  /* 0x000000320d007c0c */ /* 0x000fe2000cf81270 */
[C---:B------:R-:W-:Y:S01]  /*a0ad0*/  IMAD.WIDE R12, R2.reuse, 0x2, R24 ;  /* 0x00000002020c7825 */ /* 0x040fe200078e0218 */
[----:B------:R1:W-:Y:S01]  /*a0ae0*/  STL [R1+0x31d0], R21 ;  /* 0x0031d01501007387 */ /* 0x0003e20000100800 */
[----:B------:R-:W0:Y:S03]  /*a0af0*/  LDCU UR50, c[0x0][0x398] ;  /* 0x00007300ff3277ac */ /* 0x000e260008000800 */
[----:B------:R2:W-:Y:S04]  /*a0b00*/  @P2 STG.E.U16 desc[UR66][R4.64], R3 ;  /* 0x0000000304002986 */ /* 0x0005e8000c101542 */
[----:B------:R0:W-:Y:S04]  /*a0b10*/  @P6 STG.E.U16 desc[UR66][R12.64], R29 ;  /* 0x0000001d0c006986 */ /* 0x0001e8000c101542 */
[----:B-1----:R-:W4:Y:S04]  /*a0b20*/  LDL.LU R21, [R1+0x480] ;  /* 0x0004800001157983 */ /* 0x002f280000300800 */
[----:B--2---:R-:W2:Y:S04]  /*a0b30*/  LDL R3, [R1+0x1b44] ;  /* 0x001b440001037983 */ /* 0x004ea80000100800 */
[----:B------:R-:W2:Y:S04]  /*a0b40*/  LDL R4, [R1+0x1bec] ;  /* 0x001bec0001047983 */ /* 0x000ea80000100800 */
[----:B------:R-:W2:Y:S04]  /*a0b50*/  LDL R5, [R1+0x1bf0] ;  /* 0x001bf00001057983 */ /* 0x000ea80000100800 */
[----:B0-----:R-:W2:Y:S04]  /*a0b60*/  LDL.LU R29, [R1+0x31d8] ;  /* 0x0031d800011d7983 */ /* 0x001ea80000300800 */
[----:B------:R-:W2:Y:S01]  /*a0b70*/  LDL R13, [R1+0x1be4] ;  /* 0x001be400010d7983 */ /* 0x000ea20000100800 */
[----:B------:R-:W-:-:S05]  /*a0b80*/  IMAD.WIDE R14, R2, 0x2, R22 ;  /* 0x00000002020e7825 */ /* 0x000fca00078e0216 */
[----:B------:R3:W-:Y:S02]  /*a0b90*/  @P5 STG.E.U16 desc[UR66][R14.64], R28 ;  /* 0x0000001c0e005986 */ /* 0x0007e4000c101542 */
[----:B---3--:R-:W-:Y:S02]  /*a0ba0*/  PRMT R28, R0, 0x7632, R28 ;  /* 0x00007632001c7816 */ /* 0x008fe4000000001c */
[----:B----4-:R0:W-:Y:S01]  /*a0bb0*/  @P4 STG.E.U16 desc[UR66][R26.64], R21 ;  /* 0x000000151a004986 */ /* 0x0101e2000c101542 */
[----:B--2---:R-:W-:Y:S01]  /*a0bc0*/  VIADD R3, R3, 0x4a ;  /* 0x0000004a03037836 */ /* 0x004fe20000000000 */
[----:B------:R-:W-:Y:S02]  /*a0bd0*/  ISETP.LT.AND P4, PT, R4, UR10, !P1 ;  /* 0x0000000a04007c0c */ /* 0x000fe4000cf81270 */
[----:B------:R-:W-:Y:S02]  /*a0be0*/  ISETP.LT.AND P3, PT, R5, UR44, !P1 ;  /* 0x0000002c05007c0c */ /* 0x000fe4000cf61270 */
[----:B------:R-:W-:-:S02]  /*a0bf0*/  ISETP.LT.AND P5, PT, R29, UR68, !P1 ;  /* 0x000000441d007c0c */ /* 0x000fc4000cfa1270 */
[----:B------:R-:W-:Y:S01]  /*a0c00*/  ISETP.LT.AND P6, PT, R13, UR12, !P1 ;  /* 0x0000000c0d007c0c */ /* 0x000fe2000cfc1270 */
[C---:B------:R-:W-:Y:S01]  /*a0c10*/  IMAD.WIDE R4, R2.reuse, 0x2, R18 ;  /* 0x0000000202047825 */ /* 0x040fe200078e0212 */
[----:B------:R-:W-:Y:S01]  /*a0c20*/  ISETP.GE.AND P2, PT, R3, UR73, PT ;  /* 0x0000004903007c0c */ /* 0x000fe2000bf46270 */
[----:B------:R-:W1:Y:S01]  /*a0c30*/  LDCU UR44, c[0x0][0x398] ;  /* 0x00007300ff2c77ac */ /* 0x000e620008000800 */
[----:B------:R-:W-:Y:S01]  /*a0c40*/  PRMT R3, R21, 0x7632, R3 ;  /* 0x0000763215037816 */ /* 0x000fe20000000003 */
[C---:B------:R-:W-:Y:S01]  /*a0c50*/  IMAD.WIDE R12, R2.reuse, 0x2, R16 ;  /* 0x00000002020c7825 */ /* 0x040fe200078e0210 */
[----:B0-----:R-:W2:Y:S01]  /*a0c60*/  LDL R21, [R1+0x424] ;  /* 0x0004240001157983 */ /* 0x001ea20000100800 */
[----:B------:R-:W0:Y:S02]  /*a0c70*/  LDCU.64 UR68, c[0x0][0x398] ;  /* 0x00007300ff4477ac */ /* 0x000e240008000a00 */
[C---:B------:R-:W-:Y:S01]  /*a0c80*/  IMAD.WIDE R14, R2.reuse, 0x2, R10 ;  /* 0x00000002020e7825 */ /* 0x040fe200078e020a */
[----:B------:R-:W3:Y:S03]  /*a0c90*/  LDCU UR12, c[0x0][0x398] ;  /* 0x00007300ff0c77ac */ /* 0x000ee60008000800 */
[----:B------:R4:W-:Y:S01]  /*a0ca0*/  @P6 STG.E.U16 desc[UR66][R4.64], R3 ;  /* 0x0000000304006986 */ /* 0x0009e2000c101542 */
[----:B------:R-:W-:Y:S01]  /*a0cb0*/  IMAD.WIDE R26, R2, 0x2, R8 ;  /* 0x00000002021a7825 */ /* 0x000fe200078e0208 */
[----:B------:R-:W0:Y:S02]  /*a0cc0*/  LDCU UR10, c[0x0][0x398] ;  /* 0x00007300ff0a77ac */ /* 0x000e240008000800 */
[----:B------:R0:W-:Y:S04]  /*a0cd0*/  @P5 STG.E.U16 desc[UR66][R12.64], R0 ;  /* 0x000000000c005986 */ /* 0x0001e8000c101542 */
[----:B----4-:R-:W1:Y:S04]  /*a0ce0*/  LDL R3, [R1+0x1bdc] ;  /* 0x001bdc0001037983 */ /* 0x010e680000100800 */
[----:B------:R-:W4:Y:S04]  /*a0cf0*/  LDL R4, [R1+0x1b44] ;  /* 0x001b440001047983 */ /* 0x000f280000100800 */
[----:B------:R-:W2:Y:S04]  /*a0d00*/  LDL R5, [R1+0x1be0] ;  /* 0x001be00001057983 */ /* 0x000ea80000100800 */
[----:B0-----:R-:W2:Y:S04]  /*a0d10*/  LDL.LU R0, [R1+0x31d4] ;  /* 0x0031d40001007983 */ /* 0x001ea80000300800 */
[----:B------:R-:W2:Y:S04]  /*a0d20*/  LDL.LU R12, [R1+0x460] ;  /* 0x00046000010c7983 */ /* 0x000ea80000300800 */
[----:B------:R4:W-:Y:S04]  /*a0d30*/  @P4 STG.E.U16 desc[UR66][R14.64], R28 ;  /* 0x0000001c0e004986 */ /* 0x0009e8000c101542 */
[----:B------:R-:W3:Y:S01]  /*a0d40*/  LDL R13, [R1+0x1bd8] ;  /* 0x001bd800010d7983 */ /* 0x000ee20000100800 */
[----:B-1----:R-:W-:Y:S01]  /*a0d50*/  ISETP.LT.AND P4, PT, R3, UR44, !P2 ;  /* 0x0000002c03007c0c */ /* 0x002fe2000d781270 */
[----:B------:R-:W0:Y:S01]  /*a0d60*/  LDCU UR44, c[0x0][0x398] ;  /* 0x00007300ff2c77ac */ /* 0x000e220008000800 */
[----:B----4-:R-:W-:Y:S01]  /*a0d70*/  VIADD R15, R4, 0x4b ;  /* 0x0000004b040f7836 */ /* 0x010fe20000000000 */
[----:B--2---:R1:W-:Y:S01]  /*a0d80*/  @P3 STG.E.U16 desc[UR66][R26.64], R12 ;  /* 0x0000000c1a003986 */ /* 0x0043e2000c101542 */
[----:B------:R-:W-:Y:S01]  /*a0d90*/  ISETP.LT.AND P3, PT, R0, UR8, !P1 ;  /* 0x0000000800007c0c */ /* 0x000fe2000cf61270 */
[----:B------:R-:W2:Y:S01]  /*a0da0*/  LDCU UR8, c[0x0][0x398] ;  /* 0x00007300ff0877ac */ /* 0x000ea20008000800 */
[----:B------:R-:W-:-:S02]  /*a0db0*/  PRMT R14, R12, 0x7632, R14 ;  /* 0x000076320c0e7816 */ /* 0x000fc4000000000e */
[----:B------:R-:W-:Y:S01]  /*a0dc0*/  ISETP.GE.AND P1, PT, R15, UR69, PT ;  /* 0x000000450f007c0c */ /* 0x000fe2000bf26270 */
[C---:B-1----:R-:W-:Y:S01]  /*a0dd0*/  VIADD R26, R2.reuse, UR5 ;  /* 0x00000005021a7c36 */ /* 0x042fe20008000000 */
[----:B------:R-:W-:Y:S01]  /*a0de0*/  PRMT R27, R21, 0x7632, R27 ;  /* 0x00007632151b7816 */ /* 0x000fe2000000001b */
[----:B------:R-:W-:Y:S01]  /*a0df0*/  IMAD.WIDE R2, R2, 0x2, R6 ;  /* 0x0000000202027825 */ /* 0x000fe200078e0206 */
[----:B------:R-:W4:Y:S01]  /*a0e00*/  LDL.LU R21, [R1+0x31d0] ;  /* 0x0031d00001157983 */ /* 0x000f220000300800 */
[----:B---3--:R-:W-:Y:S01]  /*a0e10*/  ISETP.LT.AND P5, PT, R13, UR6, !P2 ;  /* 0x000000060d007c0c */ /* 0x008fe2000d7a1270 */
[----:B------:R-:W1:Y:S02]  /*a0e20*/  LDCU UR6, c[0x0][0x398] ;  /* 0x00007300ff0677ac */ /* 0x000e640008000800 */
[----:B------:R-:W3:Y:S01]  /*a0e30*/  LDL.LU R15, [R1+0x434] ;  /* 0x00043400010f7983 */ /* 0x000ee20000300800 */
[----:B0-----:R-:W-:Y:S01]  /*a0e40*/  ISETP.LT.AND P6, PT, R5, UR44, !P2 ;  /* 0x0000002c05007c0c */ /* 0x001fe2000d7c1270 */
[----:B------:R-:W0:Y:S02]  /*a0e50*/  LDCU UR5, c[0x0][0x3b8] ;  /* 0x00007700ff0577ac */ /* 0x000e240008000800 */
[----:B------:R1:W-:Y:S01]  /*a0e60*/  @P3 STG.E.U16 desc[UR66][R2.64], R14 ;  /* 0x0000000e02003986 */ /* 0x0003e2000c101542 */
[C---:B------:R-:W-:Y:S01]  /*a0e70*/  IMAD.WIDE R4, R26.reuse, 0x2, R24 ;  /* 0x000000021a047825 */ /* 0x040fe200078e0218 */
[----:B------:R-:W0:Y:S02]  /*a0e80*/  LDCU UR44, c[0x0][0x398] ;  /* 0x00007300ff2c77ac */ /* 0x000e240008000800 */
[----:B-1----:R-:W2:Y:S04]  /*a0e90*/  LDL.LU R3, [R1+0x424] ;  /* 0x0004240001037983 */ /* 0x002ea80000300800 */
[----:B------:R-:W3:Y:S01]  /*a0ea0*/  LDL R14, [R1+0x1bf0] ;  /* 0x001bf000010e7983 */ /* 0x000ee20000100800 */
[----:B------:R-:W-:-:S03]  /*a0eb0*/  IMAD.WIDE R12, R26, 0x2, R22 ;  /* 0x000000021a0c7825 */ /* 0x000fc600078e0216 */
[----:B--2---:R1:W-:Y:S04]  /*a0ec0*/  @P5 STG.E.U16 desc[UR66][R4.64], R3 ;  /* 0x0000000304005986 */ /* 0x0043e8000c101542 */
[----:B-1----:R-:W2:Y:S04]  /*a0ed0*/  LDL R4, [R1+0x1be4] ;  /* 0x001be40001047983 */ /* 0x002ea80000100800 */
[----:B------:R-:W2:Y:S01]  /*a0ee0*/  LDL R5, [R1+0x1bec] ;  /* 0x001bec0001057983 */ /* 0x000ea20000100800 */
[----:B----4-:R-:W-:-:S03]  /*a0ef0*/  IMAD.WIDE R2, R26, 0x2, R20 ;  /* 0x000000021a027825 */ /* 0x010fc600078e0214 */
[----:B------:R1:W-:Y:S04]  /*a0f00*/  @P4 STG.E.U16 desc[UR66][R12.64], R27 ;  /* 0x0000001b0c004986 */ /* 0x0003e8000c101542 */
[----:B------:R4:W-:Y:S04]  /*a0f10*/  STL [R1+0x31cc], R21 ;  /* 0x0031cc1501007387 */ /* 0x0009e80000100800 */
[----:B---3--:R3:W-:Y:S01]  /*a0f20*/  @P6 STG.E.U16 desc[UR66][R2.64], R15 ;  /* 0x0000000f02006986 */ /* 0x0087e2000c101542 */
[----:B-1----:R-:W-:-:S03]  /*a0f30*/  PRMT R27, R15, 0x7632, R27 ;  /* 0x000076320f1b7816 */ /* 0x002fc6000000001b */
[----:B----4-:R-:W4:Y:S04]  /*a0f40*/  LDL.LU R21, [R1+0x494] ;  /* 0x0004940001157983 */ /* 0x010f280000300800 */
[----:B------:R1:W-:Y:S01]  /*a0f50*/  STL [R1+0x31c8], R16 ;  /* 0x0031c81001007387 */ /* 0x0003e20000100800 */
[----:B---3--:R-:W-:Y:S01]  /*a0f60*/  IMAD.WIDE R2, R26, 0x2, R18 ;  /* 0x000000021a027825 */ /* 0x008fe200078e0212 */
[----:B------:R-:W-:Y:S01]  /*a0f70*/  ISETP.LT.AND P6, PT, R14, UR8, !P2 ;  /* 0x000000080e007c0c */ /* 0x000fe2000d7c1270 */
[----:B------:R-:W3:Y:S02]  /*a0f80*/  LDCU UR8, c[0x0][0x398] ;  /* 0x00007300ff0877ac */ /* 0x000ee40008000800 */
[----:B------:R-:W-:Y:S01]  /*a0f90*/  IMAD.WIDE R14, R26, 0x2, R8 ;  /* 0x000000021a0e7825 */ /* 0x000fe200078e0208 */
[----:B--2---:R-:W-:-:S02]  /*a0fa0*/  ISETP.LT.AND P4, PT, R4, UR14, !P2 ;  /* 0x0000000e04007c0c */ /* 0x004fc4000d781270 */
[----:B------:R-:W-:Y:S01]  /*a0fb0*/  ISETP.LT.AND P5, PT, R5, UR12, !P2 ;  /* 0x0000000c05007c0c */ /* 0x000fe2000d7a1270 */
[C---:B------:R-:W-:Y:S01]  /*a0fc0*/  IMAD.WIDE R4, R26.reuse, 0x2, R16 ;  /* 0x000000021a047825 */ /* 0x040fe200078e0210 */
[----:B------:R-:W-:Y:S01]  /*a0fd0*/  ISETP.LT.AND P3, PT, R29, UR74, !P2 ;  /* 0x0000004a1d007c0c */ /* 0x000fe2000d761270 */
[----:B-1----:R-:W2:Y:S01]  /*a0fe0*/  LDL.LU R16, [R1+0x454] ;  /* 0x0004540001107983 */ /* 0x002ea20000300800 */
[----:B------:R-:W1:Y:S03]  /*a0ff0*/  LDCU.64 UR74, c[0x0][0x398] ;  /* 0x00007300ff4a77ac */ /* 0x000e660008000a00 */
[----:B------:R0:W-:Y:S01]  /*a1000*/  STL [R1+0x31c4], R17 ;  /* 0x0031c41101007387 */ /* 0x0001e20000100800 */
[----:B------:R-:W-:Y:S01]  /*a1010*/  IMAD.WIDE R12, R26, 0x2, R10 ;  /* 0x000000021a0c7825 */ /* 0x000fe200078e020a */
[----:B------:R-:W1:Y:S02]  /*a1020*/  LDCU UR12, c[0x0][0x398] ;  /* 0x00007300ff0c77ac */ /* 0x000e640008000800 */
[----:B------:R3:W-:Y:S01]  /*a1030*/  @P4 STG.E.U16 desc[UR66][R2.64], R27 ;  /* 0x0000001b02004986 */ /* 0x0007e2000c101542 */
[----:B------:R-:W1:Y:S03]  /*a1040*/  LDCU UR14, c[0x0][0x398] ;  /* 0x00007300ff0e77ac */ /* 0x000e660008000800 */
[----:B0-----:R-:W4:Y:S04]  /*a1050*/  LDL.LU R17, [R1+0x444] ;  /* 0x0004440001117983 */ /* 0x001f280000300800 */
[----:B------:R0:W-:Y:S04]  /*a1060*/  STL [R1+0x31c0], R9 ;  /* 0x0031c00901007387 */ /* 0x0001e80000100800 */
[----:B---3--:R-:W3:Y:S04]  /*a1070*/  LDL R2, [R1+0x1bd8] ;  /* 0x001bd80001027983 */ /* 0x008ee80000100800 */
[----:B0-----:R-:W3:Y:S01]  /*a1080*/  LDL R9, [R1+0x1bdc] ;  /* 0x001bdc0001097983 */ /* 0x001ee20000100800 */
[----:B------:R-:W-:Y:S01]  /*a1090*/  ISETP.LT.AND P2, PT, R0, UR6, !P2 ;  /* 0x0000000600007c0c */ /* 0x000fe2000d741270 */
[----:B------:R-:W0:Y:S02]  /*a10a0*/  LDCU UR6, c[0x0][0x398] ;  /* 0x00007300ff0677ac */ /* 0x000e240008000800 */
[----:B------:R1:W-:Y:S04]  /*a10b0*/  STL [R1+0x31a8], R27 ;  /* 0x0031a81b01007387 */ /* 0x0003e80000100800 */
[----:B-1----:R-:W3:Y:S01]  /*a10c0*/  LDL R27, [R1+0x1be4] ;  /* 0x001be400011b7983 */ /* 0x002ee20000100800 */
[----:B--2---:R-:W-:-:S02]  /*a10d0*/  PRMT R3, R16, 0x7632, R3 ;  /* 0x0000763210037816 */ /* 0x004fc40000000003 */
[----:B----4-:R-:W-:Y:S01]  /*a10e0*/  PRMT R28, R17, 0x7632, R28 ;  /* 0x00007632111c7816 */ /* 0x010fe2000000001c */
[----:B------:R1:W-:Y:S01]  /*a10f0*/  @P3 STG.E.U16 desc[UR66][R4.64], R17 ;  /* 0x0000001104003986 */ /* 0x0003e2000c101542 */
[----:B---3--:R-:W-:Y:S01]  /*a1100*/  ISETP.LT.AND P4, PT, R2, UR10, !P1 ;  /* 0x0000000a02007c0c */ /* 0x008fe2000cf81270 */
[C---:B------:R-:W-:Y:S02]  /*a1110*/  VIADD R2, R26.reuse, UR5 ;  /* 0x000000051a027c36 */ /* 0x040fe40008000000 */
[----:B------:R2:W-:Y:S01]  /*a1120*/  @P5 STG.E.U16 desc[UR66][R12.64], R28 ;  /* 0x0000001c0c005986 */ /* 0x0005e2000c101542 */
[----:B------:R-:W3:Y:S01]  /*a1130*/  LDCU UR10, c[0x0][0x398] ;  /* 0x00007300ff0a77ac */ /* 0x000ee20008000800 */
[----:B-1----:R-:W-:Y:S02]  /*a1140*/  IMAD.WIDE R4, R26, 0x2, R6 ;  /* 0x000000021a047825 */ /* 0x002fe400078e0206 */
[----:B------:R-:W-:Y:S01]  /*a1150*/  @P6 STG.E.U16 desc[UR66][R14.64], R16 ;  /* 0x000000100e006986 */ /* 0x000fe2000c101542 */
[----:B------:R-:W1:Y:S03]  /*a1160*/  LDCU UR5, c[0x0][0x3b8] ;  /* 0x00007700ff0577ac */ /* 0x000e660008000800 */
[----:B------:R4:W-:Y:S04]  /*a1170*/  @P2 STG.E.U16 desc[UR66][R4.64], R3 ;  /* 0x0000000304002986 */ /* 0x0009e8000c101542 */
[----:B--2---:R-:W2:Y:S04]  /*a1180*/  LDL R12, [R1+0x1b44] ;  /* 0x001b4400010c7983 */ /* 0x004ea80000100800 */
[----:B------:R-:W2:Y:S04]  /*a1190*/  LDL R13, [R1+0x1be0] ;  /* 0x001be000010d7983 */ /* 0x000ea80000100800 */
[----:B------:R0:W-:Y:S01]  /*a11a0*/  STL [R1+0x31a4], R28 ;  /* 0x0031a41c01007387 */ /* 0x0001e20000100800 */
[----:B----4-:R-:W-:Y:S01]  /*a11b0*/  IMAD.WIDE R4, R2, 0x2, R24 ;  /* 0x0000000202047825 */ /* 0x010fe200078e0218 */
[----:B------:R-:W-:Y:S01]  /*a11c0*/  ISETP.LT.AND P5, PT, R9, UR44, !P1 ;  /* 0x0000002c09007c0c */ /* 0x000fe2000cfa1270 */
[----:B------:R-:W2:Y:S01]  /*a11d0*/  LDCU UR44, c[0x0][0x398] ;  /* 0x00007300ff2c77ac */ /* 0x000ea20008000800 */
[----:B------:R-:W-:Y:S01]  /*a11e0*/  PRMT R14, R21, 0x7632, R14 ;  /* 0x00007632150e7816 */ /* 0x000fe2000000000e */
[----:B0-----:R-:W4:Y:S04]  /*a11f0*/  LDL R28, [R1+0x1bf0] ;  /* 0x001bf000011c7983 */ /* 0x001f280000100800 */
[----:B------:R0:W-:Y:S04]  /*a1200*/  STL [R1+0x31bc], R15 ;  /* 0x0031bc0f01007387 */ /* 0x0001e80000100800 */
[----:B------:R-:W3:Y:S04]  /*a1210*/  LDL R16, [R1+0x1bec] ;  /* 0x001bec0001107983 */ /* 0x000ee80000100800 */
[----:B------:R-:W4:Y:S04]  /*a1220*/  LDL.LU R17, [R1+0x484] ;  /* 0x0004840001117983 */ /* 0x000f280000300800 */
[----:B------:R-:W4:Y:S04]  /*a1230*/  LDL.LU R9, [R1+0x474] ;  /* 0x0004740001097983 */ /* 0x000f280000300800 */
[----:B0-----:R-:W4:Y:S04]  /*a1240*/  LDL.LU R15, [R1+0x464] ;  /* 0x00046400010f7983 */ /* 0x001f280000300800 */
[----:B------:R0:W-:Y:S04]  /*a1250*/  @P4 STG.E.U16 desc[UR66][R4.64], R21 ;  /* 0x0000001504004986 */ /* 0x0001e8000c101542 */
[----:B0-----:R-:W4:Y:S01]  /*a1260*/  LDL.LU R21, [R1+0x31cc] ;  /* 0x0031cc0001157983 */ /* 0x001f220000300800 */
[----:B--2---:R-:W-:Y:S01]  /*a1270*/  ISETP.LT.AND P3, PT, R13, UR44, !P1 ;  /* 0x0000002c0d007c0c */ /* 0x004fe2000cf61270 */
[----:B------:R-:W-:Y:S01]  /*a1280*/  VIADD R3, R12, 0x4d ;  /* 0x0000004d0c037836 */ /* 0x000fe20000000000 */
[----:B------:R-:W0:Y:S01]  /*a1290*/  LDCU UR44, c[0x0][0x398] ;  /* 0x00007300ff2c77ac */ /* 0x000e220008000800 */
[----:B------:R-:W-:-:S03]  /*a12a0*/  IMAD.WIDE R12, R2, 0x2, R22 ;  /* 0x00000002020c7825 */ /* 0x000fc600078e0216 */
[----:B------:R-:W-:Y:S02]  /*a12b0*/  ISETP.GE.AND P2, PT, R3, UR75, PT ;  /* 0x0000004b03007c0c */ /* 0x000fe4000bf46270 */
[----:B------:R2:W-:Y:S01]  /*a12c0*/  @P5 STG.E.U16 desc[UR66][R12.64], R14 ;  /* 0x0000000e0c005986 */ /* 0x0005e2000c101542 */
[----:B---3--:R-:W-:Y:S02]  /*a12d0*/  ISETP.LT.AND P5, PT, R16, UR8, !P1 ;  /* 0x0000000810007c0c */ /* 0x008fe4000cfa1270 */
[----:B----4-:R-:W-:Y:S01]  /*a12e0*/  PRMT R3, R17, 0x7632, R3 ;  /* 0x0000763211037816 */ /* 0x010fe20000000003 */
[----:B------:R-:W3:Y:S01]  /*a12f0*/  LDL.LU R16, [R1+0x31c8] ;  /* 0x0031c80001107983 */ /* 0x000ee20000300800 */
[C---:B------:R-:W-:Y:S01]  /*a1300*/  IMAD.WIDE R4, R2.reuse, 0x2, R20 ;  /* 0x0000000202047825 */ /* 0x040fe200078e0214 */
[----:B0-----:R-:W-:Y:S01]  /*a1310*/  ISETP.LT.AND P6, PT, R27, UR44, !P1 ;  /* 0x0000002c1b007c0c */ /* 0x001fe2000cfc1270 */
[----:B------:R-:W0:Y:S03]  /*a1320*/  LDCU UR8, c[0x0][0x398] ;  /* 0x00007300ff0877ac */ /* 0x000e260008000800 */
[----:B------:R4:W-:Y:S01]  /*a1330*/  @P3 STG.E.U16 desc[UR66][R4.64], R17 ;  /* 0x0000001104003986 */ /* 0x0009e2000c101542 */
[----:B------:R-:W-:Y:S01]  /*a1340*/  ISETP.LT.AND P4, PT, R29, UR70, !P1 ;  /* 0x000000461d007c0c */ /* 0x000fe2000cf81270 */
[----:B--2---:R-:W-:Y:S01]  /*a1350*/  IMAD.WIDE R12, R2, 0x2, R18 ;  /* 0x00000002020c7825 */ /* 0x004fe200078e0212 */
[----:B------:R-:W-:Y:S01]  /*a1360*/  PRMT R14, R9, 0x7632, R14 ;  /* 0x00007632090e7816 */ /* 0x000fe2000000000e */
[----:B------:R-:W2:Y:S01]  /*a1370*/  LDCU UR44, c[0x0][0x398] ;  /* 0x00007300ff2c77ac */ /* 0x000ea20008000800 */
[----:B----4-:R-:W3:Y:S04]  /*a1380*/  LDL.LU R17, [R1+0x31c4] ;  /* 0x0031c40001117983 */ /* 0x010ee80000300800 */
[----:B------:R-:W4:Y:S04]  /*a1390*/  LDL R5, [R1+0x1b44] ;  /* 0x001b440001057983 */ /* 0x000f280000100800 */
[----:B------:R4:W-:Y:S02]  /*a13a0*/  @P6 STG.E.U16 desc[UR66][R12.64], R3 ;  /* 0x000000030c006986 */ /* 0x0009e4000c101542 */
[----:B----4-:R-:W-:-:S02]  /*a13b0*/  VIADD R3, R5, 0x4c ;  /* 0x0000004c05037836 */ /* 0x010fc40000000000 */
[----:B---3--:R-:W-:-:S05]  /*a13c0*/  IMAD.WIDE R4, R2, 0x2, R16 ;  /* 0x0000000202047825 */ /* 0x008fca00078e0210 */
[----:B------:R3:W-:Y:S04]  /*a13d0*/  @P4 STG.E.U16 desc[UR66][R4.64], R9 ;  /* 0x0000000904004986 */ /* 0x0007e8000c101542 */
[----:B---3--:R-:W3:Y:S04]  /*a13e0*/  LDL.LU R9, [R1+0x31c0] ;  /* 0x0031c00001097983 */ /* 0x008ee80000300800 */
[----:B------:R-:W4:Y:S01]  /*a13f0*/  LDL R5, [R1+0x1bd8] ;  /* 0x001bd80001057983 */ /* 0x000f220000100800 */
[----:B------:R-:W-:Y:S01]  /*a1400*/  ISETP.LT.AND P6, PT, R28, UR12, !P1 ;  /* 0x0000000c1c007c0c */ /* 0x000fe2000cfc1270 */
[C---:B------:R-:W-:Y:S01]  /*a1410*/  IMAD.WIDE R12, R2.reuse, 0x2, R10 ;  /* 0x00000002020c7825 */ /* 0x040fe200078e020a */
[----:B------:R-:W-:Y:S01]  /*a1420*/  ISETP.GE.AND P3, PT, R3, UR77, PT ;  /* 0x0000004d03007c0c */ /* 0x000fe2000bf66270 */
[----:B------:R-:W0:Y:S03]  /*a1430*/  LDCU UR12, c[0x0][0x398] ;  /* 0x00007300ff0c77ac */ /* 0x000e260008000800 */
[----:B------:R1:W-:Y:S01]  /*a1440*/  @P5 STG.E.U16 desc[UR66][R12.64], R14 ;  /* 0x0000000e0c005986 */ /* 0x0003e2000c101542 */
[----:B------:R-:W-:Y:S01]  /*a1450*/  PRMT R3, R15, 0x7632, R3 ;  /* 0x000076320f037816 */ /* 0x000fe20000000003 */
[----:B-1----:R-:W-:Y:S01]  /*a1460*/  VIADD R14, R2, UR5 ;  /* 0x00000005020e7c36 */ /* 0x002fe20008000000 */
[----:B------:R-:W-:Y:S01]  /*a1470*/  ISETP.LT.AND P1, PT, R0, UR6, !P1 ;  /* 0x0000000600007c0c */ /* 0x000fe2000cf21270 */
[----:B------:R-:W1:Y:S01]  /*a1480*/  LDCU UR6, c[0x0][0x398] ;  /* 0x00007300ff0677ac */ /* 0x000e620008000800 */
[----:B------:R-:W0:Y:S01]  /*a1490*/  LDCU UR5, c[0x0][0x3b8] ;  /* 0x00007700ff0577ac */ /* 0x000e220008000800 */
[----:B---3--:R-:W-:Y:S01]  /*a14a0*/  IMAD.WIDE R12, R2, 0x2, R8 ;  /* 0x00000002020c7825 */ /* 0x008fe200078e0208 */
[----:B----4-:R-:W-:-:S04]  /*a14b0*/  ISETP.LT.AND P4, PT, R5, UR10, !P3 ;  /* 0x0000000a05007c0c */ /* 0x010fc8000df81270 */
[----:B------:R3:W-:Y:S01]  /*a14c0*/  @P6 STG.E.U16 desc[UR66][R12.64], R15 ;  /* 0x0000000f0c006986 */ /* 0x0007e2000c101542 */
[----:B------:R-:W-:Y:S01]  /*a14d0*/  IMAD.WIDE R4, R2, 0x2, R6 ;  /* 0x0000000202047825 */ /* 0x000fe200078e0206 */
[----:B------:R-:W4:Y:S02]  /*a14e0*/  LDCU UR10, c[0x0][0x398] ;  /* 0x00007300ff0a77ac */ /* 0x000f240008000800 */
[----:B---3--:R-:W3:Y:S04]  /*a14f0*/  LDL R13, [R1+0x1be0] ;  /* 0x001be000010d7983 */ /* 0x008ee80000100800 */
[----:B------:R-:W2:Y:S04]  /*a1500*/  LDL.LU R15, [R1+0x438] ;  /* 0x00043800010f7983 */ /* 0x000ea80000300800 */
[----:B------:R-:W0:Y:S04]  /*a1510*/  LDL R2, [R1+0x1bdc] ;  /* 0x001bdc0001027983 */ /* 0x000e280000100800 */
[----:B------:R0:W-:Y:S04]  /*a1520*/  @P1 STG.E.U16 desc[UR66][R4.64], R3 ;  /* 0x0000000304001986 */ /* 0x0001e8000c101542 */
[----:B------:R0:W-:Y:S02]  /*a1530*/  STL [R1+0x31b8], R24 ;  /* 0x0031b81801007387 */ /* 0x0001e40000100800 */
[----:B0-----:R-:W-:Y:S01]  /*a1540*/  ISETP.LT.AND P5, PT, R2, UR8, !P3 ;  /* 0x0000000802007c0c */ /* 0x001fe2000dfa1270 */
[C---:B------:R-:W-:Y:S01]  /*a1550*/  IMAD.WIDE R2, R14.reuse, 0x2, R24 ;  /* 0x000000020e027825 */ /* 0x040fe200078e0218 */
[----:B---3--:R-:W-:Y:S01]  /*a1560*/  ISETP.LT.AND P6, PT, R13, UR50, !P3 ;  /* 0x000000320d007c0c */ /* 0x008fe2000dfc1270 */
[----:B------:R-:W3:Y:S02]  /*a1570*/  LDL.LU R24, [R1+0x428] ;  /* 0x0004280001187983 */ /* 0x000ee40000300800 */
[----:B------:R-:W-:Y:S01]  /*a1580*/  IMAD.WIDE R4, R14, 0x2, R22 ;  /* 0x000000020e047825 */ /* 0x000fe200078e0216 */
[----:B--2---:R-:W-:Y:S01]  /*a1590*/  ISETP.LT.AND P1, PT, R27, UR44, !P3 ;  /* 0x0000002c1b007c0c */ /* 0x004fe2000df21270 */
[----:B------:R0:W-:Y:S01]  /*a15a0*/  STL [R1+0x31b4], R25 ;  /* 0x0031b41901007387 */ /* 0x0001e20000100800 */
[----:B------:R-:W2:Y:S03]  /*a15b0*/  LDCU UR8, c[0x0][0x398] ;  /* 0x00007300ff0877ac */ /* 0x000ea60008000800 */
[----:B------:R-:W2:Y:S04]  /*a15c0*/  LDL.LU R27, [R1+0x448] ;  /* 0x00044800011b7983 */ /* 0x000ea80000300800 */
[----:B------:R-:W2:Y:S04]  /*a15d0*/  LDL R13, [R1+0x1bd8] ;  /* 0x001bd800010d7983 */ /* 0x000ea80000100800 */
[----:B0-----:R-:W2:Y:S01]  /*a15e0*/  LDL.LU R25, [R1+0x458] ;  /* 0x0004580001197983 */ /* 0x001ea20000300800 */
[----:B---3--:R-:W-:-:S03]  /*a15f0*/  PRMT R12, R24, 0x7632, R12 ;  /* 0x00007632180c7816 */ /* 0x008fc6000000000c */
[----:B------:R0:W-:Y:S04]  /*a1600*/  @P4 STG.E.U16 desc[UR66][R2.64], R24 ;  /* 0x0000001802004986 */ /* 0x0001e8000c101542 */
[----:B------:R3:W-:Y:S01]  /*a1610*/  @P5 STG.E.U16 desc[UR66][R4.64], R12 ;  /* 0x0000000c04005986 */ /* 0x0007e2000c101542 */
[----:B0-----:R-:W-:-:S03]  /*a1620*/  IMAD.WIDE R2, R14, 0x2, R20 ;  /* 0x000000020e027825 */ /* 0x001fc600078e0214 */
[----:B------:R-:W4:Y:S01]  /*a1630*/  LDL R24, [R1+0x1bdc] ;  /* 0x001bdc0001187983 */ /* 0x000f220000100800 */
[----:B---3--:R-:W-:-:S03]  /*a1640*/  PRMT R12, R15, 0x7632, R12 ;  /* 0x000076320f0c7816 */ /* 0x008fc6000000000c */
[----:B------:R0:W-:Y:S01]  /*a1650*/  @P6 STG.E.U16 desc[UR66][R2.64], R15 ;  /* 0x0000000f02006986 */ /* 0x0001e2000c101542 */
[----:B------:R-:W-:-:S03]  /*a1660*/  IMAD.WIDE R4, R14, 0x2, R18 ;  /* 0x000000020e047825 */ /* 0x000fc600078e0212 */
[----:B0-----:R-:W3:Y:S04]  /*a1670*/  LDL.LU R15, [R1+0x31bc] ;  /* 0x0031bc00010f7983 */ /* 0x001ee80000300800 */
[----:B------:R-:W3:Y:S04]  /*a1680*/  LDL R3, [R1+0x1bec] ;  /* 0x001bec0001037983 */ /* 0x000ee80000100800 */
[----:B------:R-:W-:Y:S01]  /*a1690*/  @P1 STG.E.U16 desc[UR66][R4.64], R12 ;  /* 0x0000000c04001986 */ /* 0x000fe2000c101542 */
[----:B------:R-:W-:-:S03]  /*a16a0*/  ISETP.LT.AND P1, PT, R28, UR16, !P3 ;  /* 0x000000101c007c0c */ /* 0x000fc6000df21270 */
[----:B------:R0:W-:Y:S04]  /*a16b0*/  STL [R1+0x31ac], R28 ;  /* 0x0031ac1c01007387 */ /* 0x0001e80000100800 */
[----:B0-----:R-:W4:Y:S01]  /*a16c0*/  LDL.LU R28, [R1+0x478] ;  /* 0x00047800011c7983 */ /* 0x001f220000300800 */
[----:B------:R-:W-:Y:S02]  /*a16d0*/  ISETP.LT.AND P4, PT, R29, UR72, !P3 ;  /* 0x000000481d007c0c */ /* 0x000fe4000df81270 */
[----:B--2---:R-:W-:Y:S01]  /*a16e0*/  PRMT R26, R27, 0x7632, R26 ;  /* 0x000076321b1a7816 */ /* 0x004fe2000000001a */
[----:B------:R-:W-:Y:S01]  /*a16f0*/  IMAD.WIDE R4, R14, 0x2, R8 ;  /* 0x000000020e047825 */ /* 0x000fe200078e0208 */
[----:B---3--:R-:W-:-:S03]  /*a1700*/  ISETP.LT.AND P5, PT, R3, UR8, !P3 ;  /* 0x0000000803007c0c */ /* 0x008fc6000dfa1270 */
[----:B------:R-:W-:Y:S01]  /*a1710*/  IMAD.WIDE R2, R14, 0x2, R16 ;  /* 0x000000020e027825 */ /* 0x000fe200078e0210 */
[----:B-1----:R-:W-:Y:S01]  /*a1720*/  ISETP.LT.AND P3, PT, R0, UR6, !P3 ;  /* 0x0000000600007c0c */ /* 0x002fe2000df61270 */
[----:B------:R-:W0:Y:S04]  /*a1730*/  LDCU UR6, c[0x0][0x398] ;  /* 0x00007300ff0677ac */ /* 0x000e280008000800 */
[----:B------:R1:W-:Y:S01]  /*a1740*/  @P4 STG.E.U16 desc[UR66][R2.64], R27 ;  /* 0x0000001b02004986 */ /* 0x0003e2000c101542 */
[----:B------:R-:W-:Y:S01]  /*a1750*/  ISETP.LT.AND P4, PT, R13, UR14, !P2 ;  /* 0x0000000e0d007c0c */ /* 0x000fe2000d781270 */
[C---:B------:R-:W-:Y:S01]  /*a1760*/  IMAD.WIDE R12, R14.reuse, 0x2, R6 ;  /* 0x000000020e0c7825 */ /* 0x040fe200078e0206 */
[----:B------:R-:W-:Y:S01]  /*a1770*/  PRMT R15, R25, 0x7632, R15 ;  /* 0x00007632190f7816 */ /* 0x000fe2000000000f */
[----:B------:R-:W2:Y:S02]  /*a1780*/  LDCU UR8, c[0x0][0x398] ;  /* 0x00007300ff0877ac */ /* 0x000ea40008000800 */
[----:B-1----:R-:W-:Y:S01]  /*a1790*/  IMAD.WIDE R2, R14, 0x2, R10 ;  /* 0x000000020e027825 */ /* 0x002fe200078e020a */
[----:B----4-:R1:W-:Y:S04]  /*a17a0*/  STL [R1+0x31b0], R28 ;  /* 0x0031b01c01007387 */ /* 0x0103e80000100800 */
[----:B------:R3:W-:Y:S01]  /*a17b0*/  @P5 STG.E.U16 desc[UR66][R2.64], R26 ;  /* 0x0000001a02005986 */ /* 0x0007e2000c101542 */
[----:B------:R-:W-:Y:S01]  /*a17c0*/  ISETP.LT.AND P5, PT, R24, UR12, !P2 ;  /* 0x0000000c18007c0c */ /* 0x000fe2000d7a1270 */
[----:B------:R-:W4:Y:S02]  /*a17d0*/  LDCU UR12, c[0x0][0x39c] ;  /* 0x00007380ff0c77ac */ /* 0x000f240008000800 */
[----:B-1----:R-:W2:Y:S04]  /*a17e0*/  LDL.LU R28, [R1+0x488] ;  /* 0x00048800011c7983 */ /* 0x002ea80000300800 */
[----:B------:R-:W2:Y:S01]  /*a17f0*/  LDL.LU R27, [R1+0x468] ;  /* 0x00046800011b7983 */ /* 0x000ea20000300800 */
[----:B---3--:R-:W-:Y:S01]  /*a1800*/  VIADD R3, R14, UR5 ;  /* 0x000000050e037c36 */ /* 0x008fe20008000000 */
[----:B------:R-:W1:Y:S02]  /*a1810*/  LDCU UR5, c[0x0][0x3b8] ;  /* 0x00007700ff0577ac */ /* 0x000e640008000800 */
[----:B------:R-:W0:Y:S04]  /*a1820*/  LDL R14, [R1+0x1bec] ;  /* 0x001bec00010e7983 */ /* 0x000e280000100800 */
[----:B------:R-:W3:Y:S04]  /*a1830*/  LDL.LU R24, [R1+0x31b8] ;  /* 0x0031b80001187983 */ /* 0x000ee80000300800 */
[----:B------:R1:W-:Y:S04]  /*a1840*/  @P1 STG.E.U16 desc[UR66][R4.64], R25 ;  /* 0x0000001904001986 */ /* 0x0003e8000c101542 */
[----:B------:R4:W-:Y:S04]  /*a1850*/  @P3 STG.E.U16 desc[UR66][R12.64], R15 ;  /* 0x0000000f0c003986 */ /* 0x0009e8000c101542 */
[----:B-1----:R-:W3:Y:S04]  /*a1860*/  LDL.LU R25, [R1+0x31b4] ;  /* 0x0031b40001197983 */ /* 0x002ee80000300800 */
[----:B------:R-:W2:Y:S04]  /*a1870*/  LDL R4, [R1+0x1be0] ;  /* 0x001be00001047983 */ /* 0x000ea80000100800 */
[----:B------:R-:W2:Y:S04]  /*a1880*/  LDL R5, [R1+0x1be4] ;  /* 0x001be40001057983 */ /* 0x000ea80000100800 */
[----:B----4-:R-:W4:Y:S01]  /*a1890*/  LDL.LU R15, [R1+0x498] ;  /* 0x00049800010f7983 */ /* 0x010f220000300800 */
[----:B---3--:R-:W-:Y:S01]  /*a18a0*/  IMAD.WIDE R12, R3, 0x2, R24 ;  /* 0x00000002030c7825 */ /* 0x008fe200078e0218 */
[----:B--2---:R-:W-:Y:S01]  /*a18b0*/  ISETP.LT.AND P6, PT, R4, UR10, !P2 ;  /* 0x0000000a04007c0c */ /* 0x004fe2000d7c1270 */
[----:B------:R-:W1:Y:S01]  /*a18c0*/  LDCU UR10, c[0x0][0x3b8] ;  /* 0x00007700ff0a77ac */ /* 0x000e620008000800 */
[----:B------:R-:W-:Y:S01]  /*a18d0*/  ISETP.LT.AND P3, PT, R5, UR68, !P2 ;  /* 0x0000004405007c0c */ /* 0x000fe2000d761270 */
[----:B------:R-:W-:Y:S01]  /*a18e0*/  IMAD.WIDE R4, R3, 0x2, R22 ;  /* 0x0000000203047825 */ /* 0x000fe200078e0216 */
[----:B----4-:R2:W-:Y:S01]  /*a18f0*/  @P4 STG.E.U16 desc[UR66][R12.64], R15 ;  /* 0x0000000f0c004986 */ /* 0x0105e2000c101542 */
[----:B------:R-:W-:-:S02]  /*a1900*/  PRMT R2, R15, 0x7632, R2 ;  /* 0x000076320f027816 */ /* 0x000fc40000000002 */
[----:B0-----:R-:W-:Y:S01]  /*a1910*/  ISETP.LT.AND P4, PT, R14, UR6, !P2 ;  /* 0x000000060e007c0c */ /* 0x001fe2000d781270 */
[----:B------:R-:W0:Y:S02]  /*a1920*/  LDCU UR6, c[0x0][0x3b8] ;  /* 0x00007700ff0677ac */ /* 0x000e240008000800 */
[----:B------:R3:W-:Y:S01]  /*a1930*/  @P5 STG.E.U16 desc[UR66][R4.64], R2 ;  /* 0x0000000204005986 */ /* 0x0007e2000c101542 */
[----:B--2---:R-:W-:-:S05]  /*a1940*/  IMAD.WIDE R14, R3, 0x2, R20 ;  /* 0x00000002030e7825 */ /* 0x004fca00078e0214 */
[----:B------:R2:W-:Y:S01]  /*a1950*/  @P6 STG.E.U16 desc[UR66][R14.64], R28 ;  /* 0x0000001c0e006986 */ /* 0x0005e2000c101542 */
[----:B---3--:R-:W-:-:S03]  /*a1960*/  PRMT R2, R28, 0x7632, R2 ;  /* 0x000076321c027816 */ /* 0x008fc60000000002 */
[----:B--2---:R-:W2:Y:S01]  /*a1970*/  LDL.LU R28, [R1+0x31b0] ;  /* 0x0031b000011c7983 */ /* 0x004ea20000300800 */
[----:B------:R-:W-:Y:S01]  /*a1980*/  ISETP.LT.AND P1, PT, R29, UR8, !P2 ;  /* 0x000000081d007c0c */ /* 0x000fe2000d721270 */
[----:B------:R-:W-:-:S04]  /*a1990*/  IMAD.WIDE R4, R3, 0x2, R18 ;  /* 0x0000000203047825 */ /* 0x000fc800078e0212 */
[C---:B------:R-:W-:Y:S01]  /*a19a0*/  IMAD.WIDE R12, R3.reuse, 0x2, R16 ;  /* 0x00000002030c7825 */ /* 0x040fe200078e0210 */
[----:B------:R3:W-:Y:S03]  /*a19b0*/  @P3 STG.E.U16 desc[UR66][R4.64], R2 ;  /* 0x0000000204003986 */ /* 0x0007e6000c101542 */
[----:B------:R-:W-:Y:S01]  /*a19c0*/  IMAD.WIDE R14, R3, 0x2, R10 ;  /* 0x00000002030e7825 */ /* 0x000fe200078e020a */
[----:B------:R-:W-:Y:S01]  /*a19d0*/  ISETP.LT.AND P6, PT, R0, UR74, !P2 ;  /* 0x0000004a00007c0c */ /* 0x000fe2000d7c1270 */
[----:B------:R-:W4:Y:S01]  /*a19e0*/  LDCU UR8, c[0x0][0x3b8] ;  /* 0x00007700ff0877ac */ /* 0x000f220008000800 */
[----:B---3--:R-:W3:Y:S04]  /*a19f0*/  LDL R2, [R1+0x1bd8] ;  /* 0x001bd80001027983 */ /* 0x008ee80000100800 */
[----:B------:R-:W3:Y:S04]  /*a1a00*/  LDL R4, [R1+0x1b44] ;  /* 0x001b440001047983 */ /* 0x000ee80000100800 */
[----:B------:R-:W3:Y:S01]  /*a1a10*/  LDL R5, [R1+0x1bdc] ;  /* 0x001bdc0001057983 */ /* 0x000ee20000100800 */
[----:B--2---:R-:W-:-:S03]  /*a1a20*/  PRMT R26, R28, 0x7632, R26 ;  /* 0x000076321c1a7816 */ /* 0x004fc6000000001a */
[----:B------:R2:W-:Y:S04]  /*a1a30*/  @P1 STG.E.U16 desc[UR66][R12.64], R28 ;  /* 0x0000001c0c001986 */ /* 0x0005e8000c101542 */
[----:B--2---:R-:W2:Y:S04]  /*a1a40*/  LDL.LU R28, [R1+0x31ac] ;  /* 0x0031ac00011c7983 */ /* 0x004ea80000300800 */
[----:B------:R3:W-:Y:S02]  /*a1a50*/  @P4 STG.E.U16 desc[UR66][R14.64], R26 ;  /* 0x0000001a0e004986 */ /* 0x0007e4000c101542 */
[----:B---3--:R-:W-:-:S02]  /*a1a60*/  VIADD R26, R4, 0x4f ;  /* 0x0000004f041a7836 */ /* 0x008fc40000000000 */
[----:B------:R-:W3:Y:S01]  /*a1a70*/  LDL R15, [R1+0x1be0] ;  /* 0x001be000010f7983 */ /* 0x000ee20000100800 */
[----:B--2---:R-:W-:Y:S02]  /*a1a80*/  ISETP.LT.AND P1, PT, R28, UR76, !P2 ;  /* 0x0000004c1c007c0c */ /* 0x004fe4000d721270 */
[----:B------:R-:W-:Y:S01]  /*a1a90*/  ISETP.LT.AND P2, PT, R5, UR4, !P0 ;  /* 0x0000000405007c0c */ /* 0x000fe2000c741270 */
[----:B------:R-:W-:-:S10]  /*a1aa0*/  IMAD.WIDE R4, R3, 0x2, R8 ;  /* 0x0000000203047825 */ /* 0x000fd400078e0208 */
[----:B------:R2:W-:Y:S04]  /*a1ab0*/  @P1 STG.E.U16 desc[UR66][R4.64], R27 ;  /* 0x0000001b04001986 */ /* 0x0005e8000c101542 */
[----:B--2---:R-:W2:Y:S01]  /*a1ac0*/  LDL.LU R5, [R1+0x42c] ;  /* 0x00042c0001057983 */ /* 0x004ea20000300800 */
[----:B------:R-:W-:Y:S01]  /*a1ad0*/  ISETP.LT.AND P4, PT, R2, UR4, !P0 ;  /* 0x0000000402007c0c */ /* 0x000fe2000c781270 */
[----:B------:R-:W-:Y:S01]  /*a1ae0*/  VIADD R2, R3, UR5 ;  /* 0x0000000503027c36 */ /* 0x000fe20008000000 */
[----:B---3--:R-:W-:Y:S01]  /*a1af0*/  ISETP.LT.AND P5, PT, R15, UR4, !P0 ;  /* 0x000000040f007c0c */ /* 0x008fe2000c7a1270 */
[----:B------:R-:W-:Y:S01]  /*a1b00*/  IMAD.WIDE R12, R3, 0x2, R6 ;  /* 0x00000002030c7825 */ /* 0x000fe200078e0206 */
[----:B------:R-:W-:Y:S01]  /*a1b10*/  PRMT R3, R27, 0x7632, R3 ;  /* 0x000076321b037816 */ /* 0x000fe20000000003 */
[----:B------:R-:W3:Y:S01]  /*a1b20*/  LDCU UR5, c[0x0][0x3b8] ;  /* 0x00007700ff0577ac */ /* 0x000ee20008000800 */
[----:B------:R-:W3:Y:S01]  /*a1b30*/  LDL R27, [R1+0x45c] ;  /* 0x00045c00011b7983 */ /* 0x000ee20000100800 */
[----:B------:R-:W-:-:S03]  /*a1b40*/  IMAD.WIDE R14, R2, 0x2, R24 ;  /* 0x00000002020e7825 */ /* 0x000fc600078e0218 */
[----:B------:R0:W-:Y:S04]  /*a1b50*/  @P6 STG.E.U16 desc[UR66][R12.64], R3 ;  /* 0x000000030c006986 */ /* 0x0001e8000c101542 */
[----:B0-----:R-:W3:Y:S01]  /*a1b60*/  LDL R13, [R1+0x1be4] ;  /* 0x001be400010d7983 */ /* 0x001ee20000100800 */
[----:B--2---:R-:W-:-:S03]  /*a1b70*/  PRMT R3, R5, 0x7632, R3 ;  /* 0x0000763205037816 */ /* 0x004fc60000000003 */
[----:B------:R0:W-:Y:S02]  /*a1b80*/  @P4 STG.E.U16 desc[UR66][R14.64], R5 ;  /* 0x000000050e004986 */ /* 0x0001e4000c101542 */
[C---:B0-----:R-:W-:Y:S02]  /*a1b90*/  IMAD.WIDE R4, R2.reuse, 0x2, R22 ;  /* 0x0000000202047825 */ /* 0x041fe400078e0216 */
[----:B------:R-:W2:Y:S04]  /*a1ba0*/  LDL R14, [R1+0x1b44] ;  /* 0x001b4400010e7983 */ /* 0x000ea80000100800 */
[----:B------:R-:W4:Y:S04]  /*a1bb0*/  LDL R15, [R1+0x1bd8] ;  /* 0x001bd800010f7983 */ /* 0x000f280000100800 */
[----:B------:R0:W-:Y:S04]  /*a1bc0*/  @P2 STG.E.U16 desc[UR66][R4.64], R3 ;  /* 0x0000000304002986 */ /* 0x0001e8000c101542 */
[----:B0-----:R-:W4:Y:S01]  /*a1bd0*/  LDL.LU R4, [R1+0x43c] ;  /* 0x00043c0001047983 */ /* 0x001f220000300800 */
[----:B---3--:R-:W-:Y:S01]  /*a1be0*/  ISETP.LT.AND P6, PT, R13, UR4, !P0 ;  /* 0x000000040d007c0c */ /* 0x008fe2000c7c1270 */
[----:B------:R-:W-:-:S02]  /*a1bf0*/  IMAD.WIDE R12, R2, 0x2, R20 ;  /* 0x00000002020c7825 */ /* 0x000fc400078e0214 */
[----:B------:R-:W3:Y:S02]  /*a1c00*/  LDL R5, [R1+0x1bec] ;  /* 0x001bec0001057983 */ /* 0x000ee40000100800 */
[----:B--2---:R-:W-:-:S05]  /*a1c10*/  VIADD R14, R14, 0x50 ;  /* 0x000000500e0e7836 */ /* 0x004fca0000000000 */
[----:B------:R-:W-:Y:S01]  /*a1c20*/  ISETP.GE.AND P1, PT, R14, UR52, PT ;  /* 0x000000340e007c0c */ /* 0x000fe2000bf26270 */
[----:B----4-:R0:W-:Y:S01]  /*a1c30*/  @P5 STG.E.U16 desc[UR66][R12.64], R4 ;  /* 0x000000040c005986 */ /* 0x0101e2000c101542 */
[----:B------:R-:W-:-:S03]  /*a1c40*/  ISETP.LT.AND P5, PT, R28, UR4, !P0 ;  /* 0x000000041c007c0c */ /* 0x000fc6000c7a1270 */
[----:B------:R-:W2:Y:S04]  /*a1c50*/  LDL R28, [R1+0x48c] ;  /* 0x00048c00011c7983 */ /* 0x000ea80000100800 */
[----:B------:R-:W4:Y:S01]  /*a1c60*/  LDL.LU R14, [R1+0x44c] ;  /* 0x00044c00010e7983 */ /* 0x000f220000300800 */
[----:B------:R-:W-:Y:S02]  /*a1c70*/  ISETP.LT.AND P4, PT, R29, UR4, !P0 ;  /* 0x000000041d007c0c */ /* 0x000fe4000c781270 */
[----:B---3--:R-:W-:Y:S01]  /*a1c80*/  ISETP.LT.AND P2, PT, R5, UR4, !P0 ;  /* 0x0000000405007c0c */ /* 0x008fe2000c741270 */
[----:B0-----:R-:W-:Y:S01]  /*a1c90*/  IMAD.WIDE R12, R2, 0x2, R18 ;  /* 0x00000002020c7825 */ /* 0x001fe200078e0212 */
[----:B------:R-:W-:Y:S02]  /*a1ca0*/  PRMT R3, R4, 0x7632, R3 ;  /* 0x0000763204037816 */ /* 0x000fe40000000003 */
[----:B------:R-:W-:Y:S01]  /*a1cb0*/  ISETP.GE.AND P3, PT, R26, UR54, PT ;  /* 0x000000361a007c0c */ /* 0x000fe2000bf66270 */
[----:B------:R-:W-:-:S02]  /*a1cc0*/  IMAD.WIDE R4, R2, 0x2, R16 ;  /* 0x0000000202047825 */ /* 0x000fc400078e0210 */
[----:B------:R0:W-:Y:S02]  /*a1cd0*/  @P6 STG.E.U16 desc[UR66][R12.64], R3 ;  /* 0x000000030c006986 */ /* 0x0001e4000c101542 */
[----:B0-----:R-:W-:Y:S01]  /*a1ce0*/  IMAD.WIDE R12, R2, 0x2, R10 ;  /* 0x00000002020c7825 */ /* 0x001fe200078e020a */
[----:B----4-:R-:W-:Y:S01]  /*a1cf0*/  PRMT R26, R14, 0x7632, R26 ;  /* 0x000076320e1a7816 */ /* 0x010fe2000000001a */
[----:B------:R0:W-:Y:S04]  /*a1d00*/  @P4 STG.E.U16 desc[UR66][R4.64], R14 ;  /* 0x0000000e04004986 */ /* 0x0001e8000c101542 */
[----:B------:R3:W-:Y:S01]  /*a1d10*/  @P2 STG.E.U16 desc[UR66][R12.64], R26 ;  /* 0x0000001a0c002986 */ /* 0x0007e2000c101542 */
[----:B0-----:R-:W-:-:S03]  /*a1d20*/  PRMT R5, R27, 0x7632, R5 ;  /* 0x000076321b057816 */ /* 0x001fc60000000005 */
[----:B------:R-:W2:Y:S04]  /*a1d30*/  LDL.LU R27, [R1+0x31a8] ;  /* 0x0031a800011b7983 */ /* 0x000ea80000300800 */
[----:B---3--:R-:W3:Y:S01]  /*a1d40*/  LDL.LU R12, [R1+0x45c] ;  /* 0x00045c00010c7983 */ /* 0x008ee20000300800 */
[----:B------:R-:W-:Y:S02]  /*a1d50*/  ISETP.LT.AND P0, PT, R0, UR4, !P0 ;  /* 0x0000000400007c0c */ /* 0x000fe4000c701270 */
[----:B------:R-:W-:Y:S01]  /*a1d60*/  ISETP.LT.AND P4, PT, R15, UR4, !P3 ;  /* 0x000000040f007c0c */ /* 0x000fe2000df81270 */
[C---:B------:R-:W-:Y:S01]  /*a1d70*/  IMAD.WIDE R14, R2.reuse, 0x2, R8 ;  /* 0x00000002020e7825 */ /* 0x040fe200078e0208 */
[----:B------:R-:W4:Y:S03]  /*a1d80*/  LDL R13, [R1+0x1bdc] ;  /* 0x001bdc00010d7983 */ /* 0x000f260000100800 */
[C---:B------:R-:W-:Y:S01]  /*a1d90*/  VIADD R4, R2.reuse, UR5 ;  /* 0x0000000502047c36 */ /* 0x040fe20008000000 */
[----:B------:R-:W2:Y:S01]  /*a1da0*/  LDL R26, [R1+0x1b44] ;  /* 0x001b4400011a7983 */ /* 0x000ea20000100800 */
[----:B------:R-:W-:Y:S01]  /*a1db0*/  IMAD.WIDE R2, R2, 0x2, R6 ;  /* 0x0000000202027825 */ /* 0x000fe200078e0206 */
[----:B------:R-:W0:Y:S02]  /*a1dc0*/  LDCU UR5, c[0x0][0x3b8] ;  /* 0x00007700ff0577ac */ /* 0x000e240008000800 */
[----:B---3--:R3:W-:Y:S04]  /*a1dd0*/  @P5 STG.E.U16 desc[UR66][R14.64], R12 ;  /* 0x0000000c0e005986 */ /* 0x0087e8000c101542 */
[----:B------:R0:W-:Y:S04]  /*a1de0*/  @P0 STG.E.U16 desc[UR66][R2.64], R5 ;  /* 0x0000000502000986 */ /* 0x0001e8000c101542 */
[----:B---3--:R-:W3:Y:S04]  /*a1df0*/  LDL R14, [R1+0x1be4] ;  /* 0x001be400010e7983 */ /* 0x008ee80000100800 */
[----:B------:R-:W3:Y:S04]  /*a1e00*/  LDL.LU R15, [R1+0x49c] ;  /* 0x00049c00010f7983 */ /* 0x000ee80000300800 */
[----:B0-----:R-:W3:Y:S01]  /*a1e10*/  LDL R3, [R1+0x1be0] ;  /* 0x001be00001037983 */ /* 0x001ee20000100800 */
[----:B----4-:R-:W-:Y:S01]  /*a1e20*/  ISETP.LT.AND P2, PT, R13, UR4, !P3 ;  /* 0x000000040d007c0c */ /* 0x010fe2000df41270 */
[----:B------:R-:W-:Y:S01]  /*a1e30*/  IMAD.WIDE R12, R4, 0x2, R24 ;  /* 0x00000002040c7825 */ /* 0x000fe200078e0218 */
[----:B------:R-:W-:Y:S01]  /*a1e40*/  ISETP.LT.AND P5, PT, R29, UR4, !P3 ;  /* 0x000000041d007c0c */ /* 0x000fe2000dfa1270 */
[----:B------:R0:W-:Y:S01]  /*a1e50*/  STL [R1+0x3198], R29 ;  /* 0x0031981d01007387 */ /* 0x0001e20000100800 */
[----:B--2---:R-:W-:-:S03]  /*a1e60*/  PRMT R27, R28, 0x7632, R27 ;  /* 0x000076321c1b7816 */ /* 0x004fc6000000001b */
[----:B0-----:R-:W2:Y:S04]  /*a1e70*/  LDL.LU R29, [R1+0x4a0] ;  /* 0x0004a000011d7983 */ /* 0x001ea80000300800 */
[----:B------:R-:W-:Y:S01]  /*a1e80*/  STL [R1+0x31a0], R20 ;  /* 0x0031a01401007387 */ /* 0x000fe20000100800 */
[----:B---3--:R-:W-:-:S03]  /*a1e90*/  PRMT R5, R15, 0x7632, R5 ;  /* 0x000076320f057816 */ /* 0x008fc60000000005 */
[----:B------:R0:W-:Y:S01]  /*a1ea0*/  @P4 STG.E.U16 desc[UR66][R12.64], R15 ;  /* 0x0000000f0c004986 */ /* 0x0001e2000c101542 */
[----:B------:R-:W-:Y:S01]  /*a1eb0*/  ISETP.LT.AND P0, PT, R3, UR4, !P3 ;  /* 0x0000000403007c0c */ /* 0x000fe2000df01270 */
[----:B------:R-:W-:-:S04]  /*a1ec0*/  IMAD.WIDE R2, R4, 0x2, R22 ;  /* 0x0000000204027825 */ /* 0x000fc800078e0216 */
[----:B0-----:R-:W-:Y:S02]  /*a1ed0*/  IMAD.WIDE R12, R4, 0x2, R20 ;  /* 0x00000002040c7825 */ /* 0x001fe400078e0214 */
[----:B------:R-:W3:Y:S04]  /*a1ee0*/  LDL.LU R20, [R1+0x46c] ;  /* 0x00046c0001147983 */ /* 0x000ee80000300800 */
[----:B------:R0:W-:Y:S04]  /*a1ef0*/  STL [R1+0x319c], R21 ;  /* 0x00319c1501007387 */ /* 0x0001e80000100800 */
[----:B------:R4:W-:Y:S04]  /*a1f00*/  @P2 STG.E.U16 desc[UR66][R2.64], R5 ;  /* 0x0000000502002986 */ /* 0x0009e8000c101542 */
[----:B0-----:R-:W2:Y:S04]  /*a1f10*/  LDL R21, [R1+0x1bec] ;  /* 0x001bec0001157983 */ /* 0x001ea80000100800 */
[----:B------:R-:W3:Y:S04]  /*a1f20*/  LDL.LU R28, [R1+0x31a4] ;  /* 0x0031a400011c7983 */ /* 0x000ee80000300800 */
[----:B----4-:R-:W4:Y:S01]  /*a1f30*/  LDL.LU R2, [R1+0x48c] ;  /* 0x00048c0001027983 */ /* 0x010f220000300800 */
[----:B------:R-:W-:Y:S01]  /*a1f40*/  ISETP.LT.AND P6, PT, R14, UR4, !P3 ;  /* 0x000000040e007c0c */ /* 0x000fe2000dfc1270 */
[----:B------:R-:W-:-:S02]  /*a1f50*/  VIADD R26, R26, 0x51 ;  /* 0x000000511a1a7836 */ /* 0x000fc40000000000 */
[----:B------:R-:W-:Y:S01]  /*a1f60*/  IMAD.WIDE R14, R4, 0x2, R18 ;  /* 0x00000002040e7825 */ /* 0x000fe200078e0212 */
[----:B------:R-:W3:Y:S02]  /*a1f70*/  LDL R3, [R1+0x1bf0] ;  /* 0x001bf00001037983 */ /* 0x000ee40000100800 */
[----:B------:R-:W-:Y:S02]  /*a1f80*/  ISETP.GE.AND P2, PT, R26, UR40, PT ;  /* 0x000000281a007c0c */ /* 0x000fe4000bf46270 */
[----:B------:R-:W3:Y:S01]  /*a1f90*/  LDL R26, [R1+0x1bdc] ;  /* 0x001bdc00011a7983 */ /* 0x000ee20000100800 */
[----:B--2---:R-:W-:-:S03]  /*a1fa0*/  ISETP.LT.AND P4, PT, R21, UR4, !P3 ;  /* 0x0000000415007c0c */ /* 0x004fc6000df81270 */
[----:B------:R-:W2:Y:S04]  /*a1fb0*/  LDL R21, [R1+0x1be0] ;  /* 0x001be00001157983 */ /* 0x000ea80000100800 */
[----:B----4-:R-:W-:Y:S04]  /*a1fc0*/  @P0 STG.E.U16 desc[UR66][R12.64], R2 ;  /* 0x000000020c000986 */ /* 0x010fe8000c101542 */
[----:B------:R0:W-:Y:S04]  /*a1fd0*/  @P6 STG.E.U16 desc[UR66][R14.64], R27 ;  /* 0x0000001b0e006986 */ /* 0x0001e8000c101542 */
[----:B0-----:R-:W4:Y:S04]  /*a1fe0*/  LDL.LU R14, [R1+0x47c] ;  /* 0x00047c00010e7983 */ /* 0x001f280000300800 */
[----:B------:R-:W2:Y:S01]  /*a1ff0*/  LDL R15, [R1+0x1bd8] ;  /* 0x001bd800010f7983 */ /* 0x000ea20000100800 */
[----:B---3--:R-:W-:Y:S01]  /*a2000*/  ISETP.LT.AND P0, PT, R3, UR4, !P3 ;  /* 0x0000000403007c0c */ /* 0x008fe2000df01270 */
[----:B------:R-:W-:Y:S01]  /*a2010*/  IMAD.WIDE R12, R4, 0x2, R16 ;  /* 0x00000002040c7825 */ /* 0x000fe200078e0210 */
[----:B------:R-:W-:-:S03]  /*a2020*/  ISETP.LT.AND P6, PT, R0, UR4, !P3 ;  /* 0x0000000400007c0c */ /* 0x000fc6000dfc1270 */
[----:B------:R-:W-:Y:S01]  /*a2030*/  IMAD.WIDE R2, R4, 0x2, R10 ;  /* 0x0000000204027825 */ /* 0x000fe200078e020a */
[----:B------:R-:W-:Y:S01]  /*a2040*/  PRMT R27, R20, 0x7632, R27 ;  /* 0x00007632141b7816 */ /* 0x000fe2000000001b */
[----:B------:R0:W-:Y:S01]  /*a2050*/  STL [R1+0x3194], R0 ;  /* 0x0031940001007387 */ /* 0x0001e20000100800 */
[----:B------:R-:W-:-:S03]  /*a2060*/  PRMT R28, R29, 0x7632, R28 ;  /* 0x000076321d1c7816 */ /* 0x000fc6000000001c */
[----:B0-----:R-:W3:Y:S04]  /*a2070*/  LDL.LU R0, [R1+0x670] ;  /* 0x0006700001007983 */ /* 0x001ee80000300800 */
[----:B------:R-:W-:Y:S01]  /*a2080*/  STL [R1+0x3190], R25 ;  /* 0x0031901901007387 */ /* 0x000fe20000100800 */
[----:B----4-:R-:W-:Y:S02]  /*a2090*/  PRMT R5, R14, 0x7632, R5 ;  /* 0x000076320e057816 */ /* 0x010fe40000000005 */
[----:B--2---:R-:W-:Y:S01]  /*a20a0*/  ISETP.LT.AND P3, PT, R15, UR4, !P1 ;  /* 0x000000040f007c0c */ /* 0x004fe2000cf61270 */
[----:B------:R-:W-:Y:S01]  /*a20b0*/  @P5 STG.E.U16 desc[UR66][R12.64], R14 ;  /* 0x0000000e0c005986 */ /* 0x000fe2000c101542 */
[----:B------:R-:W-:-:S03]  /*a20c0*/  ISETP.LT.AND P5, PT, R26, UR4, !P1 ;  /* 0x000000041a007c0c */ /* 0x000fc6000cfa1270 */
[----:B------:R0:W-:Y:S01]  /*a20d0*/  @P4 STG.E.U16 desc[UR66][R2.64], R5 ;  /* 0x0000000502004986 */ /* 0x0001e2000c101542 */
[C---:B------:R-:W-:Y:S01]  /*a20e0*/  VIADD R26, R4.reuse, UR5 ;  /* 0x00000005041a7c36 */ /* 0x040fe20008000000 */
[----:B------:R-:W2:Y:S01]  /*a20f0*/  LDCU UR5, c[0x0][0x3b8] ;  /* 0x00007700ff0577ac */ /* 0x000ea20008000800 */
[----:B0-----:R-:W-:-:S04]  /*a2100*/  IMAD.WIDE R2, R4, 0x2, R8 ;  /* 0x0000000204027825 */ /* 0x001fc800078e0208 */
[----:B------:R-:W-:-:S04]  /*a2110*/  IMAD.WIDE R4, R4, 0x2, R6 ;  /* 0x0000000204047825 */ /* 0x000fc800078e0206 */
[----:B------:R-:W-:Y:S02]  /*a2120*/  IMAD.WIDE R12, R26, 0x2, R24 ;  /* 0x000000021a0c7825 */ /* 0x000fe400078e0218 */
[----:B------:R-:W4:Y:S04]  /*a2130*/  LDL R25, [R1+0x4c0] ;  /* 0x0004c00001197983 */ /* 0x000f280000100800 */
[----:B------:R0:W-:Y:S04]  /*a2140*/  @P0 STG.E.U16 desc[UR66][R2.64], R20 ;  /* 0x0000001402000986 */ /* 0x0001e8000c101542 */
[----:B------:R1:W-:Y:S01]  /*a2150*/  @P6 STG.E.U16 desc[UR66][R4.64], R27 ;  /* 0x0000001b04006986 */ /* 0x0003e2000c101542 */
[----:B------:R-:W-:-:S03]  /*a2160*/  ISETP.LT.AND P0, PT, R21, UR4, !P1 ;  /* 0x0000000415007c0c */ /* 0x000fc6000cf01270 */
[----:B------:R-:W-:Y:S04]  /*a2170*/  @P3 STG.E.U16 desc[UR66][R12.64], R29 ;  /* 0x0000001d0c003986 */ /* 0x000fe8000c101542 */
[----:B0-----:R-:W2:Y:S04]  /*a2180*/  LDL.LU R20, [R1+0x31a0] ;  /* 0x0031a00001147983 */ /* 0x001ea80000300800 */
[----:B------:R-:W2:Y:S04]  /*a2190*/  LDL R2, [R1+0x1b44] ;  /* 0x001b440001027983 */ /* 0x000ea80000100800 */
[----:B------:R-:W2:Y:S04]  /*a21a0*/  LDL R3, [R1+0x1bec] ;  /* 0x001bec0001037983 */ /* 0x000ea80000100800 */
[----:B-1----:R-:W2:Y:S04]  /*a21b0*/  LDL R4, [R1+0x1be4] ;  /* 0x001be40001047983 */ /* 0x002ea80000100800 */
[----:B------:R-:W4:Y:S04]  /*a21c0*/  LDL R5, [R1+0x1bf0] ;  /* 0x001bf00001057983 */ /* 0x000f280000100800 */
[----:B------:R0:W-:Y:S04]  /*a21d0*/  STL [R1+0x3188], R27 ;  /* 0x0031881b01007387 */ /* 0x0001e80000100800 */
[----:B0-----:R-:W4:Y:S04]  /*a21e0*/  LDL.LU R27, [R1+0x4b0] ;  /* 0x0004b000011b7983 */ /* 0x001f280000300800 */
[----:B------:R-:W4:Y:S04]  /*a21f0*/  LDL.LU R21, [R1+0x319c] ;  /* 0x00319c0001157983 */ /* 0x000f280000300800 */
[----:B------:R-:W4:Y:S01]  /*a2200*/  LDL.LU R29, [R1+0x3198] ;  /* 0x00319800011d7983 */ /* 0x000f220000300800 */
[----:B------:R-:W-:-:S05]  /*a2210*/  IMAD.WIDE R14, R26, 0x2, R22 ;  /* 0x000000021a0e7825 */ /* 0x000fca00078e0216 */
[----:B------:R3:W-:Y:S01]  /*a2220*/  @P5 STG.E.U16 desc[UR66][R14.64], R28 ;  /* 0x0000001c0e005986 */ /* 0x0007e2000c101542 */
[----:B------:R-:W-:-:S03]  /*a2230*/  IMAD.WIDE R12, R26, 0x2, R16 ;  /* 0x000000021a0c7825 */ /* 0x000fc600078e0210 */
[----:B------:R0:W-:Y:S01]  /*a2240*/  STL [R1+0x318c], R28 ;  /* 0x00318c1c01007387 */ /* 0x0001e20000100800 */
[----:B---3--:R-:W-:-:S03]  /*a2250*/  PRMT R15, R0, 0x7632, R15 ;  /* 0x00007632000f7816 */ /* 0x008fc6000000000f */
[----:B0-----:R-:W3:Y:S01]  /*a2260*/  LDL.LU R28, [R1+0x550] ;  /* 0x00055000011c7983 */ /* 0x001ee20000300800 */
[----:B--2---:R-:W-:Y:S01]  /*a2270*/  ISETP.LT.AND P6, PT, R4, UR4, !P1 ;  /* 0x0000000404007c0c */ /* 0x004fe2000cfc1270 */
[----:B------:R-:W-:Y:S01]  /*a2280*/  VIADD R14, R2, 0x52 ;  /* 0x00000052020e7836 */ /* 0x000fe20000000000 */
[----:B------:R-:W-:Y:S02]  /*a2290*/  ISETP.LT.AND P3, PT, R3, UR4, !P1 ;  /* 0x0000000403007c0c */ /* 0x000fe4000cf61270 */
[----:B----4-:R-:W-:Y:S01]  /*a22a0*/  ISETP.LT.AND P4, PT, R5, UR4, !P1 ;  /* 0x0000000405007c0c */ /* 0x010fe2000cf81270 */
[----:B------:R-:W-:Y:S01]  /*a22b0*/  IMAD.WIDE R4, R26, 0x2, R18 ;  /* 0x000000021a047825 */ /* 0x000fe200078e0212 */
[----:B------:R-:W-:-:S03]  /*a22c0*/  ISETP.LT.AND P5, PT, R29, UR4, !P1 ;  /* 0x000000041d007c0c */ /* 0x000fc6000cfa1270 */
[----:B------:R-:W-:-:S05]  /*a22d0*/  IMAD.WIDE R2, R26, 0x2, R20 ;  /* 0x000000021a027825 */ /* 0x000fca00078e0214 */
[----:B------:R0:W-:Y:S01]  /*a22e0*/  @P0 STG.E.U16 desc[UR66][R2.64], R0 ;  /* 0x0000000002000986 */ /* 0x0001e2000c101542 */
[----:B------:R-:W-:Y:S02]  /*a22f0*/  ISETP.GE.AND P0, PT, R14, UR42, PT ;  /* 0x0000002a0e007c0c */ /* 0x000fe4000bf06270 */
[----:B------:R-:W-:Y:S01]  /*a2300*/  PRMT R14, R27, 0x7632, R14 ;  /* 0x000076321b0e7816 */ /* 0x000fe2000000000e */
[----:B------:R1:W-:Y:S04]  /*a2310*/  @P6 STG.E.U16 desc[UR66][R4.64], R15 ;  /* 0x0000000f04006986 */ /* 0x0003e8000c101542 */
[----:B------:R2:W-:Y:S01]  /*a2320*/  @P5 STG.E.U16 desc[UR66][R12.64], R27 ;  /* 0x0000001b0c005986 */ /* 0x0005e2000c101542 */
[----:B0-----:R-:W-:-:S03]  /*a2330*/  IMAD.WIDE R2, R26, 0x2, R10 ;  /* 0x000000021a027825 */ /* 0x001fc600078e020a */
[----:B------:R-:W4:Y:S01]  /*a2340*/  LDL.LU R0, [R1+0x3194] ;  /* 0x0031940001007983 */ /* 0x000f220000300800 */
[----:B-1----:R-:W-:-:S03]  /*a2350*/  PRMT R15, R25, 0x7632, R15 ;  /* 0x00007632190f7816 */ /* 0x002fc6000000000f */
[----:B------:R0:W-:Y:S04]  /*a2360*/  @P3 STG.E.U16 desc[UR66][R2.64], R14 ;  /* 0x0000000e02003986 */ /* 0x0001e8000c101542 */
[----:B--2---:R-:W2:Y:S04]  /*a2370*/  LDL R13, [R1+0x1bd8] ;  /* 0x001bd800010d7983 */ /* 0x004ea80000100800 */
[----:B------:R-:W2:Y:S04]  /*a2380*/  LDL.LU R27, [R1+0x4d0] ;  /* 0x0004d000011b7983 */ /* 0x000ea80000300800 */
[----:B------:R-:W2:Y:S04]  /*a2390*/  LDL.LU R25, [R1+0x3190] ;  /* 0x0031900001197983 */ /* 0x000ea80000300800 */
[----:B0-----:R-:W2:Y:S04]  /*a23a0*/  LDL.LU R14, [R1+0x4c0] ;  /* 0x0004c000010e7983 */ /* 0x001ea80000300800 */
[----:B------:R-:W3:Y:S01]  /*a23b0*/  LDL R2, [R1+0x1bdc] ;  /* 0x001bdc0001027983 */ /* 0x000ee20000100800 */
[----:B------:R-:W-:-:S03]  /*a23c0*/  IMAD.WIDE R4, R26, 0x2, R8 ;  /* 0x000000021a047825 */ /* 0x000fc600078e0208 */
[----:B------:R-:W3:Y:S04]  /*a23d0*/  LDL R3, [R1+0x1be0] ;  /* 0x001be00001037983 */ /* 0x000ee80000100800 */
[----:B--2---:R0:W-:Y:S04]  /*a23e0*/  @P4 STG.E.U16 desc[UR66][R4.64], R14 ;  /* 0x0000000e04004986 */ /* 0x0041e8000c101542 */
[----:B0-----:R-:W2:Y:S04]  /*a23f0*/  LDL R4, [R1+0x1b44] ;  /* 0x001b440001047983 */ /* 0x001ea80000100800 */
[----:B------:R-:W2:Y:S01]  /*a2400*/  LDL R5, [R1+0x1be4] ;  /* 0x001be40001057983 */ /* 0x000ea20000100800 */
[----:B----4-:R-:W-:-:S02]  /*a2410*/  ISETP.LT.AND P1, PT, R0, UR4, !P1 ;  /* 0x0000000400007c0c */ /* 0x010fc4000cf21270 */
[----:B------:R-:W-:Y:S01]  /*a2420*/  ISETP.LT.AND P5, PT, R13, UR4, !P2 ;  /* 0x000000040d007c0c */ /* 0x000fe2000d7a1270 */
[----:B------:R-:W-:Y:S01]  /*a2430*/  VIADD R14, R26, UR5 ;  /* 0x000000051a0e7c36 */ /* 0x000fe20008000000 */
[----:B---3--:R-:W-:Y:S01]  /*a2440*/  ISETP.LT.AND P3, PT, R2, UR4, !P2 ;  /* 0x0000000402007c0c */ /* 0x008fe2000d761270 */
[----:B------:R-:W-:Y:S01]  /*a2450*/  IMAD.WIDE R12, R26, 0x2, R6 ;  /* 0x000000021a0c7825 */ /* 0x000fe200078e0206 */
[----:B------:R-:W-:-:S03]  /*a2460*/  ISETP.LT.AND P6, PT, R3, UR4, !P2 ;  /* 0x0000000403007c0c */ /* 0x000fc6000d7c1270 */
[----:B------:R-:W-:Y:S01]  /*a2470*/  IMAD.WIDE R2, R14, 0x2, R24 ;  /* 0x000000020e027825 */ /* 0x000fe200078e0218 */
[----:B------:R-:W3:Y:S01]  /*a2480*/  LDL.LU R26, [R1+0x530] ;  /* 0x00053000011a7983 */ /* 0x000ee20000300800 */
[----:B------:R-:W0:Y:S03]  /*a2490*/  LDCU UR5, c[0x0][0x3b8] ;  /* 0x00007700ff0577ac */ /* 0x000e260008000800 */
[----:B------:R1:W-:Y:S04]  /*a24a0*/  @P1 STG.E.U16 desc[UR66][R12.64], R15 ;  /* 0x0000000f0c001986 */ /* 0x0003e8000c101542 */
[----:B------:R4:W-:Y:S04]  /*a24b0*/  @P5 STG.E.U16 desc[UR66][R2.64], R28 ;  /* 0x0000001c02005986 */ /* 0x0009e8000c101542 */
[----:B-1----:R-:W3:Y:S01]  /*a24c0*/  LDL R15, [R1+0x1bd8] ;  /* 0x001bd800010f7983 */ /* 0x002ee20000100800 */
[----:B------:R-:W-:-:S03]  /*a24d0*/  PRMT R13, R28, 0x7632, R13 ;  /* 0x000076321c0d7816 */ /* 0x000fc6000000000d */
[----:B------:R1:W-:Y:S01]  /*a24e0*/  STL [R1+0x3184], R22 ;  /* 0x0031841601007387 */ /* 0x0003e20000100800 */
[----:B----4-:R-:W-:-:S04]  /*a24f0*/  IMAD.WIDE R2, R14, 0x2, R20 ;  /* 0x000000020e027825 */ /* 0x010fc800078e0214 */
[----:B--2---:R-:W-:Y:S01]  /*a2500*/  VIADD R12, R4, 0x53 ;  /* 0x00000053040c7836 */ /* 0x004fe20000000000 */
[----:B------:R-:W-:Y:S01]  /*a2510*/  ISETP.LT.AND P4, PT, R5, UR4, !P2 ;  /* 0x0000000405007c0c */ /* 0x000fe2000d781270 */
[----:B------:R-:W-:Y:S02]  /*a2520*/  IMAD.WIDE R4, R14, 0x2, R22 ;  /* 0x000000020e047825 */ /* 0x000fe400078e0216 */
[----:B-1----:R-:W2:Y:S04]  /*a2530*/  LDL.LU R22, [R1+0x520] ;  /* 0x0005200001167983 */ /* 0x002ea80000300800 */
[----:B------:R1:W-:Y:S01]  /*a2540*/  STL [R1+0x3180], R23 ;  /* 0x0031801701007387 */ /* 0x0003e20000100800 */
[----:B------:R-:W-:-:S03]  /*a2550*/  ISETP.GE.AND P1, PT, R12, UR48, PT ;  /* 0x000000300c007c0c */ /* 0x000fc6000bf26270 */
[----:B------:R4:W-:Y:S01]  /*a2560*/  @P3 STG.E.U16 desc[UR66][R4.64], R13 ;  /* 0x0000000d04003986 */ /* 0x0009e2000c101542 */
[----:B------:R-:W-:-:S03]  /*a2570*/  PRMT R12, R27, 0x7632, R12 ;  /* 0x000076321b0c7816 */ /* 0x000fc6000000000c */
[----:B------:R0:W-:Y:S04]  /*a2580*/  @P6 STG.E.U16 desc[UR66][R2.64], R27 ;  /* 0x0000001b02006986 */ /* 0x0001e8000c101542 */
[----:B-1----:R-:W2:Y:S04]  /*a2590*/  LDL R23, [R1+0x1bdc] ;  /* 0x001bdc0001177983 */ /* 0x002ea80000100800 */
[----:B------:R-:W2:Y:S04]  /*a25a0*/  LDL.LU R28, [R1+0x318c] ;  /* 0x00318c00011c7983 */ /* 0x000ea80000300800 */
[----:B----4-:R-:W4:Y:S04]  /*a25b0*/  LDL R13, [R1+0x1bf0] ;  /* 0x001bf000010d7983 */ /* 0x010f280000100800 */
[----:B0-----:R-:W3:Y:S04]  /*a25c0*/  LDL.LU R27, [R1+0x3188] ;  /* 0x00318800011b7983 */ /* 0x001ee80000300800 */
[----:B------:R-:W2:Y:S01]  /*a25d0*/  LDL R3, [R1+0x1bec] ;  /* 0x001bec0001037983 */ /* 0x000ea20000100800 */
[----:B------:R-:W-:Y:S01]  /*a25e0*/  ISETP.LT.AND P5, PT, R29, UR4, !P2 ;  /* 0x000000041d007c0c */ /* 0x000fe2000d7a1270 */
[----:B------:R-:W-:-:S05]  /*a25f0*/  IMAD.WIDE R4, R14, 0x2, R18 ;  /* 0x000000020e047825 */ /* 0x000fca00078e0212 */
[----:B------:R0:W-:Y:S04]  /*a2600*/  @P4 STG.E.U16 desc[UR66][R4.64], R12 ;  /* 0x0000000c04004986 */ /* 0x0001e8000c101542 */
[----:B------:R1:W-:Y:S01]  /*a2610*/  STL [R1+0x317c], R17 ;  /* 0x00317c1101007387 */ /* 0x0003e20000100800 */
[C---:B0-----:R-:W-:Y:S01]  /*a2620*/  IMAD.WIDE R4, R14.reuse, 0x2, R8 ;  /* 0x000000020e047825 */ /* 0x041fe200078e0208 */
[----:B----4-:R-:W-:Y:S02]  /*a2630*/  ISETP.LT.AND P3, PT, R13, UR4, !P2 ;  /* 0x000000040d007c0c */ /* 0x010fe4000d761270 */
[----:B--2---:R-:W-:Y:S01]  /*a2640*/  ISETP.LT.AND P6, PT, R3, UR4, !P2 ;  /* 0x0000000403007c0c */ /* 0x004fe2000d7c1270 */
[----:B------:R-:W-:Y:S01]  /*a2650*/  IMAD.WIDE R2, R14, 0x2, R16 ;  /* 0x000000020e027825 */ /* 0x000fe200078e0210 */
[----:B---3--:R-:W-:Y:S01]  /*a2660*/  PRMT R27, R26, 0x7632, R27 ;  /* 0x000076321a1b7816 */ /* 0x008fe2000000001b */
[----:B-1----:R-:W2:Y:S04]  /*a2670*/  LDL R17, [R1+0x674] ;  /* 0x0006740001117983 */ /* 0x002ea80000100800 */
[----:B------:R0:W-:Y:S01]  /*a2680*/  @P5 STG.E.U16 desc[UR66][R2.64], R26 ;  /* 0x0000001a02005986 */ /* 0x0001e2000c101542 */
[----:B------:R-:W-:Y:S01]  /*a2690*/  PRMT R28, R22, 0x7632, R28 ;  /* 0x00007632161c7816 */ /* 0x000fe2000000001c */
[----:B0-----:R-:W-:-:S05]  /*a26a0*/  IMAD.WIDE R2, R14, 0x2, R10 ;  /* 0x000000020e027825 */ /* 0x001fca00078e020a */
[----:B------:R0:W-:Y:S04]  /*a26b0*/  @P6 STG.E.U16 desc[UR66][R2.64], R27 ;  /* 0x0000001b02006986 */ /* 0x0001e8000c101542 */
[----:B------:R1:W-:Y:S01]  /*a26c0*/  @P3 STG.E.U16 desc[UR66][R4.64], R22 ;  /* 0x0000001604003986 */ /* 0x0003e2000c101542 */
[----:B------:R-:W-:-:S03]  /*a26d0*/  ISETP.LT.AND P3, PT, R23, UR4, !P0 ;  /* 0x0000000417007c0c */ /* 0x000fc6000c761270 */
[----:B0-----:R-:W3:Y:S04]  /*a26e0*/  LDL.LU R2, [R1+0x4a4] ;  /* 0x0004a40001027983 */ /* 0x001ee80000300800 */
[----:B------:R-:W4:Y:S04]  /*a26f0*/  LDL R3, [R1+0x1b44] ;  /* 0x001b440001037983 */ /* 0x000f280000100800 */
[----:B-1----:R-:W4:Y:S04]  /*a2700*/  LDL.LU R22, [R1+0x3184] ;  /* 0x0031840001167983 */ /* 0x002f280000300800 */
[----:B------:R-:W4:Y:S04]  /*a2710*/  LDL R4, [R1+0x1be0] ;  /* 0x001be00001047983 */ /* 0x000f280000100800 */
[----:B------:R-:W4:Y:S04]  /*a2720*/  LDL R5, [R1+0x1be4] ;  /* 0x001be40001057983 */ /* 0x000f280000100800 */
[----:B------:R-:W4:Y:S01]  /*a2730*/  LDL.LU R23, [R1+0x3180] ;  /* 0x0031800001177983 */ /* 0x000f220000300800 */
[----:B------:R-:W-:-:S02]  /*a2740*/  ISETP.LT.AND P2, PT, R0, UR4, !P2 ;  /* 0x0000000400007c0c */ /* 0x000fc4000d741270 */
[----:B------:R-:W-:Y:S01]  /*a2750*/  ISETP.LT.AND P4, PT, R15, UR4, !P0 ;  /* 0x000000040f007c0c */ /* 0x000fe2000c781270 */
[C---:B------:R-:W-:Y:S02]  /*a2760*/  VIADD R26, R14.reuse, UR5 ;  /* 0x000000050e1a7c36 */ /* 0x040fe40008000000 */
[----:B------:R-:W-:-:S04]  /*a2770*/  IMAD.WIDE R12, R14, 0x2, R6 ;  /* 0x000000020e0c7825 */ /* 0x000fc800078e0206 */
[----:B------:R-:W-:Y:S01]  /*a2780*/  IMAD.WIDE R14, R26, 0x2, R24 ;  /* 0x000000021a0e7825 */ /* 0x000fe200078e0218 */
[----:B------:R-:W-:Y:S01]  /*a2790*/  ISETP.LT.AND P5, PT, R29, UR4, !P0 ;  /* 0x000000041d007c0c */ /* 0x000fe2000c7a1270 */
[----:B------:R0:W-:Y:S01]  /*a27a0*/  STL [R1+0x3170], R29 ;  /* 0x0031701d01007387 */ /* 0x0001e20000100800 */
[----:B------:R-:W1:Y:S03]  /*a27b0*/  LDCU UR5, c[0x0][0x3b8] ;  /* 0x00007700ff0577ac */ /* 0x000e660008000800 */
[----:B------:R-:W-:Y:S04]  /*a27c0*/  @P2 STG.E.U16 desc[UR66][R12.64], R28 ;  /* 0x0000001c0c002986 */ /* 0x000fe8000c101542 */
[----:B0-----:R-:W4:Y:S04]  /*a27d0*/  LDL R29, [R1+0x1bec] ;  /* 0x001bec00011d7983 */ /* 0x001f280000100800 */
[----:B------:R0:W-:Y:S01]  /*a27e0*/  STL [R1+0x3178], R20 ;  /* 0x0031781401007387 */ /* 0x0001e20000100800 */
[----:B--2---:R-:W-:-:S03]  /*a27f0*/  PRMT R27, R17, 0x7632, R27 ;  /* 0x00007632111b7816 */ /* 0x004fc6000000001b */
[----:B---3--:R2:W-:Y:S01]  /*a2800*/  @P4 STG.E.U16 desc[UR66][R14.64], R2 ;  /* 0x000000020e004986 */ /* 0x0085e2000c101542 */
[----:B----4-:R-:W-:Y:S02]  /*a2810*/  ISETP.LT.AND P4, PT, R4, UR4, !P0 ;  /* 0x0000000404007c0c */ /* 0x010fe4000c781270 */
[----:B------:R-:W-:Y:S01]  /*a2820*/  ISETP.LT.AND P6, PT, R5, UR4, !P0 ;  /* 0x0000000405007c0c */ /* 0x000fe2000c7c1270 */
[----:B------:R-:W-:Y:S02]  /*a2830*/  IMAD.WIDE R4, R26, 0x2, R20 ;  /* 0x000000021a047825 */ /* 0x000fe400078e0214 */
[----:B0-----:R-:W3:Y:S04]  /*a2840*/  LDL R20, [R1+0x554] ;  /* 0x0005540001147983 */ /* 0x001ee80000100800 */
[----:B------:R0:W-:Y:S01]  /*a2850*/  STL [R1+0x3174], R21 ;  /* 0x0031741501007387 */ /* 0x0001e20000100800 */
[----:B--2---:R-:W-:Y:S01]  /*a2860*/  PRMT R14, R2, 0x7632, R14 ;  /* 0x00007632020e7816 */ /* 0x004fe2000000000e */
[----:B------:R-:W-:-:S02]  /*a2870*/  VIADD R15, R3, 0x54 ;  /* 0x00000054030f7836 */ /* 0x000fc40000000000 */
[C---:B------:R-:W-:Y:S01]  /*a2880*/  IMAD.WIDE R2, R26.reuse, 0x2, R22 ;  /* 0x000000021a027825 */ /* 0x040fe200078e0216 */
[----:B0-----:R-:W2:Y:S04]  /*a2890*/  LDL.LU R21, [R1+0x4c4] ;  /* 0x0004c40001157983 */ /* 0x001ea80000300800 */
[----:B------:R-:W4:Y:S04]  /*a28a0*/  LDL.LU R17, [R1+0x317c] ;  /* 0x00317c0001117983 */ /* 0x000f280000300800 */
[----:B------:R0:W-:Y:S04]  /*a28b0*/  @P3 STG.E.U16 desc[UR66][R2.64], R14 ;  /* 0x0000000e02003986 */ /* 0x0001e8000c101542 */
[----:B0-----:R-:W2:Y:S01]  /*a28c0*/  LDL.LU R2, [R1+0x674] ;  /* 0x0006740001027983 */ /* 0x001ea20000300800 */
[----:B------:R-:W-:-:S03]  /*a28d0*/  IMAD.WIDE R12, R26, 0x2, R18 ;  /* 0x000000021a0c7825 */ /* 0x000fc600078e0212 */
[----:B------:R-:W3:Y:S01]  /*a28e0*/  LDL R3, [R1+0x1bf0] ;  /* 0x001bf00001037983 */ /* 0x000ee20000100800 */
[----:B------:R-:W-:Y:S02]  /*a28f0*/  ISETP.LT.AND P3, PT, R29, UR4, !P0 ;  /* 0x000000041d007c0c */ /* 0x000fe4000c761270 */
[----:B------:R-:W-:Y:S01]  /*a2900*/  ISETP.GE.AND P2, PT, R15, UR65, PT ;  /* 0x000000410f007c0c */ /* 0x000fe2000bf46270 */
[----:B------:R-:W3:Y:S04]  /*a2910*/  LDL R14, [R1+0x1bdc] ;  /* 0x001bdc00010e7983 */ /* 0x000ee80000100800 */
[----:B------:R-:W3:Y:S04]  /*a2920*/  LDL R29, [R1+0x1be0] ;  /* 0x001be000011d7983 */ /* 0x000ee80000100800 */
[----:B------:R-:W3:Y:S04]  /*a2930*/  LDL R15, [R1+0x1bd8] ;  /* 0x001bd800010f7983 */ /* 0x000ee80000100800 */
[----:B--2---:R-:W-:Y:S04]  /*a2940*/  @P4 STG.E.U16 desc[UR66][R4.64], R2 ;  /* 0x0000000204004986 */ /* 0x004fe8000c101542 */
[----:B------:R0:W-:Y:S04]  /*a2950*/  @P6 STG.E.U16 desc[UR66][R12.64], R27 ;  /* 0x0000001b0c006986 */ /* 0x0001e8000c101542 */
[----:B0-----:R-:W2:Y:S01]  /*a2960*/  LDL.LU R13, [R1+0x4b4] ;  /* 0x0004b400010d7983 */ /* 0x001ea20000300800 */
[----:B---3--:R-:W-:Y:S01]  /*a2970*/  ISETP.LT.AND P4, PT, R3, UR4, !P0 ;  /* 0x0000000403007c0c */ /* 0x008fe2000c781270 */
[----:B----4-:R-:W-:Y:S01]  /*a2980*/  IMAD.WIDE R4, R26, 0x2, R16 ;  /* 0x000000021a047825 */ /* 0x010fe200078e0210 */
[----:B------:R-:W-:-:S03]  /*a2990*/  ISETP.LT.AND P0, PT, R0, UR4, !P0 ;  /* 0x0000000400007c0c */ /* 0x000fc6000c701270 */
[----:B------:R-:W-:-:S04]  /*a29a0*/  IMAD.WIDE R2, R26, 0x2, R10 ;  /* 0x000000021a027825 */ /* 0x000fc800078e020a */
[----:B-1----:R-:W-:Y:S01]  /*a29b0*/  VIADD R27, R26, UR5 ;  /* 0x000000051a1b7c36 */ /* 0x002fe20008000000 */
[----:B------:R0:W-:Y:S01]  /*a29c0*/  STL [R1+0x316c], R0 ;  /* 0x00316c0001007387 */ /* 0x0001e20000100800 */
[----:B------:R-:W-:Y:S02]  /*a29d0*/  PRMT R28, R20, 0x7632, R28 ;  /* 0x00007632141c7816 */ /* 0x000fe4000000001c */
[----:B------:R-:W-:Y:S01]  /*a29e0*/  ISETP.LT.AND P6, PT, R15, UR4, !P1 ;  /* 0x000000040f007c0c */ /* 0x000fe2000cfc1270 */
[----:B------:R-:W1:Y:S01]  /*a29f0*/  LDCU UR5, c[0x0][0x3b8] ;  /* 0x00007700ff0577ac */ /* 0x000e620008000800 */
[----:B0-----:R-:W3:Y:S04]  /*a2a00*/  LDL.LU R0, [R1+0x4d4] ;  /* 0x0004d40001007983 */ /* 0x001ee80000300800 */
[----:B------:R-:W-:Y:S01]  /*a2a10*/  STL [R1+0x3168], R25 ;  /* 0x0031681901007387 */ /* 0x000fe20000100800 */
[----:B--2---:R-:W-:-:S03]  /*a2a20*/  PRMT R12, R13, 0x7632, R12 ;  /* 0x000076320d0c7816 */ /* 0x004fc6000000000c */
[----:B------:R0:W-:Y:S04]  /*a2a30*/  @P5 STG.E.U16 desc[UR66][R4.64], R13 ;  /* 0x0000000d04005986 */ /* 0x0001e8000c101542 */
[----:B------:R2:W-:Y:S01]  /*a2a40*/  @P3 STG.E.U16 desc[UR66][R2.64], R12 ;  /* 0x0000000c02003986 */ /* 0x0005e2000c101542 */
[----:B0-----:R-:W-:-:S04]  /*a2a50*/  IMAD.WIDE R4, R26, 0x2, R6 ;  /* 0x000000021a047825 */ /* 0x001fc800078e0206 */
[----:B--2---:R-:W-:Y:S01]  /*a2a60*/  IMAD.WIDE R2, R26, 0x2, R8 ;  /* 0x000000021a027825 */ /* 0x004fe200078e0208 */
[----:B------:R-:W-:-:S03]  /*a2a70*/  PRMT R26, R21, 0x7632, R26 ;  /* 0x00007632151a7816 */ /* 0x000fc6000000001a */
[----:B------:R-:W-:Y:S02]  /*a2a80*/  IMAD.WIDE R12, R27, 0x2, R24 ;  /* 0x000000021b0c7825 */ /* 0x000fe400078e0218 */
[----:B------:R-:W2:Y:S04]  /*a2a90*/  LDL R25, [R1+0x524] ;  /* 0x0005240001197983 */ /* 0x000ea80000100800 */
[----:B------:R-:W4:Y:S04]  /*a2aa0*/  LDL.LU R20, [R1+0x3178] ;  /* 0x0031780001147983 */ /* 0x000f280000300800 */
[----:B------:R0:W-:Y:S04]  /*a2ab0*/  @P4 STG.E.U16 desc[UR66][R2.64], R21 ;  /* 0x0000001502004986 */ /* 0x0001e8000c101542 */
[----:B------:R1:W-:Y:S04]  /*a2ac0*/  @P0 STG.E.U16 desc[UR66][R4.64], R26 ;  /* 0x0000001a04000986 */ /* 0x0003e8000c101542 */
[----:B0-----:R-:W4:Y:S04]  /*a2ad0*/  LDL.LU R21, [R1+0x3174] ;  /* 0x0031740001157983 */ /* 0x001f280000300800 */
[----:B------:R-:W2:Y:S04]  /*a2ae0*/  LDL R2, [R1+0x1b44] ;  /* 0x001b440001027983 */ /* 0x000ea80000100800 */
[----:B------:R-:W2:Y:S04]  /*a2af0*/  LDL R3, [R1+0x1bec] ;  /* 0x001bec0001037983 */ /* 0x000ea80000100800 */
[----:B-1----:R-:W2:Y:S01]  /*a2b00*/  LDL.LU R26, [R1+0x554] ;  /* 0x00055400011a7983 */ /* 0x002ea20000300800 */
[----:B------:R-:W-:-:S03]  /*a2b10*/  ISETP.LT.AND P5, PT, R14, UR4, !P1 ;  /* 0x000000040e007c0c */ /* 0x000fc6000cfa1270 */
[----:B------:R-:W3:Y:S04]  /*a2b20*/  LDL R4, [R1+0x1be4] ;  /* 0x001be40001047983 */ /* 0x000ee80000100800 */
[----:B------:R-:W3:Y:S01]  /*a2b30*/  LDL R5, [R1+0x1bf0] ;  /* 0x001bf00001057983 */ /* 0x000ee20000100800 */
[----:B------:R-:W-:-:S03]  /*a2b40*/  ISETP.LT.AND P0, PT, R29, UR4, !P1 ;  /* 0x000000041d007c0c */ /* 0x000fc6000cf01270 */
[----:B------:R-:W3:Y:S01]  /*a2b50*/  LDL.LU R29, [R1+0x3170] ;  /* 0x00317000011d7983 */ /* 0x000ee20000300800 */
[----:B------:R-:W-:-:S03]  /*a2b60*/  IMAD.WIDE R14, R27, 0x2, R22 ;  /* 0x000000021b0e7825 */ /* 0x000fc600078e0216 */
[----:B--2---:R0:W-:Y:S04]  /*a2b70*/  @P6 STG.E.U16 desc[UR66][R12.64], R26 ;  /* 0x0000001a0c006986 */ /* 0x0041e8000c101542 */
[----:B------:R-:W-:Y:S04]  /*a2b80*/  @P5 STG.E.U16 desc[UR66][R14.64], R28 ;  /* 0x0000001c0e005986 */ /* 0x000fe8000c101542 */
[----:B0-----:R-:W2:Y:S04]  /*a2b90*/  LDL R26, [R1+0x1bdc] ;  /* 0x001bdc00011a7983 */ /* 0x001ea80000100800 */
[----:B------:R0:W-:Y:S04]  /*a2ba0*/  STL [R1+0x3164], R28 ;  /* 0x0031641c01007387 */ /* 0x0001e80000100800 */
[----:B0-----:R-:W2:Y:S01]  /*a2bb0*/  LDL.LU R28, [R1+0x534] ;  /* 0x00053400011c7983 */ /* 0x001ea20000300800 */
[----:B---3--:R-:W-:-:S02]  /*a2bc0*/  ISETP.LT.AND P3, PT, R4, UR4, !P1 ;  /* 0x0000000404007c0c */ /* 0x008fc4000cf61270 */
[----:B------:R-:W-:Y:S01]  /*a2bd0*/  ISETP.LT.AND P6, PT, R29, UR4, !P1 ;  /* 0x000000041d007c0c */ /* 0x000fe2000cfc1270 */
[----:B------:R-:W-:Y:S01]  /*a2be0*/  VIADD R14, R2, 0x55 ;  /* 0x00000055020e7836 */ /* 0x000fe20000000000 */
[----:B------:R-:W-:Y:S01]  /*a2bf0*/  ISETP.LT.AND P4, PT, R3, UR4, !P1 ;  /* 0x0000000403007c0c */ /* 0x000fe2000cf81270 */
[----:B----4-:R-:W-:Y:S01]  /*a2c00*/  IMAD.WIDE R2, R27, 0x2, R20 ;  /* 0x000000021b027825 */ /* 0x010fe200078e0214 */
[----:B------:R-:W-:-:S03]  /*a2c10*/  ISETP.LT.AND P5, PT, R5, UR4, !P1 ;  /* 0x0000000405007c0c */ /* 0x000fc6000cfa1270 */
[----:B------:R-:W-:Y:S01]  /*a2c20*/  IMAD.WIDE R4, R27, 0x2, R18 ;  /* 0x000000021b047825 */ /* 0x000fe200078e0212 */
[----:B------:R-:W-:-:S03]  /*a2c30*/  PRMT R15, R0, 0x7632, R15 ;  /* 0x00007632000f7816 */ /* 0x000fc6000000000f */
[----:B------:R-:W-:Y:S01]  /*a2c40*/  IMAD.WIDE R12, R27, 0x2, R16 ;  /* 0x000000021b0c7825 */ /* 0x000fe200078e0210 */
[----:B------:R0:W-:Y:S01]  /*a2c50*/  @P0 STG.E.U16 desc[UR66][R2.64], R0 ;  /* 0x0000000002000986 */ /* 0x0001e2000c101542 */
[----:B------:R-:W-:-:S03]  /*a2c60*/  ISETP.GE.AND P0, PT, R14, UR63, PT ;  /* 0x0000003f0e007c0c */ /* 0x000fc6000bf06270 */
[----:B------:R1:W-:Y:S01]  /*a2c70*/  @P3 STG.E.U16 desc[UR66][R4.64], R15 ;  /* 0x0000000f04003986 */ /* 0x0003e2000c101542 */
[----:B0-----:R-:W-:-:S03]  /*a2c80*/  IMAD.WIDE R2, R27, 0x2, R10 ;  /* 0x000000021b027825 */ /* 0x001fc600078e020a */
[----:B------:R-:W3:Y:S01]  /*a2c90*/  LDL.LU R0, [R1+0x316c] ;  /* 0x00316c0001007983 */ /* 0x000ee20000300800 */
[----:B-1----:R-:W-:Y:S02]  /*a2ca0*/  PRMT R15, R25, 0x7632, R15 ;  /* 0x00007632190f7816 */ /* 0x002fe4000000000f */
[----:B--2---:R-:W-:Y:S01]  /*a2cb0*/  PRMT R14, R28, 0x7632, R14 ;  /* 0x000076321c0e7816 */ /* 0x004fe2000000000e */
[----:B------:R0:W-:Y:S04]  /*a2cc0*/  @P6 STG.E.U16 desc[UR66][R12.64], R28 ;  /* 0x0000001c0c006986 */ /* 0x0001e8000c101542 */
[----:B------:R1:W-:Y:S04]  /*a2cd0*/  @P4 STG.E.U16 desc[UR66][R2.64], R14 ;  /* 0x0000000e02004986 */ /* 0x0003e8000c101542 */
[----:B0-----:R-:W2:Y:S04]  /*a2ce0*/  LDL R13, [R1+0x1bd8] ;  /* 0x001bd800010d7983 */ /* 0x001ea80000100800 */
[----:B------:R-:W4:Y:S04]  /*a2cf0*/  LDL.LU R28, [R1+0x678] ;  /* 0x00067800011c7983 */ /* 0x000f280000300800 */
[----:B------:R-:W2:Y:S04]  /*a2d00*/  LDL.LU R25, [R1+0x3168] ;  /* 0x0031680001197983 */ /* 0x000ea80000300800 */
[----:B-1----:R-:W2:Y:S01]  /*a2d10*/  LDL.LU R2, [R1+0x524] ;  /* 0x0005240001027983 */ /* 0x002ea20000300800 */
[----:B------:R-:W-:Y:S01]  /*a2d20*/  IMAD.WIDE R4, R27, 0x2, R8 ;  /* 0x000000021b047825 */ /* 0x000fe200078e0208 */
[----:B---3--:R-:W-:-:S03]  /*a2d30*/  ISETP.LT.AND P1, PT, R0, UR4, !P1 ;  /* 0x0000000400007c0c */ /* 0x008fc6000cf21270 */
[----:B------:R-:W-:Y:S01]  /*a2d40*/  VIADD R14, R27, UR5 ;  /* 0x000000051b0e7c36 */ /* 0x000fe20008000000 */
[----:B------:R-:W3:Y:S01]  /*a2d50*/  LDL R3, [R1+0x1be0] ;  /* 0x001be00001037983 */ /* 0x000ee20000100800 */
[----:B------:R-:W-:Y:S01]  /*a2d60*/  ISETP.LT.AND P4, PT, R26, UR4, !P2 ;  /* 0x000000041a007c0c */ /* 0x000fe2000d781270 */
[----:B------:R-:W0:Y:S02]  /*a2d70*/  LDCU UR5, c[0x0][0x3b8] ;  /* 0x00007700ff0577ac */ /* 0x000e240008000800 */
[----:B--2---:R1:W-:Y:S04]  /*a2d80*/  @P5 STG.E.U16 desc[UR66][R4.64], R2 ;  /* 0x0000000204005986 */ /* 0x0043e8000c101542 */
[----:B-1----:R-:W2:Y:S04]  /*a2d90*/  LDL R4, [R1+0x1b44] ;  /* 0x001b440001047983 */ /* 0x002ea80000100800 */
[----:B------:R-:W3:Y:S01]  /*a2da0*/  LDL R5, [R1+0x1be4] ;  /* 0x001be40001057983 */ /* 0x000ee20000100800 */
[----:B------:R-:W-:Y:S01]  /*a2db0*/  ISETP.LT.AND P3, PT, R13, UR4, !P2 ;  /* 0x000000040d007c0c */ /* 0x000fe2000d761270 */
[----:B------:R-:W-:-:S02]  /*a2dc0*/  IMAD.WIDE R12, R27, 0x2, R6 ;  /* 0x000000021b0c7825 */ /* 0x000fc400078e0206 */
[----:B------:R-:W4:Y:S04]  /*a2dd0*/  LDL R27, [R1+0x1bd8] ;  /* 0x001bd800011b7983 */ /* 0x000f280000100800 */
[----:B------:R-:W4:Y:S04]  /*a2de0*/  LDL.LU R26, [R1+0x4b8] ;  /* 0x0004b800011a7983 */ /* 0x000f280000300800 */
[----:B------:R1:W-:Y:S04]  /*a2df0*/  @P1 STG.E.U16 desc[UR66][R12.64], R15 ;  /* 0x0000000f0c001986 */ /* 0x0003e8000c101542 */
[----:B-1----:R-:W4:Y:S04]  /*a2e00*/  LDL R15, [R1+0x1bf0] ;  /* 0x001bf000010f7983 */ /* 0x002f280000100800 */
[----:B------:R1:W-:Y:S01]  /*a2e10*/  STL [R1+0x3160], R22 ;  /* 0x0031601601007387 */ /* 0x0003e20000100800 */
[----:B--2---:R-:W-:Y:S01]  /*a2e20*/  VIADD R12, R4, 0x56 ;  /* 0x00000056040c7836 */ /* 0x004fe20000000000 */
[----:B---3--:R-:W-:Y:S01]  /*a2e30*/  ISETP.LT.AND P5, PT, R5, UR4, !P2 ;  /* 0x0000000405007c0c */ /* 0x008fe2000d7a1270 */
[----:B------:R-:W-:-:S02]  /*a2e40*/  IMAD.WIDE R4, R14, 0x2, R22 ;  /* 0x000000020e047825 */ /* 0x000fc400078e0216 */
[----:B-1----:R-:W2:Y:S04]  /*a2e50*/  LDL.LU R22, [R1+0x4c8] ;  /* 0x0004c80001167983 */ /* 0x002ea80000300800 */
[----:B------:R1:W-:Y:S04]  /*a2e60*/  STL [R1+0x315c], R23 ;  /* 0x00315c1701007387 */ /* 0x0003e80000100800 */
[----:B-1----:R-:W3:Y:S01]  /*a2e70*/  LDL.LU R23, [R1+0x4a8] ;  /* 0x0004a80001177983 */ /* 0x002ee20000300800 */
[----:B------:R-:W-:Y:S01]  /*a2e80*/  ISETP.LT.AND P6, PT, R3, UR4, !P2 ;  /* 0x0000000403007c0c */ /* 0x000fe2000d7c1270 */
[----:B------:R-:W-:Y:S01]  /*a2e90*/  IMAD.WIDE R2, R14, 0x2, R24 ;  /* 0x000000020e027825 */ /* 0x000fe200078e0218 */
[----:B------:R-:W-:-:S02]  /*a2ea0*/  ISETP.GE.AND P1, PT, R12, UR61, PT ;  /* 0x0000003d0c007c0c */ /* 0x000fc4000bf26270 */
[----:B----4-:R-:W-:Y:S02]  /*a2eb0*/  PRMT R12, R28, 0x7632, R12 ;  /* 0x000076321c0c7816 */ /* 0x010fe4000000000c */
[----:B---3--:R-:W-:Y:S01]  /*a2ec0*/  PRMT R13, R23, 0x7632, R13 ;  /* 0x00007632170d7816 */ /* 0x008fe2000000000d */
[----:B------:R1:W-:Y:S01]  /*a2ed0*/  @P3 STG.E.U16 desc[UR66][R2.64], R23 ;  /* 0x0000001702003986 */ /* 0x0003e2000c101542 */
[----:B------:R-:W-:-:S03]  /*a2ee0*/  ISETP.LT.AND P3, PT, R29, UR4, !P2 ;  /* 0x000000041d007c0c */ /* 0x000fc6000d761270 */
[----:B------:R3:W-:Y:S04]  /*a2ef0*/  @P4 STG.E.U16 desc[UR66][R4.64], R13 ;  /* 0x0000000d04004986 */ /* 0x0007e8000c101542 */
[----:B-1----:R-:W4:Y:S04]  /*a2f00*/  LDL R23, [R1+0x1bdc] ;  /* 0x001bdc0001177983 */ /* 0x002f280000100800 */
[----:B------:R-:W2:Y:S04]  /*a2f10*/  LDL.LU R29, [R1+0x558] ;  /* 0x00055800011d7983 */ /* 0x000ea80000300800 */
[----:B---3--:R-:W3:Y:S01]  /*a2f20*/  LDL R13, [R1+0x1bec] ;  /* 0x001bec00010d7983 */ /* 0x008ee20000100800 */
[----:B------:R-:W-:-:S05]  /*a2f30*/  IMAD.WIDE R2, R14, 0x2, R20 ;  /* 0x000000020e027825 */ /* 0x000fca00078e0214 */
[----:B------:R1:W-:Y:S04]  /*a2f40*/  @P6 STG.E.U16 desc[UR66][R2.64], R28 ;  /* 0x0000001c02006986 */ /* 0x0003e8000c101542 */
[----:B-1----:R-:W2:Y:S01]  /*a2f50*/  LDL.LU R28, [R1+0x3164] ;  /* 0x00316400011c7983 */ /* 0x002ea20000300800 */
[----:B------:R-:W-:Y:S01]  /*a2f60*/  IMAD.WIDE R4, R14, 0x2, R18 ;  /* 0x000000020e047825 */ /* 0x000fe200078e0212 */
[----:B------:R-:W-:-:S03]  /*a2f70*/  ISETP.LT.AND P4, PT, R15, UR4, !P2 ;  /* 0x000000040f007c0c */ /* 0x000fc6000d781270 */
[C---:B------:R-:W-:Y:S01]  /*a2f80*/  IMAD.WIDE R2, R14.reuse, 0x2, R16 ;  /* 0x000000020e027825 */ /* 0x040fe200078e0210 */
[----:B------:R1:W-:Y:S04]  /*a2f90*/  @P5 STG.E.U16 desc[UR66][R4.64], R12 ;  /* 0x0000000c04005986 */ /* 0x0003e8000c101542 */
[----:B------:R0:W-:Y:S04]  /*a2fa0*/  @P3 STG.E.U16 desc[UR66][R2.64], R26 ;  /* 0x0000001a02003986 */ /* 0x0001e8000c101542 */
[----:B------:R0:W-:Y:S01]  /*a2fb0*/  STL [R1+0x3158], R16 ;  /* 0x0031581001007387 */ /* 0x0001e20000100800 */
[----:B-1----:R-:W-:Y:S01]  /*a2fc0*/  IMAD.WIDE R4, R14, 0x2, R10 ;  /* 0x000000020e047825 */ /* 0x002fe200078e020a */
[----:B0-----:R-:W-:-:S02]  /*a2fd0*/  PRMT R2, R26, 0x7632, R2 ;  /* 0x000076321a027816 */ /* 0x001fc40000000002 */
[----:B------:R-:W2:Y:S04]  /*a2fe0*/  LDL R16, [R1+0x4d8] ;  /* 0x0004d80001107983 */ /* 0x000ea80000100800 */
[----:B------:R0:W-:Y:S04]  /*a2ff0*/  STL [R1+0x3154], R17 ;  /* 0x0031541101007387 */ /* 0x0001e80000100800 */
[----:B0-----:R-:W2:Y:S01]  /*a3000*/  LDL R17, [R1+0x1bec] ;  /* 0x001bec0001117983 */ /* 0x001ea20000100800 */
[----:B---3--:R-:W-:Y:S01]  /*a3010*/  ISETP.LT.AND P6, PT, R13, UR4, !P2 ;  /* 0x000000040d007c0c */ /* 0x008fe2000d7c1270 */
[----:B------:R-:W-:Y:S01]  /*a3020*/  IMAD.WIDE R12, R14, 0x2, R8 ;  /* 0x000000020e0c7825 */ /* 0x000fe200078e0208 */
[----:B----4-:R-:W-:-:S11]  /*a3030*/  ISETP.LT.AND P3, PT, R23, UR4, !P0 ;  /* 0x0000000417007c0c */ /* 0x010fd6000c761270 */
[----:B------:R0:W-:Y:S04]  /*a3040*/  @P6 STG.E.U16 desc[UR66][R4.64], R2 ;  /* 0x0000000204006986 */ /* 0x0001e8000c101542 */
[----:B--2---:R1:W-:Y:S01]  /*a3050*/  @P4 STG.E.U16 desc[UR66][R12.64], R22 ;  /* 0x000000160c004986 */ /* 0x0043e2000c101542 */
[----:B------:R-:W-:-:S03]  /*a3060*/  PRMT R28, R22, 0x7632, R28 ;  /* 0x00007632161c7816 */ /* 0x000fc6000000001c */
[----:B0-----:R-:W2:Y:S04]  /*a3070*/  LDL R4, [R1+0x1be4] ;  /* 0x001be40001047983 */ /* 0x001ea80000100800 */
[----:B------:R-:W3:Y:S04]  /*a3080*/  LDL R5, [R1+0x1b44] ;  /* 0x001b440001057983 */ /* 0x000ee80000100800 */
        /* <DEDUP_REMOVED lines=9> */
[----:B------:R-:W-:Y:S01]  /*a3120*/  PRMT R2, R29, 0x7632, R2 ;  /* 0x000076321d027816 */ /* 0x000fe20000000002 */
[----:B------:R-:W0:Y:S02]  /*a3130*/  LDCU UR5, c[0x0][0x3b8] ;  /* 0x00007700ff0577ac */ /* 0x000e240008000800 */
[----:B------:R-:W-:Y:S04]  /*a3140*/  @P2 STG.E.U16 desc[UR66][R14.64], R28 ;  /* 0x0000001c0e002986 */ /* 0x000fe8000c101542 */
[----:B------:R1:W-:Y:S04]  /*a3150*/  @P5 STG.E.U16 desc[UR66][R26.64], R29 ;  /* 0x0000001d1a005986 */ /* 0x0003e8000c101542 */
[----:B-1----:R-:W4:Y:S04]  /*a3160*/  LDL.LU R29, [R1+0x4ac] ;  /* 0x0004ac00011d7983 */ /* 0x002f280000300800 */
[----:B------:R1:W-:Y:S01]  /*a3170*/  STL [R1+0x3150], R21 ;  /* 0x0031501501007387 */ /* 0x0003e20000100800 */
[----:B------:R-:W-:-:S02]  /*a3180*/  PRMT R27, R16, 0x7632, R27 ;  /* 0x00007632101b7816 */ /* 0x000fc4000000001b */
[----:B--2---:R-:W-:Y:S01]  /*a3190*/  ISETP.LT.AND P6, PT, R4, UR4, !P0 ;  /* 0x0000000404007c0c */ /* 0x004fe2000c7c1270 */
[----:B---3--:R-:W-:Y:S01]  /*a31a0*/  VIADD R26, R5, 0x57 ;  /* 0x00000057051a7836 */ /* 0x008fe20000000000 */
[----:B----4-:R-:W-:Y:S01]  /*a31b0*/  ISETP.LT.AND P4, PT, R12, UR4, !P0 ;  /* 0x000000040c007c0c */ /* 0x010fe2000c781270 */
[----:B------:R-:W-:Y:S01]  /*a31c0*/  IMAD.WIDE R4, R3, 0x2, R22 ;  /* 0x0000000203047825 */ /* 0x000fe200078e0216 */
[----:B------:R-:W-:-:S03]  /*a31d0*/  ISETP.LT.AND P5, PT, R13, UR4, !P0 ;  /* 0x000000040d007c0c */ /* 0x000fc6000c7a1270 */
[C---:B------:R-:W-:Y:S02]  /*a31e0*/  IMAD.WIDE R12, R3.reuse, 0x2, R20 ;  /* 0x00000002030c7825 */ /* 0x040fe400078e0214 */
[----:B-1----:R-:W2:Y:S04]  /*a31f0*/  LDL.LU R21, [R1+0x528] ;  /* 0x0005280001157983 */ /* 0x002ea80000300800 */
[----:B------:R-:W3:Y:S04]  /*a3200*/  LDL.LU R16, [R1+0x3158] ;  /* 0x0031580001107983 */ /* 0x000ee80000300800 */
[----:B------:R1:W-:Y:S04]  /*a3210*/  @P3 STG.E.U16 desc[UR66][R4.64], R2 ;  /* 0x0000000204003986 */ /* 0x0003e8000c101542 */
[----:B-1----:R-:W4:Y:S01]  /*a3220*/  LDL.LU R4, [R1+0x4d8] ;  /* 0x0004d80001047983 */ /* 0x002f220000300800 */
[----:B------:R-:W-:-:S03]  /*a3230*/  IMAD.WIDE R14, R3, 0x2, R18 ;  /* 0x00000002030e7825 */ /* 0x000fc600078e0212 */
[----:B------:R-:W2:Y:S04]  /*a3240*/  LDL R5, [R1+0x1bf0] ;  /* 0x001bf00001057983 */ /* 0x000ea80000100800 */
[----:B------:R-:W2:Y:S01]  /*a3250*/  LDL R2, [R1+0x1bdc] ;  /* 0x001bdc0001027983 */ /* 0x000ea20000100800 */
[----:B------:R-:W-:Y:S02]  /*a3260*/  ISETP.LT.AND P3, PT, R17, UR4, !P0 ;  /* 0x0000000411007c0c */ /* 0x000fe4000c761270 */
[----:B------:R-:W-:Y:S01]  /*a3270*/  ISETP.GE.AND P2, PT, R26, UR59, PT ;  /* 0x0000003b1a007c0c */ /* 0x000fe2000bf46270 */
[----:B------:R-:W3:Y:S04]  /*a3280*/  LDL.LU R17, [R1+0x3154] ;  /* 0x0031540001117983 */ /* 0x000ee80000300800 */
[----:B------:R-:W2:Y:S04]  /*a3290*/  LDL.LU R26, [R1+0x538] ;  /* 0x00053800011a7983 */ /* 0x000ea80000300800 */
[----:B----4-:R-:W-:Y:S04]  /*a32a0*/  @P4 STG.E.U16 desc[UR66][R12.64], R4 ;  /* 0x000000040c004986 */ /* 0x010fe8000c101542 */
[----:B------:R1:W-:Y:S04]  /*a32b0*/  @P6 STG.E.U16 desc[UR66][R14.64], R27 ;  /* 0x0000001b0e006986 */ /* 0x0003e8000c101542 */
[----:B-1----:R-:W4:Y:S01]  /*a32c0*/  LDL R15, [R1+0x1bd8] ;  /* 0x001bd800010f7983 */ /* 0x002f220000100800 */
[----:B---3--:R-:W-:Y:S01]  /*a32d0*/  IMAD.WIDE R12, R3, 0x2, R16 ;  /* 0x00000002030c7825 */ /* 0x008fe200078e0210 */
[----:B--2---:R-:W-:-:S02]  /*a32e0*/  ISETP.LT.AND P4, PT, R5, UR4, !P0 ;  /* 0x0000000405007c0c */ /* 0x004fc4000c781270 */
[----:B------:R-:W-:Y:S01]  /*a32f0*/  ISETP.LT.AND P0, PT, R0, UR4, !P0 ;  /* 0x0000000400007c0c */ /* 0x000fe2000c701270 */
[C---:B------:R-:W-:Y:S01]  /*a3300*/  IMAD.WIDE R4, R3.reuse, 0x2, R10 ;  /* 0x0000000203047825 */ /* 0x040fe200078e020a */
[----:B------:R-:W-:Y:S01]  /*a3310*/  PRMT R14, R26, 0x7632, R14 ;  /* 0x000076321a0e7816 */ /* 0x000fe2000000000e */
[----:B------:R1:W-:Y:S01]  /*a3320*/  @P5 STG.E.U16 desc[UR66][R12.64], R26 ;  /* 0x0000001a0c005986 */ /* 0x0003e2000c101542 */
[----:B------:R-:W-:Y:S01]  /*a3330*/  ISETP.LT.AND P5, PT, R2, UR4, !P1 ;  /* 0x0000000402007c0c */ /* 0x000fe2000cfa1270 */
[----:B0-----:R-:W-:Y:S02]  /*a3340*/  VIADD R2, R3, UR5 ;  /* 0x0000000503027c36 */ /* 0x001fe40008000000 */
[----:B------:R0:W-:Y:S04]  /*a3350*/  STL [R1+0x3144], R0 ;  /* 0x0031440001007387 */ /* 0x0001e80000100800 */
[----:B------:R2:W-:Y:S01]  /*a3360*/  @P3 STG.E.U16 desc[UR66][R4.64], R14 ;  /* 0x0000000e04003986 */ /* 0x0005e2000c101542 */
[----:B------:R-:W-:Y:S01]  /*a3370*/  PRMT R28, R29, 0x7632, R28 ;  /* 0x000076321d1c7816 */ /* 0x000fe2000000001c */
[----:B------:R-:W3:Y:S01]  /*a3380*/  LDCU UR5, c[0x0][0x3b8] ;  /* 0x00007700ff0577ac */ /* 0x000ee20008000800 */
[C---:B-1----:R-:W-:Y:S01]  /*a3390*/  IMAD.WIDE R12, R3.reuse, 0x2, R6 ;  /* 0x00000002030c7825 */ /* 0x042fe200078e0206 */
[----:B0-----:R-:W3:Y:S03]  /*a33a0*/  LDL.LU R0, [R1+0x67c] ;  /* 0x00067c0001007983 */ /* 0x001ee60000300800 */
[----:B--2---:R-:W-:Y:S01]  /*a33b0*/  IMAD.WIDE R4, R3, 0x2, R8 ;  /* 0x0000000203047825 */ /* 0x004fe200078e0208 */
[----:B------:R-:W-:Y:S01]  /*a33c0*/  PRMT R3, R21, 0x7632, R3 ;  /* 0x0000763215037816 */ /* 0x000fe20000000003 */
[----:B------:R0:W-:Y:S04]  /*a33d0*/  STL [R1+0x3148], R9 ;  /* 0x0031480901007387 */ /* 0x0001e80000100800 */
[----:B------:R1:W-:Y:S04]  /*a33e0*/  @P4 STG.E.U16 desc[UR66][R4.64], R21 ;  /* 0x0000001504004986 */ /* 0x0003e8000c101542 */
[----:B------:R2:W-:Y:S04]  /*a33f0*/  @P0 STG.E.U16 desc[UR66][R12.64], R3 ;  /* 0x000000030c000986 */ /* 0x0005e8000c101542 */
[----:B0-----:R-:W3:Y:S04]  /*a3400*/  LDL R9, [R1+0x4bc] ;  /* 0x0004bc0001097983 */ /* 0x001ee80000100800 */
[----:B-1----:R-:W3:Y:S04]  /*a3410*/  LDL.LU R21, [R1+0x3150] ;  /* 0x0031500001157983 */ /* 0x002ee80000300800 */
[----:B------:R-:W3:Y:S04]  /*a3420*/  LDL R4, [R1+0x1b44] ;  /* 0x001b440001047983 */ /* 0x000ee80000100800 */
[----:B------:R-:W3:Y:S04]  /*a3430*/  LDL R5, [R1+0x1bf0] ;  /* 0x001bf00001057983 */ /* 0x000ee80000100800 */
[----:B--2---:R-:W2:Y:S04]  /*a3440*/  LDL R3, [R1+0x1be4] ;  /* 0x001be40001037983 */ /* 0x004ea80000100800 */
[----:B------:R-:W3:Y:S04]  /*a3450*/  LDL R12, [R1+0x1be8] ;  /* 0x001be800010c7983 */ /* 0x000ee80000100800 */
[----:B------:R-:W3:Y:S01]  /*a3460*/  LDL R13, [R1+0x1bec] ;  /* 0x001bec00010d7983 */ /* 0x000ee20000100800 */
[----:B----4-:R-:W-:Y:S01]  /*a3470*/  ISETP.LT.AND P6, PT, R15, UR4, !P1 ;  /* 0x000000040f007c0c */ /* 0x010fe2000cfc1270 */
[----:B------:R-:W-:-:S12]  /*a3480*/  IMAD.WIDE R14, R2, 0x2, R24 ;  /* 0x00000002020e7825 */ /* 0x000fd800078e0218 */
[----:B------:R0:W-:Y:S04]  /*a3490*/  @P6 STG.E.U16 desc[UR66][R14.64], R29 ;  /* 0x0000001d0e006986 */ /* 0x0001e8000c101542 */
[----:B0-----:R-:W4:Y:S04]  /*a34a0*/  LDL.LU R29, [R1+0x314c] ;  /* 0x00314c00011d7983 */ /* 0x001f280000300800 */
[----:B------:R-:W4:Y:S01]  /*a34b0*/  LDL R15, [R1+0x1be0] ;  /* 0x001be000010f7983 */ /* 0x000f220000100800 */
[----:B------:R-:W-:-:S03]  /*a34c0*/  IMAD.WIDE R26, R2, 0x2, R22 ;  /* 0x00000002021a7825 */ /* 0x000fc600078e0216 */
[----:B------:R-:W-:Y:S04]  /*a34d0*/  STL [R1+0x3140], R19 ;  /* 0x0031401301007387 */ /* 0x000fe80000100800 */
[----:B------:R0:W-:Y:S01]  /*a34e0*/  @P5 STG.E.U16 desc[UR66][R26.64], R28 ;  /* 0x0000001c1a005986 */ /* 0x0001e2000c101542 */
[----:B--2---:R-:W-:Y:S01]  /*a34f0*/  ISETP.LT.AND P6, PT, R3, UR4, !P1 ;  /* 0x0000000403007c0c */ /* 0x004fe2000cfc1270 */
[----:B---3--:R-:W-:Y:S01]  /*a3500*/  VIADD R3, R4, 0x58 ;  /* 0x0000005804037836 */ /* 0x008fe20000000000 */
[----:B------:R-:W-:Y:S01]  /*a3510*/  ISETP.LT.AND P3, PT, R5, UR4, !P1 ;  /* 0x0000000405007c0c */ /* 0x000fe2000cf61270 */
[----:B------:R-:W-:Y:S01]  /*a3520*/  IMAD.WIDE R4, R2, 0x2, R20 ;  /* 0x0000000202047825 */ /* 0x000fe200078e0214 */
[----:B------:R-:W-:Y:S02]  /*a3530*/  ISETP.LT.AND P5, PT, R12, UR4, !P1 ;  /* 0x000000040c007c0c */ /* 0x000fe4000cfa1270 */
[----:B------:R-:W-:Y:S01]  /*a3540*/  ISETP.LT.AND P4, PT, R13, UR4, !P1 ;  /* 0x000000040d007c0c */ /* 0x000fe2000cf81270 */
[----:B------:R-:W-:Y:S01]  /*a3550*/  IMAD.WIDE R12, R2, 0x2, R18 ;  /* 0x00000002020c7825 */ /* 0x000fe200078e0212 */
[----:B0-----:R-:W-:Y:S01]  /*a3560*/  PRMT R28, R0, 0x7632, R28 ;  /* 0x00007632001c7816 */ /* 0x001fe2000000001c */
[----:B------:R-:W2:Y:S01]  /*a3570*/  LDL.LU R19, [R1+0x55c] ;  /* 0x00055c0001137983 */ /* 0x000ea20000300800 */
[----:B----4-:R-:W-:-:S02]  /*a3580*/  ISETP.LT.AND P0, PT, R15, UR4, !P1 ;  /* 0x000000040f007c0c */ /* 0x010fc4000cf01270 */
[----:B------:R-:W-:Y:S02]  /*a3590*/  PRMT R29, R9, 0x7632, R29 ;  /* 0x00007632091d7816 */ /* 0x000fe4000000001d */
[----:B------:R-:W3:Y:S09]  /*a35a0*/  LDL.LU R9, [R1+0x3148] ;  /* 0x0031480001097983 */ /* 0x000ef20000300800 */
[----:B------:R0:W-:Y:S04]  /*a35b0*/  @P0 STG.E.U16 desc[UR66][R4.64], R0 ;  /* 0x0000000004000986 */ /* 0x0001e8000c101542 */
[----:B------:R1:W-:Y:S01]  /*a35c0*/  @P6 STG.E.U16 desc[UR66][R12.64], R28 ;  /* 0x0000001c0c006986 */ /* 0x0003e2000c101542 */
[----:B------:R-:W-:-:S03]  /*a35d0*/  ISETP.GE.AND P0, PT, R3, UR57, PT ;  /* 0x0000003903007c0c */ /* 0x000fc6000bf06270 */
[----:B0-----:R-:W4:Y:S04]  /*a35e0*/  LDL.LU R0, [R1+0x3144] ;  /* 0x0031440001007983 */ /* 0x001f280000300800 */
[----:B------:R-:W2:Y:S04]  /*a35f0*/  LDL.LU R4, [R1+0x4bc] ;  /* 0x0004bc0001047983 */ /* 0x000ea80000300800 */
[----:B------:R-:W3:Y:S04]  /*a3600*/  LDL R5, [R1+0x1bd8] ;  /* 0x001bd80001057983 */ /* 0x000ee80000100800 */
[----:B-1----:R-:W3:Y:S04]  /*a3610*/  LDL R28, [R1+0x1bdc] ;  /* 0x001bdc00011c7983 */ /* 0x002ee80000100800 */
[----:B------:R-:W3:Y:S04]  /*a3620*/  LDL R3, [R1+0x1b44] ;  /* 0x001b440001037983 */ /* 0x000ee80000100800 */
[----:B------:R-:W3:Y:S04]  /*a3630*/  LDL R12, [R1+0x1be0] ;  /* 0x001be000010c7983 */ /* 0x000ee80000100800 */
[----:B------:R-:W3:Y:S01]  /*a3640*/  LDL.LU R13, [R1+0x4cc] ;  /* 0x0004cc00010d7983 */ /* 0x000ee20000300800 */
[----:B------:R-:W-:-:S04]  /*a3650*/  IMAD.WIDE R14, R2, 0x2, R16 ;  /* 0x00000002020e7825 */ /* 0x000fc800078e0210 */
[----:B------:R-:W-:Y:S01]  /*a3660*/  IMAD.WIDE R26, R2, 0x2, R10 ;  /* 0x00000002021a7825 */ /* 0x000fe200078e020a */
[----:B------:R-:W-:Y:S01]  /*a3670*/  STL [R1+0x3138], R24 ;  /* 0x0031381801007387 */ /* 0x000fe20000100800 */
[----:B----4-:R-:W-:-:S03]  /*a3680*/  ISETP.LT.AND P1, PT, R0, UR4, !P1 ;  /* 0x0000000400007c0c */ /* 0x010fc6000cf21270 */
[----:B--2---:R0:W-:Y:S01]  /*a3690*/  @P5 STG.E.U16 desc[UR66][R14.64], R4 ;  /* 0x000000040e005986 */ /* 0x0041e2000c101542 */
[----:B---3--:R-:W-:Y:S02]  /*a36a0*/  ISETP.LT.AND P6, PT, R5, UR4, !P2 ;  /* 0x0000000405007c0c */ /* 0x008fe4000d7c1270 */
[----:B------:R-:W-:Y:S01]  /*a36b0*/  ISETP.LT.AND P5, PT, R28, UR4, !P2 ;  /* 0x000000041c007c0c */ /* 0x000fe2000d7a1270 */
[C---:B------:R-:W-:Y:S01]  /*a36c0*/  VIADD R28, R2.reuse, UR5 ;  /* 0x00000005021c7c36 */ /* 0x040fe20008000000 */
[----:B------:R1:W-:Y:S01]  /*a36d0*/  @P4 STG.E.U16 desc[UR66][R26.64], R29 ;  /* 0x0000001d1a004986 */ /* 0x0003e2000c101542 */
[----:B------:R-:W2:Y:S01]  /*a36e0*/  LDCU UR5, c[0x0][0x3b8] ;  /* 0x00007700ff0577ac */ /* 0x000ea20008000800 */
[----:B0-----:R-:W-:-:S04]  /*a36f0*/  IMAD.WIDE R4, R2, 0x2, R8 ;  /* 0x0000000202047825 */ /* 0x001fc800078e0208 */
[----:B-1----:R-:W-:Y:S01]  /*a3700*/  VIADD R26, R3, 0x59 ;  /* 0x00000059031a7836 */ /* 0x002fe20000000000 */
[----:B------:R0:W-:Y:S01]  /*a3710*/  @P3 STG.E.U16 desc[UR66][R4.64], R13 ;  /* 0x0000000d04003986 */ /* 0x0001e2000c101542 */
[----:B------:R-:W-:Y:S01]  /*a3720*/  PRMT R27, R13, 0x7632, R27 ;  /* 0x000076320d1b7816 */ /* 0x000fe2000000001b */
[----:B------:R-:W-:-:S04]  /*a3730*/  IMAD.WIDE R2, R2, 0x2, R6 ;  /* 0x0000000202027825 */ /* 0x000fc800078e0206 */
[----:B------:R-:W-:Y:S01]  /*a3740*/  IMAD.WIDE R14, R28, 0x2, R20 ;  /* 0x000000021c0e7825 */ /* 0x000fe200078e0214 */
[----:B------:R-:W-:Y:S02]  /*a3750*/  ISETP.GE.AND P3, PT, R26, UR55, PT ;  /* 0x000000371a007c0c */ /* 0x000fe4000bf66270 */
[----:B------:R-:W-:Y:S01]  /*a3760*/  PRMT R29, R19, 0x7632, R29 ;  /* 0x00007632131d7816 */ /* 0x000fe2000000001d */
[----:B0-----:R-:W-:Y:S02]  /*a3770*/  IMAD.WIDE R4, R28, 0x2, R24 ;  /* 0x000000021c047825 */ /* 0x001fe400078e0218 */
[----:B------:R-:W3:Y:S04]  /*a3780*/  LDL.LU R24, [R1+0x53c] ;  /* 0x00053c0001187983 */ /* 0x000ee80000300800 */
[----:B------:R-:W-:Y:S04]  /*a3790*/  STL [R1+0x3134], R25 ;  /* 0x0031341901007387 */ /* 0x000fe80000100800 */
[----:B------:R-:W-:Y:S04]  /*a37a0*/  STL [R1+0x313c], R23 ;  /* 0x00313c1701007387 */ /* 0x000fe80000100800 */
[----:B------:R0:W-:Y:S04]  /*a37b0*/  STL [R1+0x3130], R21 ;  /* 0x0031301501007387 */ /* 0x0001e80000100800 */
[----:B------:R1:W-:Y:S04]  /*a37c0*/  @P1 STG.E.U16 desc[UR66][R2.64], R27 ;  /* 0x0000001b02001986 */ /* 0x0003e8000c101542 */
[----:B------:R4:W-:Y:S04]  /*a37d0*/  @P6 STG.E.U16 desc[UR66][R4.64], R19 ;  /* 0x0000001304006986 */ /* 0x0009e8000c101542 */
[----:B0-----:R-:W2:Y:S04]  /*a37e0*/  LDL.LU R21, [R1+0x52c] ;  /* 0x00052c0001157983 */ /* 0x001ea80000300800 */
[----:B------:R-:W2:Y:S04]  /*a37f0*/  LDL.LU R26, [R1+0x4dc] ;  /* 0x0004dc00011a7983 */ /* 0x000ea80000300800 */
[----:B-1----:R-:W2:Y:S04]  /*a3800*/  LDL R27, [R1+0x1be8] ;  /* 0x001be800011b7983 */ /* 0x002ea80000100800 */
[----:B------:R-:W2:Y:S04]  /*a3810*/  LDL R2, [R1+0x1bec] ;  /* 0x001bec0001027983 */ /* 0x000ea80000100800 */
[----:B------:R-:W2:Y:S04]  /*a3820*/  LDL R3, [R1+0x1bf0] ;  /* 0x001bf00001037983 */ /* 0x000ea80000100800 */
[----:B----4-:R-:W4:Y:S04]  /*a3830*/  LDL.LU R19, [R1+0x3140] ;  /* 0x0031400001137983 */ /* 0x010f280000300800 */
[----:B------:R-:W4:Y:S01]  /*a3840*/  LDL R5, [R1+0x1be4] ;  /* 0x001be40001057983 */ /* 0x000f220000100800 */
[----:B------:R-:W-:Y:S01]  /*a3850*/  ISETP.LT.AND P4, PT, R12, UR4, !P2 ;  /* 0x000000040c007c0c */ /* 0x000fe2000d781270 */
[----:B------:R-:W-:-:S05]  /*a3860*/  IMAD.WIDE R12, R28, 0x2, R22 ;  /* 0x000000021c0c7825 */ /* 0x000fca00078e0216 */
[----:B------:R0:W-:Y:S04]  /*a3870*/  @P5 STG.E.U16 desc[UR66][R12.64], R29 ;  /* 0x0000001d0c005986 */ /* 0x0001e8000c101542 */
[----:B------:R-:W-:Y:S04]  /*a3880*/  STL [R1+0x3128], R0 ;  /* 0x0031280001007387 */ /* 0x000fe80000100800 */
[----:B------:R1:W-:Y:S01]  /*a3890*/  STL [R1+0x312c], R11 ;  /* 0x00312c0b01007387 */ /* 0x0003e20000100800 */
[----:B0-----:R-:W-:-:S03]  /*a38a0*/  IMAD.WIDE R12, R28, 0x2, R10 ;  /* 0x000000021c0c7825 */ /* 0x001fc600078e020a */
[----:B-1----:R-:W4:Y:S01]  /*a38b0*/  LDL.LU R11, [R1+0x540] ;  /* 0x00054000010b7983 */ /* 0x002f220000300800 */
[----:B---3--:R-:W-:-:S03]  /*a38c0*/  PRMT R25, R24, 0x7632, R25 ;  /* 0x0000763218197816 */ /* 0x008fc60000000019 */
[----:B--2---:R0:W-:Y:S01]  /*a38d0*/  @P4 STG.E.U16 desc[UR66][R14.64], R26 ;  /* 0x0000001a0e004986 */ /* 0x0041e2000c101542 */
[----:B------:R-:W-:Y:S02]  /*a38e0*/  ISETP.LT.AND P5, PT, R27, UR4, !P2 ;  /* 0x000000041b007c0c */ /* 0x000fe4000d7a1270 */
[----:B----4-:R-:W-:Y:S02]  /*a38f0*/  ISETP.LT.AND P6, PT, R5, UR4, !P2 ;  /* 0x0000000405007c0c */ /* 0x010fe4000d7c1270 */
[----:B------:R-:W-:Y:S02]  /*a3900*/  ISETP.LT.AND P4, PT, R2, UR4, !P2 ;  /* 0x0000000402007c0c */ /* 0x000fe4000d781270 */
[----:B------:R-:W-:Y:S02]  /*a3910*/  ISETP.LT.AND P1, PT, R3, UR4, !P2 ;  /* 0x0000000403007c0c */ /* 0x000fe4000d721270 */
[----:B------:R-:W-:Y:S01]  /*a3920*/  PRMT R23, R26, 0x7632, R23 ;  /* 0x000076321a177816 */ /* 0x000fe20000000017 */
[----:B------:R-:W-:-:S04]  /*a3930*/  IMAD.WIDE R2, R28, 0x2, R18 ;  /* 0x000000021c027825 */ /* 0x000fc800078e0212 */
[----:B------:R-:W-:-:S04]  /*a3940*/  IMAD.WIDE R4, R28, 0x2, R16 ;  /* 0x000000021c047825 */ /* 0x000fc800078e0210 */
[----:B0-----:R-:W-:Y:S01]  /*a3950*/  IMAD.WIDE R14, R28, 0x2, R8 ;  /* 0x000000021c0e7825 */ /* 0x001fe200078e0208 */
[----:B------:R-:W-:Y:S01]  /*a3960*/  PRMT R29, R21, 0x7632, R29 ;  /* 0x00007632151d7816 */ /* 0x000fe2000000001d */
[----:B------:R0:W-:Y:S04]  /*a3970*/  @P6 STG.E.U16 desc[UR66][R2.64], R23 ;  /* 0x0000001702006986 */ /* 0x0001e8000c101542 */
[----:B------:R1:W-:Y:S04]  /*a3980*/  @P5 STG.E.U16 desc[UR66][R4.64], R24 ;  /* 0x0000001804005986 */ /* 0x0003e8000c101542 */
[----:B------:R2:W-:Y:S04]  /*a3990*/  @P4 STG.E.U16 desc[UR66][R12.64], R25 ;  /* 0x000000190c004986 */ /* 0x0005e8000c101542 */
[----:B------:R3:W-:Y:S04]  /*a39a0*/  @P1 STG.E.U16 desc[UR66][R14.64], R21 ;  /* 0x000000150e001986 */ /* 0x0007e8000c101542 */
[----:B0-----:R-:W4:Y:S04]  /*a39b0*/  LDL.LU R23, [R1+0x313c] ;  /* 0x00313c0001177983 */ /* 0x001f280000300800 */
[----:B------:R-:W4:Y:S04]  /*a39c0*/  LDL R2, [R1+0x1be4] ;  /* 0x001be40001027983 */ /* 0x000f280000100800 */
[----:B------:R-:W4:Y:S04]  /*a39d0*/  LDL R3, [R1+0x1be8] ;  /* 0x001be80001037983 */ /* 0x000f280000100800 */
[----:B-1----:R-:W4:Y:S04]  /*a39e0*/  LDL.LU R24, [R1+0x3138] ;  /* 0x0031380001187983 */ /* 0x002f280000300800 */
[----:B------:R-:W4:Y:S04]  /*a39f0*/  LDL R4, [R1+0x1bdc] ;  /* 0x001bdc0001047983 */ /* 0x000f280000100800 */
[----:B------:R-:W4:Y:S04]  /*a3a00*/  LDL R5, [R1+0x1be0] ;  /* 0x001be00001057983 */ /* 0x000f280000100800 */
[----:B--2---:R-:W2:Y:S04]  /*a3a10*/  LDL.LU R25, [R1+0x3134] ;  /* 0x0031340001197983 */ /* 0x004ea80000300800 */
[----:B------:R-:W2:Y:S04]  /*a3a20*/  LDL R13, [R1+0x1bd8] ;  /* 0x001bd800010d7983 */ /* 0x000ea80000100800 */
[----:B---3--:R-:W3:Y:S01]  /*a3a30*/  LDL.LU R21, [R1+0x3130] ;  /* 0x0031300001157983 */ /* 0x008ee20000300800 */
[----:B------:R-:W-:Y:S01]  /*a3a40*/  ISETP.LT.AND P2, PT, R0, UR4, !P2 ;  /* 0x0000000400007c0c */ /* 0x000fe2000d741270 */
[----:B------:R-:W-:-:S04]  /*a3a50*/  IMAD.WIDE R26, R28, 0x2, R6 ;  /* 0x000000021c1a7825 */ /* 0x000fc800078e0206 */
[----:B------:R-:W-:Y:S01]  /*a3a60*/  VIADD R28, R28, UR5 ;  /* 0x000000051c1c7c36 */ /* 0x000fe20008000000 */
[----:B----4-:R0:W-:Y:S07]  /*a3a70*/  STL [R1+0x3124], R23 ;  /* 0x0031241701007387 */ /* 0x0101ee0000100800 */
[----:B------:R-:W-:Y:S01]  /*a3a80*/  @P2 STG.E.U16 desc[UR66][R26.64], R29 ;  /* 0x0000001d1a002986 */ /* 0x000fe2000c101542 */
[----:B------:R-:W-:Y:S02]  /*a3a90*/  ISETP.LT.AND P4, PT, R5, UR4, !P0 ;  /* 0x0000000405007c0c */ /* 0x000fe4000c781270 */
[----:B------:R-:W-:Y:S01]  /*a3aa0*/  ISETP.LT.AND P2, PT, R4, UR4, !P0 ;  /* 0x0000000404007c0c */ /* 0x000fe2000c741270 */
[----:B------:R-:W-:Y:S01]  /*a3ab0*/  IMAD.WIDE R4, R28, 0x2, R22 ;  /* 0x000000021c047825 */ /* 0x000fe200078e0216 */
[----:B--2---:R-:W-:-:S03]  /*a3ac0*/  ISETP.LT.AND P1, PT, R13, UR4, !P0 ;  /* 0x000000040d007c0c */ /* 0x004fc6000c721270 */
[----:B---3--:R-:W-:Y:S01]  /*a3ad0*/  IMAD.WIDE R12, R28, 0x2, R20 ;  /* 0x000000021c0c7825 */ /* 0x008fe200078e0214 */
[----:B0-----:R-:W2:Y:S04]  /*a3ae0*/  LDL.LU R23, [R1+0x710] ;  /* 0x0007100001177983 */ /* 0x001ea80000300800 */
[----:B------:R0:W-:Y:S01]  /*a3af0*/  STL [R1+0x3120], R21 ;  /* 0x0031201501007387 */ /* 0x0001e20000100800 */
[----:B------:R-:W-:Y:S02]  /*a3b00*/  ISETP.LT.AND P5, PT, R2, UR4, !P0 ;  /* 0x0000000402007c0c */ /* 0x000fe4000c7a1270 */
[----:B------:R-:W-:Y:S02]  /*a3b10*/  ISETP.LT.AND P6, PT, R3, UR4, !P0 ;  /* 0x0000000403007c0c */ /* 0x000fe4000c7c1270 */
[----:B------:R-:W-:Y:S01]  /*a3b20*/  PRMT R0, R11, 0x7632, R0 ;  /* 0x000076320b007816 */ /* 0x000fe20000000000 */
[----:B------:R-:W1:Y:S01]  /*a3b30*/  LDCU UR5, c[0x0][0x3b8] ;  /* 0x00007700ff0577ac */ /* 0x000e620008000800 */
[----:B0-----:R-:W3:Y:S01]  /*a3b40*/  LDL.LU R21, [R1+0x560] ;  /* 0x0005600001157983 */ /* 0x001ee20000300800 */
[----:B------:R-:W-:-:S05]  /*a3b50*/  IMAD.WIDE R2, R28, 0x2, R24 ;  /* 0x000000021c027825 */ /* 0x000fca00078e0218 */
[----:B------:R0:W-:Y:S04]  /*a3b60*/  @P1 STG.E.U16 desc[UR66][R2.64], R11 ;  /* 0x0000000b02001986 */ /* 0x0001e8000c101542 */
[----:B------:R4:W-:Y:S04]  /*a3b70*/  @P2 STG.E.U16 desc[UR66][R4.64], R0 ;  /* 0x0000000004002986 */ /* 0x0009e8000c101542 */
[----:B0-----:R-:W2:Y:S04]  /*a3b80*/  LDL.LU R11, [R1+0x312c] ;  /* 0x00312c00010b7983 */ /* 0x001ea80000300800 */
[----:B------:R-:W2:Y:S04]  /*a3b90*/  LDL R3, [R1+0x1b44] ;  /* 0x001b440001037983 */ /* 0x000ea80000100800 */
[----:B------:R-:W2:Y:S04]  /*a3ba0*/  LDL R2, [R1+0x1bdc] ;  /* 0x001bdc0001027983 */ /* 0x000ea80000100800 */
[----:B----4-:R-:W4:Y:S04]  /*a3bb0*/  LDL.LU R0, [R1+0x3128] ;  /* 0x0031280001007983 */ /* 0x010f280000300800 */
[----:B------:R-:W2:Y:S04]  /*a3bc0*/  LDL R4, [R1+0x1bf0] ;  /* 0x001bf00001047983 */ /* 0x000ea80000100800 */
[----:B------:R-:W4:Y:S04]  /*a3bd0*/  LDL R5, [R1+0x1bd8] ;  /* 0x001bd80001057983 */ /* 0x000f280000100800 */
[----:B---3--:R0:W-:Y:S04]  /*a3be0*/  @P4 STG.E.U16 desc[UR66][R12.64], R21 ;  /* 0x000000150c004986 */ /* 0x0081e8000c101542 */
[----:B0-----:R-:W3:Y:S04]  /*a3bf0*/  LDL.LU R12, [R1+0x570] ;  /* 0x00057000010c7983 */ /* 0x001ee80000300800 */
[----:B------:R-:W3:Y:S01]  /*a3c00*/  LDL R13, [R1+0x1bec] ;  /* 0x001bec00010d7983 */ /* 0x000ee20000100800 */
[----:B------:R-:W-:-:S03]  /*a3c10*/  PRMT R29, R21, 0x7632, R29 ;  /* 0x00007632151d7816 */ /* 0x000fc6000000001d */
[----:B------:R-:W3:Y:S01]  /*a3c20*/  LDL R21, [R1+0x1be4] ;  /* 0x001be40001157983 */ /* 0x000ee20000100800 */
[----:B------:R-:W-:-:S04]  /*a3c30*/  IMAD.WIDE R14, R28, 0x2, R18 ;  /* 0x000000021c0e7825 */ /* 0x000fc800078e0212 */
[----:B------:R-:W-:Y:S01]  /*a3c40*/  IMAD.WIDE R26, R28, 0x2, R16 ;  /* 0x000000021c1a7825 */ /* 0x000fe200078e0210 */
[----:B------:R0:W-:Y:S01]  /*a3c50*/  @P5 STG.E.U16 desc[UR66][R14.64], R29 ;  /* 0x0000001d0e005986 */ /* 0x0001e2000c101542 */
[----:B--2---:R-:W-:Y:S02]  /*a3c60*/  ISETP.LT.AND P5, PT, R4, UR4, !P0 ;  /* 0x0000000404007c0c */ /* 0x004fe4000c7a1270 */
[----:B------:R-:W-:Y:S01]  /*a3c70*/  VIADD R3, R3, 0x5a ;  /* 0x0000005a03037836 */ /* 0x000fe20000000000 */
[----:B----4-:R2:W-:Y:S01]  /*a3c80*/  STL [R1+0x311c], R0 ;  /* 0x00311c0001007387 */ /* 0x0105e20000100800 */
[----:B------:R-:W-:Y:S01]  /*a3c90*/  ISETP.LT.AND P1, PT, R2, UR4, !P3 ;  /* 0x0000000402007c0c */ /* 0x000fe2000df21270 */
[C---:B-1----:R-:W-:Y:S01]  /*a3ca0*/  VIADD R2, R28.reuse, UR5 ;  /* 0x000000051c027c36 */ /* 0x042fe20008000000 */
[----:B------:R-:W1:Y:S01]  /*a3cb0*/  LDCU UR5, c[0x0][0x3b8] ;  /* 0x00007700ff0577ac */ /* 0x000e620008000800 */
[----:B------:R-:W-:Y:S02]  /*a3cc0*/  ISETP.GE.AND P2, PT, R3, UR53, PT ;  /* 0x0000003503007c0c */ /* 0x000fe4000bf46270 */
[----:B------:R-:W4:Y:S01]  /*a3cd0*/  LDL R3, [R1+0x1b44] ;  /* 0x001b440001037983 */ /* 0x000f220000100800 */
[----:B0-----:R-:W-:Y:S01]  /*a3ce0*/  IMAD.WIDE R14, R28, 0x2, R6 ;  /* 0x000000021c0e7825 */ /* 0x001fe200078e0206 */
[----:B---3--:R-:W-:-:S02]  /*a3cf0*/  ISETP.LT.AND P4, PT, R13, UR4, !P0 ;  /* 0x000000040d007c0c */ /* 0x008fc4000c781270 */
[----:B------:R0:W-:Y:S01]  /*a3d00*/  @P6 STG.E.U16 desc[UR66][R26.64], R12 ;  /* 0x0000000c1a006986 */ /* 0x0001e2000c101542 */
[----:B------:R-:W-:Y:S02]  /*a3d10*/  PRMT R29, R12, 0x7632, R29 ;  /* 0x000076320c1d7816 */ /* 0x000fe4000000001d */
[----:B------:R-:W-:Y:S01]  /*a3d20*/  ISETP.LT.AND P6, PT, R5, UR4, !P3 ;  /* 0x0000000405007c0c */ /* 0x000fe2000dfc1270 */
[----:B------:R-:W-:Y:S01]  /*a3d30*/  IMAD.WIDE R4, R28, 0x2, R8 ;  /* 0x000000021c047825 */ /* 0x000fe200078e0208 */
[----:B------:R-:W-:Y:S02]  /*a3d40*/  ISETP.LT.AND P0, PT, R0, UR4, !P0 ;  /* 0x0000000400007c0c */ /* 0x000fe4000c701270 */
[----:B--2---:R-:W2:Y:S01]  /*a3d50*/  LDL R0, [R1+0x5b0] ;  /* 0x0005b00001007983 */ /* 0x004ea20000100800 */
[----:B0-----:R-:W-:Y:S01]  /*a3d60*/  IMAD.WIDE R12, R28, 0x2, R10 ;  /* 0x000000021c0c7825 */ /* 0x001fe200078e020a */
[----:B------:R-:W-:-:S04]  /*a3d70*/  PRMT R28, R23, 0x7632, R28 ;  /* 0x00007632171c7816 */ /* 0x000fc8000000001c */
[----:B------:R0:W-:Y:S04]  /*a3d80*/  @P4 STG.E.U16 desc[UR66][R12.64], R29 ;  /* 0x0000001d0c004986 */ /* 0x0001e8000c101542 */
[----:B------:R-:W-:Y:S04]  /*a3d90*/  @P5 STG.E.U16 desc[UR66][R4.64], R23 ;  /* 0x0000001704005986 */ /* 0x000fe8000c101542 */
[----:B0-----:R-:W3:Y:S04]  /*a3da0*/  LDL R13, [R1+0x580] ;  /* 0x00058000010d7983 */ /* 0x001ee80000100800 */
[----:B------:R0:W-:Y:S04]  /*a3db0*/  STL [R1+0x30c0], R29 ;  /* 0x0030c01d01007387 */ /* 0x0001e80000100800 */
[----:B------:R1:W-:Y:S04]  /*a3dc0*/  @P0 STG.E.U16 desc[UR66][R14.64], R28 ;  /* 0x0000001c0e000986 */ /* 0x0003e8000c101542 */
[----:B0-----:R-:W2:Y:S04]  /*a3dd0*/  LDL R29, [R1+0x1bdc] ;  /* 0x001bdc00011d7983 */ /* 0x001ea80000100800 */
[----:B------:R-:W2:Y:S04]  /*a3de0*/  LDL.LU R23, [R1+0x3124] ;  /* 0x0031240001177983 */ /* 0x000ea80000300800 */
[----:B------:R-:W2:Y:S04]  /*a3df0*/  LDL.LU R4, [R1+0x590] ;  /* 0x0005900001047983 */ /* 0x000ea80000300800 */
[----:B------:R-:W2:Y:S04]  /*a3e00*/  LDL R5, [R1+0x1be0] ;  /* 0x001be00001057983 */ /* 0x000ea80000100800 */
[----:B-1----:R-:W2:Y:S04]  /*a3e10*/  LDL R14, [R1+0x1be8] ;  /* 0x001be800010e7983 */ /* 0x002ea80000100800 */
[----:B------:R-:W2:Y:S01]  /*a3e20*/  LDL R15, [R1+0x1bec] ;  /* 0x001bec00010f7983 */ /* 0x000ea20000100800 */
[----:B------:R-:W-:-:S03]  /*a3e30*/  ISETP.LT.AND P5, PT, R21, UR4, !P3 ;  /* 0x0000000415007c0c */ /* 0x000fc6000dfa1270 */
[----:B------:R-:W2:Y:S01]  /*a3e40*/  LDL.LU R21, [R1+0x3120] ;  /* 0x0031200001157983 */ /* 0x000ea20000300800 */
[----:B------:R-:W-:-:S04]  /*a3e50*/  IMAD.WIDE R26, R2, 0x2, R24 ;  /* 0x00000002021a7825 */ /* 0x000fc800078e0218 */
[----:B----4-:R-:W-:Y:S01]  /*a3e60*/  VIADD R3, R3, 0x5b ;  /* 0x0000005b03037836 */ /* 0x010fe20000000000 */
[----:B------:R-:W-:Y:S04]  /*a3e70*/  STL [R1+0x3118], R20 ;  /* 0x0031181401007387 */ /* 0x000fe80000100800 */
[----:B------:R-:W-:Y:S02]  /*a3e80*/  ISETP.GE.AND P0, PT, R3, UR51, PT ;  /* 0x0000003303007c0c */ /* 0x000fe4000bf06270 */
[----:B---3--:R-:W-:Y:S01]  /*a3e90*/  PRMT R3, R13, 0x7632, R3 ;  /* 0x000076320d037816 */ /* 0x008fe20000000003 */
[----:B--2---:R0:W-:Y:S01]  /*a3ea0*/  @P6 STG.E.U16 desc[UR66][R26.64], R4 ;  /* 0x000000041a006986 */ /* 0x0041e2000c101542 */
[----:B------:R-:W-:Y:S02]  /*a3eb0*/  PRMT R12, R4, 0x7632, R12 ;  /* 0x00007632040c7816 */ /* 0x000fe4000000000c */
[----:B------:R-:W-:-:S02]  /*a3ec0*/  ISETP.LT.AND P4, PT, R5, UR4, !P3 ;  /* 0x0000000405007c0c */ /* 0x000fc4000df81270 */
[----:B------:R-:W-:Y:S01]  /*a3ed0*/  ISETP.LT.AND P6, PT, R14, UR4, !P3 ;  /* 0x000000040e007c0c */ /* 0x000fe2000dfc1270 */
[----:B0-----:R-:W-:-:S05]  /*a3ee0*/  IMAD.WIDE R4, R2, 0x2, R22 ;  /* 0x0000000202047825 */ /* 0x001fca00078e0216 */
[----:B------:R0:W-:Y:S01]  /*a3ef0*/  @P1 STG.E.U16 desc[UR66][R4.64], R12 ;  /* 0x0000000c04001986 */ /* 0x0001e2000c101542 */
[----:B------:R-:W-:Y:S01]  /*a3f00*/  ISETP.LT.AND P1, PT, R15, UR4, !P3 ;  /* 0x000000040f007c0c */ /* 0x000fe2000df21270 */
[C---:B------:R-:W-:Y:S02]  /*a3f10*/  IMAD.WIDE R14, R2.reuse, 0x2, R20 ;  /* 0x00000002020e7825 */ /* 0x040fe400078e0214 */
[----:B------:R-:W2:Y:S04]  /*a3f20*/  LDL R20, [R1+0x544] ;  /* 0x0005440001147983 */ /* 0x000ea80000100800 */
[----:B------:R1:W-:Y:S01]  /*a3f30*/  STL [R1+0x3114], R21 ;  /* 0x0031141501007387 */ /* 0x0003e20000100800 */
[----:B0-----:R-:W-:-:S03]  /*a3f40*/  IMAD.WIDE R12, R2, 0x2, R16 ;  /* 0x00000002020c7825 */ /* 0x001fc600078e0210 */
[----:B-1----:R-:W3:Y:S04]  /*a3f50*/  LDL.LU R21, [R1+0x5a0] ;  /* 0x0005a00001157983 */ /* 0x002ee80000300800 */
[----:B------:R0:W-:Y:S04]  /*a3f60*/  STL [R1+0x3110], R16 ;  /* 0x0031101001007387 */ /* 0x0001e80000100800 */
[----:B0-----:R-:W4:Y:S04]  /*a3f70*/  LDL.LU R16, [R1+0x580] ;  /* 0x0005800001107983 */ /* 0x001f280000300800 */
[----:B------:R0:W-:Y:S01]  /*a3f80*/  STL [R1+0x310c], R17 ;  /* 0x00310c1101007387 */ /* 0x0001e20000100800 */
[----:B------:R-:W-:Y:S01]  /*a3f90*/  IMAD.WIDE R4, R2, 0x2, R18 ;  /* 0x0000000202047825 */ /* 0x000fe200078e0212 */
[----:B------:R-:W-:-:S02]  /*a3fa0*/  PRMT R26, R0, 0x7632, R26 ;  /* 0x00007632001a7816 */ /* 0x000fc4000000001a */
[----:B0-----:R-:W2:Y:S04]  /*a3fb0*/  LDL R17, [R1+0x1bf0] ;  /* 0x001bf00001117983 */ /* 0x001ea80000100800 */
[----:B----4-:R0:W-:Y:S04]  /*a3fc0*/  @P4 STG.E.U16 desc[UR66][R14.64], R16 ;  /* 0x000000100e004986 */ /* 0x0101e8000c101542 */
[----:B------:R1:W-:Y:S04]  /*a3fd0*/  @P5 STG.E.U16 desc[UR66][R4.64], R3 ;  /* 0x0000000304005986 */ /* 0x0003e8000c101542 */
[----:B0-----:R-:W4:Y:S04]  /*a3fe0*/  LDL.LU R16, [R1+0x564] ;  /* 0x0005640001107983 */ /* 0x001f280000300800 */
[----:B------:R-:W4:Y:S04]  /*a3ff0*/  LDL.LU R0, [R1+0x311c] ;  /* 0x00311c0001007983 */ /* 0x000f280000300800 */
[----:B-1----:R-:W4:Y:S04]  /*a4000*/  LDL.LU R3, [R1+0x5b0] ;  /* 0x0005b00001037983 */ /* 0x002f280000300800 */
[----:B------:R-:W4:Y:S04]  /*a4010*/  LDL R4, [R1+0x1bd8] ;  /* 0x001bd80001047983 */ /* 0x000f280000100800 */
[----:B------:R-:W4:Y:S01]  /*a4020*/  LDL R5, [R1+0x1be0] ;  /* 0x001be00001057983 */ /* 0x000f220000100800 */
[----:B--2---:R-:W-:Y:S01]  /*a4030*/  ISETP.LT.AND P4, PT, R17, UR4, !P3 ;  /* 0x0000000411007c0c */ /* 0x004fe2000df81270 */
[----:B------:R-:W-:Y:S01]  /*a4040*/  IMAD.WIDE R14, R2, 0x2, R10 ;  /* 0x00000002020e7825 */ /* 0x000fe200078e020a */
[----:B---3--:R-:W-:Y:S01]  /*a4050*/  PRMT R27, R21, 0x7632, R27 ;  /* 0x00007632151b7816 */ /* 0x008fe2000000001b */
[----:B------:R-:W2:Y:S01]  /*a4060*/  LDL R17, [R1+0x1bec] ;  /* 0x001bec0001117983 */ /* 0x000ea20000100800 */
[----:B------:R-:W-:-:S03]  /*a4070*/  PRMT R28, R20, 0x7632, R28 ;  /* 0x00007632141c7816 */ /* 0x000fc6000000001c */
[----:B------:R-:W3:Y:S01]  /*a4080*/  LDL.LU R20, [R1+0x3118] ;  /* 0x0031180001147983 */ /* 0x000ee20000300800 */
[----:B----4-:R-:W-:-:S03]  /*a4090*/  ISETP.LT.AND P5, PT, R0, UR4, !P3 ;  /* 0x0000000400007c0c */ /* 0x010fc6000dfa1270 */
[----:B------:R-:W-:Y:S04]  /*a40a0*/  @P6 STG.E.U16 desc[UR66][R12.64], R3 ;  /* 0x000000030c006986 */ /* 0x000fe8000c101542 */
[----:B------:R0:W-:Y:S01]  /*a40b0*/  @P1 STG.E.U16 desc[UR66][R14.64], R26 ;  /* 0x0000001a0e001986 */ /* 0x0001e2000c101542 */
[----:B------:R-:W-:Y:S02]  /*a40c0*/  ISETP.LT.AND P3, PT, R4, UR4, !P2 ;  /* 0x0000000404007c0c */ /* 0x000fe4000d761270 */
[----:B------:R-:W-:Y:S01]  /*a40d0*/  ISETP.LT.AND P1, PT, R5, UR4, !P2 ;  /* 0x0000000405007c0c */ /* 0x000fe2000d721270 */
[----:B------:R-:W-:-:S04]  /*a40e0*/  IMAD.WIDE R4, R2, 0x2, R8 ;  /* 0x0000000202047825 */ /* 0x000fc800078e0208 */
[C---:B0-----:R-:W-:Y:S02]  /*a40f0*/  VIADD R26, R2.reuse, UR5 ;  /* 0x00000005021a7c36 */ /* 0x041fe40008000000 */
[----:B------:R-:W-:Y:S01]  /*a4100*/  IMAD.WIDE R2, R2, 0x2, R6 ;  /* 0x0000000202027825 */ /* 0x000fe200078e0206 */
[----:B------:R0:W-:Y:S01]  /*a4110*/  @P4 STG.E.U16 desc[UR66][R4.64], R21 ;  /* 0x0000001504004986 */ /* 0x0001e2000c101542 */
[----:B------:R-:W-:Y:S01]  /*a4120*/  ISETP.LT.AND P6, PT, R29, UR4, !P2 ;  /* 0x000000041d007c0c */ /* 0x000fe2000d7c1270 */
[----:B------:R-:W1:Y:S02]  /*a4130*/  LDCU UR5, c[0x0][0x3b8] ;  /* 0x00007700ff0577ac */ /* 0x000e640008000800 */
[----:B------:R4:W-:Y:S04]  /*a4140*/  @P5 STG.E.U16 desc[UR66][R2.64], R27 ;  /* 0x0000001b02005986 */ /* 0x0009e8000c101542 */
[----:B0-----:R-:W3:Y:S04]  /*a4150*/  LDL.LU R21, [R1+0x3114] ;  /* 0x0031140001157983 */ /* 0x001ee80000300800 */
[----:B------:R-:W2:Y:S04]  /*a4160*/  LDL R4, [R1+0x1b44] ;  /* 0x001b440001047983 */ /* 0x000ea80000100800 */
[----:B------:R-:W2:Y:S04]  /*a4170*/  LDL R5, [R1+0x1be8] ;  /* 0x001be80001057983 */ /* 0x000ea80000100800 */
[----:B----4-:R-:W4:Y:S04]  /*a4180*/  LDL R2, [R1+0x1be4] ;  /* 0x001be40001027983 */ /* 0x010f280000100800 */
[----:B------:R-:W2:Y:S01]  /*a4190*/  LDL.LU R3, [R1+0x544] ;  /* 0x0005440001037983 */ /* 0x000ea20000300800 */
[----:B------:R-:W-:-:S04]  /*a41a0*/  IMAD.WIDE R12, R26, 0x2, R24 ;  /* 0x000000021a0c7825 */ /* 0x000fc800078e0218 */
[----:B------:R-:W-:Y:S01]  /*a41b0*/  IMAD.WIDE R14, R26, 0x2, R22 ;  /* 0x000000021a0e7825 */ /* 0x000fe200078e0216 */
[----:B------:R-:W3:Y:S04]  /*a41c0*/  LDL.LU R27, [R1+0x574] ;  /* 0x00057400011b7983 */ /* 0x000ee80000300800 */
[----:B------:R-:W-:Y:S01]  /*a41d0*/  STL [R1+0x3104], R28 ;  /* 0x0031041c01007387 */ /* 0x000fe20000100800 */
[----:B----4-:R-:W-:-:S03]  /*a41e0*/  ISETP.LT.AND P5, PT, R2, UR4, !P2 ;  /* 0x0000000402007c0c */ /* 0x010fc6000d7a1270 */
[----:B--2---:R3:W-:Y:S04]  /*a41f0*/  @P3 STG.E.U16 desc[UR66][R12.64], R3 ;  /* 0x000000030c003986 */ /* 0x0047e8000c101542 */
[----:B------:R0:W-:Y:S01]  /*a4200*/  @P6 STG.E.U16 desc[UR66][R14.64], R28 ;  /* 0x0000001c0e006986 */ /* 0x0001e2000c101542 */
[----:B------:R-:W-:Y:S01]  /*a4210*/  ISETP.LT.AND P3, PT, R17, UR4, !P2 ;  /* 0x0000000411007c0c */ /* 0x000fe2000d761270 */
[----:B---3--:R-:W-:Y:S02]  /*a4220*/  IMAD.WIDE R2, R26, 0x2, R20 ;  /* 0x000000021a027825 */ /* 0x008fe400078e0214 */
[----:B0-----:R-:W2:Y:S04]  /*a4230*/  LDL.LU R28, [R1+0x594] ;  /* 0x00059400011c7983 */ /* 0x001ea80000300800 */
[----:B------:R0:W-:Y:S01]  /*a4240*/  STL [R1+0x3108], R21 ;  /* 0x0031081501007387 */ /* 0x0001e20000100800 */
[----:B------:R-:W-:-:S03]  /*a4250*/  PRMT R13, R16, 0x7632, R13 ;  /* 0x00007632100d7816 */ /* 0x000fc6000000000d */
[----:B------:R3:W-:Y:S04]  /*a4260*/  @P1 STG.E.U16 desc[UR66][R2.64], R16 ;  /* 0x0000001002001986 */ /* 0x0007e8000c101542 */
[----:B0-----:R-:W4:Y:S04]  /*a4270*/  LDL R21, [R1+0x1be0] ;  /* 0x001be00001157983 */ /* 0x001f280000100800 */
[----:B---3--:R-:W3:Y:S04]  /*a4280*/  LDL.LU R16, [R1+0x3110] ;  /* 0x0031100001107983 */ /* 0x008ee80000300800 */
[----:B------:R-:W2:Y:S04]  /*a4290*/  LDL R2, [R1+0x1bf0] ;  /* 0x001bf00001027983 */ /* 0x000ea80000100800 */
[----:B------:R-:W2:Y:S04]  /*a42a0*/  LDL R3, [R1+0x1bd8] ;  /* 0x001bd80001037983 */ /* 0x000ea80000100800 */
[----:B------:R-:W3:Y:S01]  /*a42b0*/  LDL.LU R17, [R1+0x310c] ;  /* 0x00310c0001117983 */ /* 0x000ee20000300800 */
[----:B------:R-:W-:Y:S01]  /*a42c0*/  ISETP.LT.AND P4, PT, R5, UR4, !P2 ;  /* 0x0000000405007c0c */ /* 0x000fe2000d781270 */
[----:B------:R-:W-:-:S02]  /*a42d0*/  VIADD R12, R4, 0x5c ;  /* 0x0000005c040c7836 */ /* 0x000fc40000000000 */
[----:B------:R-:W-:-:S03]  /*a42e0*/  IMAD.WIDE R4, R26, 0x2, R18 ;  /* 0x000000021a047825 */ /* 0x000fc600078e0212 */
[----:B------:R-:W-:Y:S02]  /*a42f0*/  ISETP.GE.AND P1, PT, R12, UR49, PT ;  /* 0x000000310c007c0c */ /* 0x000fe4000bf26270 */
[----:B------:R3:W-:Y:S02]  /*a4300*/  @P5 STG.E.U16 desc[UR66][R4.64], R13 ;  /* 0x0000000d04005986 */ /* 0x0007e4000c101542 */
[----:B---3--:R-:W-:-:S05]  /*a4310*/  IMAD.WIDE R12, R26, 0x2, R16 ;  /* 0x000000021a0c7825 */ /* 0x008fca00078e0210 */
[----:B------:R0:W-:Y:S04]  /*a4320*/  @P4 STG.E.U16 desc[UR66][R12.64], R27 ;  /* 0x0000001b0c004986 */ /* 0x0001e8000c101542 */
[----:B0-----:R-:W3:Y:S01]  /*a4330*/  LDL.LU R13, [R1+0x714] ;  /* 0x00071400010d7983 */ /* 0x001ee20000300800 */
[----:B--2---:R-:W-:Y:S02]  /*a4340*/  ISETP.LT.AND P6, PT, R2, UR4, !P2 ;  /* 0x0000000402007c0c */ /* 0x004fe4000d7c1270 */
[----:B------:R-:W-:Y:S02]  /*a4350*/  ISETP.LT.AND P2, PT, R0, UR4, !P2 ;  /* 0x0000000400007c0c */ /* 0x000fe4000d741270 */
[----:B------:R-:W-:Y:S01]  /*a4360*/  ISETP.LT.AND P5, PT, R3, UR4, !P0 ;  /* 0x0000000403007c0c */ /* 0x000fe2000c7a1270 */
[----:B------:R-:W-:Y:S01]  /*a4370*/  IMAD.WIDE R2, R26, 0x2, R10 ;  /* 0x000000021a027825 */ /* 0x000fe200078e020a */
[----:B------:R-:W-:-:S03]  /*a4380*/  PRMT R14, R27, 0x7632, R14 ;  /* 0x000076321b0e7816 */ /* 0x000fc6000000000e */
[----:B------:R-:W-:-:S04]  /*a4390*/  IMAD.WIDE R4, R26, 0x2, R8 ;  /* 0x000000021a047825 */ /* 0x000fc800078e0208 */
[----:B-1----:R-:W-:Y:S01]  /*a43a0*/  VIADD R27, R26, UR5 ;  /* 0x000000051a1b7c36 */ /* 0x002fe20008000000 */
[----:B------:R-:W-:Y:S01]  /*a43b0*/  ISETP.LT.AND P4, PT, R29, UR4, !P0 ;  /* 0x000000041d007c0c */ /* 0x000fe2000c781270 */
[----:B------:R0:W-:Y:S04]  /*a43c0*/  STL [R1+0x30fc], R29 ;  /* 0x0030fc1d01007387 */ /* 0x0001e80000100800 */
[----:B------:R1:W-:Y:S01]  /*a43d0*/  @P3 STG.E.U16 desc[UR66][R2.64], R14 ;  /* 0x0000000e02003986 */ /* 0x0003e2000c101542 */
[----:B----4-:R-:W-:Y:S02]  /*a43e0*/  ISETP.LT.AND P3, PT, R21, UR4, !P0 ;  /* 0x0000000415007c0c */ /* 0x010fe4000c761270 */
[----:B------:R-:W-:Y:S01]  /*a43f0*/  PRMT R15, R28, 0x7632, R15 ;  /* 0x000076321c0f7816 */ /* 0x000fe2000000000f */
[----:B------:R-:W2:Y:S01]  /*a4400*/  LDCU UR5, c[0x0][0x3b8] ;  /* 0x00007700ff0577ac */ /* 0x000ea20008000800 */
[----:B0-----:R-:W4:Y:S01]  /*a4410*/  LDL.LU R29, [R1+0x5a4] ;  /* 0x0005a400011d7983 */ /* 0x001f220000300800 */
[----:B-1----:R-:W-:-:S03]  /*a4420*/  IMAD.WIDE R2, R26, 0x2, R6 ;  /* 0x000000021a027825 */ /* 0x002fc600078e0206 */
[----:B------:R-:W-:Y:S01]  /*a4430*/  STL [R1+0x3100], R25 ;  /* 0x0031001901007387 */ /* 0x000fe20000100800 */
[----:B---3--:R-:W-:-:S03]  /*a4440*/  PRMT R14, R13, 0x7632, R14 ;  /* 0x000076320d0e7816 */ /* 0x008fc6000000000e */
[----:B------:R0:W-:Y:S04]  /*a4450*/  @P6 STG.E.U16 desc[UR66][R4.64], R13 ;  /* 0x0000000d04006986 */ /* 0x0001e8000c101542 */
[----:B------:R1:W-:Y:S01]  /*a4460*/  @P2 STG.E.U16 desc[UR66][R2.64], R14 ;  /* 0x0000000e02002986 */ /* 0x0003e2000c101542 */
[----:B0-----:R-:W-:-:S03]  /*a4470*/  IMAD.WIDE R4, R27, 0x2, R24 ;  /* 0x000000021b047825 */ /* 0x001fc600078e0218 */
[----:B------:R-:W3:Y:S04]  /*a4480*/  LDL.LU R25, [R1+0x5b4] ;  /* 0x0005b40001197983 */ /* 0x000ee80000300800 */
[----:B------:R-:W2:Y:S04]  /*a4490*/  LDL.LU R21, [R1+0x3108] ;  /* 0x0031080001157983 */ /* 0x000ea80000300800 */
[----:B-1----:R-:W2:Y:S04]  /*a44a0*/  LDL R2, [R1+0x1b44] ;  /* 0x001b440001027983 */ /* 0x002ea80000100800 */
[----:B------:R-:W3:Y:S04]  /*a44b0*/  LDL R3, [R1+0x1be8] ;  /* 0x001be80001037983 */ /* 0x000ee80000100800 */
[----:B------:R-:W4:Y:S04]  /*a44c0*/  LDL.LU R14, [R1+0x584] ;  /* 0x00058400010e7983 */ /* 0x000f280000300800 */
[----:B------:R0:W-:Y:S01]  /*a44d0*/  @P5 STG.E.U16 desc[UR66][R4.64], R28 ;  /* 0x0000001c04005986 */ /* 0x0001e2000c101542 */
[----:B------:R-:W-:-:S03]  /*a44e0*/  IMAD.WIDE R12, R27, 0x2, R22 ;  /* 0x000000021b0c7825 */ /* 0x000fc600078e0216 */
[----:B0-----:R-:W4:Y:S04]  /*a44f0*/  LDL.LU R28, [R1+0x3104] ;  /* 0x00310400011c7983 */ /* 0x001f280000300800 */
[----:B------:R-:W4:Y:S04]  /*a4500*/  LDL R4, [R1+0x1be4] ;  /* 0x001be40001047983 */ /* 0x000f280000100800 */
[----:B------:R-:W4:Y:S04]  /*a4510*/  LDL R5, [R1+0x1bec] ;  /* 0x001bec0001057983 */ /* 0x000f280000100800 */
[----:B------:R0:W-:Y:S04]  /*a4520*/  @P4 STG.E.U16 desc[UR66][R12.64], R15 ;  /* 0x0000000f0c004986 */ /* 0x0001e8000c101542 */
[----:B0-----:R-:W4:Y:S04]  /*a4530*/  LDL R15, [R1+0x1bf0] ;  /* 0x001bf000010f7983 */ /* 0x001f280000100800 */
[----:B------:R-:W-:Y:S01]  /*a4540*/  STL [R1+0x30f8], R19 ;  /* 0x0030f81301007387 */ /* 0x000fe20000100800 */
[----:B--2---:R-:W-:Y:S01]  /*a4550*/  VIADD R12, R2, 0x5d ;  /* 0x0000005d020c7836 */ /* 0x004fe20000000000 */
[----:B---3--:R-:W-:Y:S01]  /*a4560*/  ISETP.LT.AND P5, PT, R3, UR4, !P0 ;  /* 0x0000000403007c0c */ /* 0x008fe2000c7a1270 */
[----:B------:R-:W-:Y:S01]  /*a4570*/  IMAD.WIDE R2, R27, 0x2, R20 ;  /* 0x000000021b027825 */ /* 0x000fe200078e0214 */
[----:B----4-:R-:W-:-:S04]  /*a4580*/  PRMT R13, R14, 0x7632, R13 ;  /* 0x000076320e0d7816 */ /* 0x010fc8000000000d */
[----:B------:R0:W-:Y:S01]  /*a4590*/  @P3 STG.E.U16 desc[UR66][R2.64], R14 ;  /* 0x0000000e02003986 */ /* 0x0001e2000c101542 */
[----:B------:R-:W-:Y:S02]  /*a45a0*/  ISETP.LT.AND P6, PT, R4, UR4, !P0 ;  /* 0x0000000404007c0c */ /* 0x000fe4000c7c1270 */
[----:B------:R-:W-:Y:S01]  /*a45b0*/  ISETP.LT.AND P4, PT, R5, UR4, !P0 ;  /* 0x0000000405007c0c */ /* 0x000fe2000c781270 */
[----:B------:R-:W-:-:S04]  /*a45c0*/  IMAD.WIDE R4, R27, 0x2, R18 ;  /* 0x000000021b047825 */ /* 0x000fc800078e0212 */
[----:B0-----:R-:W-:Y:S01]  /*a45d0*/  IMAD.WIDE R2, R27, 0x2, R16 ;  /* 0x000000021b027825 */ /* 0x001fe200078e0210 */
[----:B------:R-:W2:Y:S01]  /*a45e0*/  LDL.LU R19, [R1+0x548] ;  /* 0x0005480001137983 */ /* 0x000ea20000300800 */
[----:B------:R-:W-:-:S03]  /*a45f0*/  ISETP.LT.AND P3, PT, R0, UR4, !P0 ;  /* 0x0000000400007c0c */ /* 0x000fc6000c761270 */
[----:B------:R0:W-:Y:S01]  /*a4600*/  STL [R1+0x30f4], R0 ;  /* 0x0030f40001007387 */ /* 0x0001e20000100800 */
[----:B------:R-:W-:Y:S02]  /*a4610*/  PRMT R26, R25, 0x7632, R26 ;  /* 0x00007632191a7816 */ /* 0x000fe4000000001a */
[----:B------:R-:W-:Y:S01]  /*a4620*/  ISETP.LT.AND P2, PT, R15, UR4, !P0 ;  /* 0x000000040f007c0c */ /* 0x000fe2000c741270 */
[----:B------:R1:W-:Y:S01]  /*a4630*/  @P6 STG.E.U16 desc[UR66][R4.64], R13 ;  /* 0x0000000d04006986 */ /* 0x0003e2000c101542 */
[----:B------:R-:W-:-:S03]  /*a4640*/  ISETP.GE.AND P0, PT, R12, UR47, PT ;  /* 0x0000002f0c007c0c */ /* 0x000fc6000bf06270 */
[----:B0-----:R-:W3:Y:S04]  /*a4650*/  LDL.LU R0, [R1+0x568] ;  /* 0x0005680001007983 */ /* 0x001ee80000300800 */
[----:B------:R0:W-:Y:S01]  /*a4660*/  @P5 STG.E.U16 desc[UR66][R2.64], R25 ;  /* 0x0000001902005986 */ /* 0x0001e2000c101542 */
[----:B------:R-:W-:Y:S01]  /*a4670*/  PRMT R28, R29, 0x7632, R28 ;  /* 0x000076321d1c7816 */ /* 0x000fe2000000001c */
[----:B-1----:R-:W-:-:S04]  /*a4680*/  IMAD.WIDE R4, R27, 0x2, R10 ;  /* 0x000000021b047825 */ /* 0x002fc800078e020a */
[C---:B------:R-:W-:Y:S01]  /*a4690*/  IMAD.WIDE R12, R27.reuse, 0x2, R8 ;  /* 0x000000021b0c7825 */ /* 0x040fe200078e0208 */
[----:B0-----:R-:W4:Y:S04]  /*a46a0*/  LDL.LU R25, [R1+0x3100] ;  /* 0x0031000001197983 */ /* 0x001f280000300800 */
[----:B------:R-:W2:Y:S04]  /*a46b0*/  LDL R3, [R1+0x1bd8] ;  /* 0x001bd80001037983 */ /* 0x000ea80000100800 */
[----:B------:R0:W-:Y:S04]  /*a46c0*/  @P4 STG.E.U16 desc[UR66][R4.64], R26 ;  /* 0x0000001a04004986 */ /* 0x0001e8000c101542 */
[----:B------:R-:W3:Y:S04]  /*a46d0*/  LDL R2, [R1+0x1b44] ;  /* 0x001b440001027983 */ /* 0x000ee80000100800 */
[----:B------:R1:W-:Y:S04]  /*a46e0*/  @P2 STG.E.U16 desc[UR66][R12.64], R29 ;  /* 0x0000001d0c002986 */ /* 0x0003e8000c101542 */
[----:B0-----:R-:W4:Y:S04]  /*a46f0*/  LDL R4, [R1+0x1be0] ;  /* 0x001be00001047983 */ /* 0x001f280000100800 */
[----:B------:R-:W4:Y:S04]  /*a4700*/  LDL R5, [R1+0x1be4] ;  /* 0x001be40001057983 */ /* 0x000f280000100800 */
[----:B-1----:R-:W4:Y:S01]  /*a4710*/  LDL.LU R29, [R1+0x30fc] ;  /* 0x0030fc00011d7983 */ /* 0x002f220000300800 */
[----:B------:R-:W-:-:S05]  /*a4720*/  IMAD.WIDE R14, R27, 0x2, R6 ;  /* 0x000000021b0e7825 */ /* 0x000fca00078e0206 */
[----:B------:R4:W-:Y:S01]  /*a4730*/  @P3 STG.E.U16 desc[UR66][R14.64], R28 ;  /* 0x0000001c0e003986 */ /* 0x0009e2000c101542 */
[----:B--2---:R-:W-:Y:S01]  /*a4740*/  ISETP.LT.AND P4, PT, R3, UR4, !P1 ;  /* 0x0000000403007c0c */ /* 0x004fe2000cf81270 */
[----:B------:R-:W-:Y:S02]  /*a4750*/  VIADD R3, R27, UR5 ;  /* 0x000000051b037c36 */ /* 0x000fe40008000000 */
[----:B---3--:R-:W-:Y:S01]  /*a4760*/  VIADD R2, R2, 0x5e ;  /* 0x0000005e02027836 */ /* 0x008fe20000000000 */
[----:B------:R-:W-:Y:S01]  /*a4770*/  PRMT R26, R0, 0x7632, R26 ;  /* 0x00007632001a7816 */ /* 0x000fe2000000001a */
[----:B------:R-:W0:Y:S01]  /*a4780*/  LDCU UR5, c[0x0][0x3b8] ;  /* 0x00007700ff0577ac */ /* 0x000e220008000800 */
[----:B----4-:R-:W-:Y:S02]  /*a4790*/  IMAD.WIDE R14, R3, 0x2, R24 ;  /* 0x00000002030e7825 */ /* 0x010fe400078e0218 */
[----:B------:R-:W-:Y:S02]  /*a47a0*/  ISETP.GE.AND P3, PT, R2, UR45, PT ;  /* 0x0000002d02007c0c */ /* 0x000fe4000bf66270 */
[----:B------:R-:W-:Y:S01]  /*a47b0*/  ISETP.LT.AND P5, PT, R29, UR4, !P1 ;  /* 0x000000041d007c0c */ /* 0x000fe2000cfa1270 */
[----:B------:R1:W-:Y:S01]  /*a47c0*/  STL [R1+0x30ec], R29 ;  /* 0x0030ec1d01007387 */ /* 0x0003e20000100800 */
[----:B------:R-:W-:-:S02]  /*a47d0*/  ISETP.LT.AND P6, PT, R4, UR4, !P1 ;  /* 0x0000000404007c0c */ /* 0x000fc4000cfc1270 */
[----:B------:R-:W-:Y:S01]  /*a47e0*/  ISETP.LT.AND P2, PT, R5, UR4, !P1 ;  /* 0x0000000405007c0c */ /* 0x000fe2000cf41270 */
[----:B------:R-:W-:Y:S01]  /*a47f0*/  IMAD.WIDE R4, R3, 0x2, R22 ;  /* 0x0000000203047825 */ /* 0x000fe200078e0216 */
[----:B------:R-:W-:Y:S01]  /*a4800*/  PRMT R2, R19, 0x7632, R2 ;  /* 0x0000763213027816 */ /* 0x000fe20000000002 */
[----:B------:R-:W-:Y:S04]  /*a4810*/  @P4 STG.E.U16 desc[UR66][R14.64], R19 ;  /* 0x000000130e004986 */ /* 0x000fe8000c101542 */
[----:B-1----:R-:W2:Y:S04]  /*a4820*/  LDL.LU R29, [R1+0x718] ;  /* 0x00071800011d7983 */ /* 0x002ea80000300800 */
[----:B------:R-:W3:Y:S04]  /*a4830*/  LDL R27, [R1+0x1bd8] ;  /* 0x001bd800011b7983 */ /* 0x000ee80000100800 */
[----:B------:R1:W-:Y:S04]  /*a4840*/  STL [R1+0x30f0], R25 ;  /* 0x0030f01901007387 */ /* 0x0003e80000100800 */
[----:B------:R4:W-:Y:S04]  /*a4850*/  @P5 STG.E.U16 desc[UR66][R4.64], R2 ;  /* 0x0000000204005986 */ /* 0x0009e8000c101542 */
[----:B-1----:R-:W2:Y:S04]  /*a4860*/  LDL.LU R25, [R1+0x578] ;  /* 0x0005780001197983 */ /* 0x002ea80000300800 */
[----:B------:R-:W2:Y:S04]  /*a4870*/  LDL.LU R19, [R1+0x30f8] ;  /* 0x0030f80001137983 */ /* 0x000ea80000300800 */
[----:B----4-:R-:W4:Y:S04]  /*a4880*/  LDL R2, [R1+0x1be8] ;  /* 0x001be80001027983 */ /* 0x010f280000100800 */
[----:B------:R-:W4:Y:S04]  /*a4890*/  LDL R4, [R1+0x1bec] ;  /* 0x001bec0001047983 */ /* 0x000f280000100800 */
[----:B------:R-:W4:Y:S01]  /*a48a0*/  LDL R5, [R1+0x1bf0] ;  /* 0x001bf00001057983 */ /* 0x000f220000100800 */
[----:B------:R-:W-:-:S05]  /*a48b0*/  IMAD.WIDE R12, R3, 0x2, R20 ;  /* 0x00000002030c7825 */ /* 0x000fca00078e0214 */
[----:B------:R1:W-:Y:S04]  /*a48c0*/  @P6 STG.E.U16 desc[UR66][R12.64], R0 ;  /* 0x000000000c006986 */ /* 0x0003e8000c101542 */
[----:B-1----:R-:W4:Y:S01]  /*a48d0*/  LDL.LU R0, [R1+0x30f4] ;  /* 0x0030f40001007983 */ /* 0x002f220000300800 */
[----:B------:R-:W-:Y:S01]  /*a48e0*/  IMAD.WIDE R12, R3, 0x2, R6 ;  /* 0x00000002030c7825 */ /* 0x000fe200078e0206 */
[----:B---3--:R-:W-:-:S03]  /*a48f0*/  ISETP.LT.AND P6, PT, R27, UR4, !P0 ;  /* 0x000000041b007c0c */ /* 0x008fc6000c7c1270 */
[----:B--2---:R-:W-:Y:S01]  /*a4900*/  IMAD.WIDE R14, R3, 0x2, R18 ;  /* 0x00000002030e7825 */ /* 0x004fe200078e0212 */
[----:B----4-:R-:W-:Y:S02]  /*a4910*/  ISETP.LT.AND P5, PT, R2, UR4, !P1 ;  /* 0x0000000402007c0c */ /* 0x010fe4000cfa1270 */
[----:B------:R-:W-:Y:S02]  /*a4920*/  ISETP.LT.AND P4, PT, R4, UR4, !P1 ;  /* 0x0000000404007c0c */ /* 0x000fe4000cf81270 */
[----:B------:R1:W-:Y:S01]  /*a4930*/  @P2 STG.E.U16 desc[UR66][R14.64], R26 ;  /* 0x0000001a0e002986 */ /* 0x0003e2000c101542 */
[----:B------:R-:W-:Y:S02]  /*a4940*/  ISETP.LT.AND P2, PT, R5, UR4, !P1 ;  /* 0x0000000405007c0c */ /* 0x000fe4000cf41270 */
[----:B------:R-:W-:Y:S01]  /*a4950*/  PRMT R28, R25, 0x7632, R28 ;  /* 0x00007632191c7816 */ /* 0x000fe2000000001c */
[----:B------:R-:W-:-:S04]  /*a4960*/  IMAD.WIDE R4, R3, 0x2, R8 ;  /* 0x0000000203047825 */ /* 0x000fc800078e0208 */
[C---:B0-----:R-:W-:Y:S01]  /*a4970*/  VIADD R2, R3.reuse, UR5 ;  /* 0x0000000503027c36 */ /* 0x041fe20008000000 */
[----:B------:R-:W0:Y:S01]  /*a4980*/  LDCU UR5, c[0x0][0x3b8] ;  /* 0x00007700ff0577ac */ /* 0x000e220008000800 */
[----:B-1----:R-:W-:-:S04]  /*a4990*/  IMAD.WIDE R26, R3, 0x2, R16 ;  /* 0x00000002031a7825 */ /* 0x002fc800078e0210 */
[----:B------:R-:W-:Y:S01]  /*a49a0*/  IMAD.WIDE R14, R3, 0x2, R10 ;  /* 0x00000002030e7825 */ /* 0x000fe200078e020a */
[----:B------:R-:W-:Y:S01]  /*a49b0*/  ISETP.LT.AND P1, PT, R0, UR4, !P1 ;  /* 0x0000000400007c0c */ /* 0x000fe2000cf21270 */
[----:B------:R1:W-:Y:S04]  /*a49c0*/  STL [R1+0x30e8], R0 ;  /* 0x0030e80001007387 */ /* 0x0003e80000100800 */
[----:B------:R2:W-:Y:S04]  /*a49d0*/  @P5 STG.E.U16 desc[UR66][R26.64], R25 ;  /* 0x000000191a005986 */ /* 0x0005e8000c101542 */
[----:B------:R-:W-:Y:S01]  /*a49e0*/  @P4 STG.E.U16 desc[UR66][R14.64], R28 ;  /* 0x0000001c0e004986 */ /* 0x000fe2000c101542 */
[----:B------:R-:W-:-:S03]  /*a49f0*/  PRMT R3, R29, 0x7632, R3 ;  /* 0x000076321d037816 */ /* 0x000fc60000000003 */
[----:B------:R3:W-:Y:S04]  /*a4a00*/  @P2 STG.E.U16 desc[UR66][R4.64], R29 ;  /* 0x0000001d04002986 */ /* 0x0007e8000c101542 */
[----:B-1----:R-:W4:Y:S04]  /*a4a10*/  LDL R0, [R1+0x588] ;  /* 0x0005880001007983 */ /* 0x002f280000100800 */
[----:B--2---:R-:W2:Y:S04]  /*a4a20*/  LDL.LU R25, [R1+0x30f0] ;  /* 0x0030f00001197983 */ /* 0x004ea80000300800 */
[----:B------:R-:W4:Y:S04]  /*a4a30*/  LDL R27, [R1+0x1b44] ;  /* 0x001b4400011b7983 */ /* 0x000f280000100800 */
[----:B---3--:R-:W3:Y:S04]  /*a4a40*/  LDL.LU R29, [R1+0x30ec] ;  /* 0x0030ec00011d7983 */ /* 0x008ee80000300800 */
[----:B------:R-:W4:Y:S04]  /*a4a50*/  LDL.LU R4, [R1+0x598] ;  /* 0x0005980001047983 */ /* 0x000f280000300800 */
[----:B------:R-:W4:Y:S04]  /*a4a60*/  LDL R5, [R1+0x1be8] ;  /* 0x001be80001057983 */ /* 0x000f280000100800 */
[----:B------:R1:W-:Y:S04]  /*a4a70*/  @P1 STG.E.U16 desc[UR66][R12.64], R3 ;  /* 0x000000030c001986 */ /* 0x0003e8000c101542 */
[----:B-1----:R-:W4:Y:S04]  /*a4a80*/  LDL R12, [R1+0x1be0] ;  /* 0x001be000010c7983 */ /* 0x002f280000100800 */
[----:B------:R-:W4:Y:S04]  /*a4a90*/  LDL R13, [R1+0x1be4] ;  /* 0x001be400010d7983 */ /* 0x000f280000100800 */
[----:B------:R-:W-:Y:S01]  /*a4aa0*/  STL [R1+0x30e4], R23 ;  /* 0x0030e41701007387 */ /* 0x000fe20000100800 */
[----:B--2---:R-:W-:Y:S01]  /*a4ab0*/  IMAD.WIDE R14, R2, 0x2, R24 ;  /* 0x00000002020e7825 */ /* 0x004fe200078e0218 */
[----:B---3--:R-:W-:-:S04]  /*a4ac0*/  ISETP.LT.AND P4, PT, R29, UR4, !P0 ;  /* 0x000000041d007c0c */ /* 0x008fc8000c781270 */
[----:B----4-:R1:W-:Y:S01]  /*a4ad0*/  @P6 STG.E.U16 desc[UR66][R14.64], R4 ;  /* 0x000000040e006986 */ /* 0x0103e2000c101542 */
[----:B------:R-:W-:Y:S01]  /*a4ae0*/  PRMT R26, R4, 0x7632, R26 ;  /* 0x00007632041a7816 */ /* 0x000fe2000000001a */
[----:B------:R-:W-:Y:S01]  /*a4af0*/  VIADD R27, R27, 0x5f ;  /* 0x0000005f1b1b7836 */ /* 0x000fe20000000000 */
[----:B------:R-:W-:Y:S02]  /*a4b00*/  ISETP.LT.AND P1, PT, R5, UR4, !P0 ;  /* 0x0000000405007c0c */ /* 0x000fe4000c721270 */
[----:B------:R-:W-:Y:S02]  /*a4b10*/  PRMT R3, R0, 0x7632, R3 ;  /* 0x0000763200037816 */ /* 0x000fe40000000003 */
[----:B------:R-:W-:Y:S01]  /*a4b20*/  ISETP.GE.AND P2, PT, R27, UR43, PT ;  /* 0x0000002b1b007c0c */ /* 0x000fe2000bf46270 */
[----:B-1----:R-:W-:Y:S02]  /*a4b30*/  IMAD.WIDE R4, R2, 0x2, R22 ;  /* 0x0000000202047825 */ /* 0x002fe400078e0216 */
[----:B------:R-:W2:Y:S04]  /*a4b40*/  LDL.LU R23, [R1+0x5a8] ;  /* 0x0005a80001177983 */ /* 0x000ea80000300800 */
[----:B------:R-:W3:Y:S04]  /*a4b50*/  LDL.LU R0, [R1+0x30e8] ;  /* 0x0030e80001007983 */ /* 0x000ee80000300800 */
[----:B------:R-:W4:Y:S04]  /*a4b60*/  LDL.LU R27, [R1+0x5b8] ;  /* 0x0005b800011b7983 */ /* 0x000f280000300800 */
[----:B------:R1:W-:Y:S04]  /*a4b70*/  @P4 STG.E.U16 desc[UR66][R4.64], R26 ;  /* 0x0000001a04004986 */ /* 0x0003e8000c101542 */
[----:B-1----:R-:W2:Y:S01]  /*a4b80*/  LDL.LU R5, [R1+0x588] ;  /* 0x0005880001057983 */ /* 0x002ea20000300800 */
[----:B------:R-:W-:-:S02]  /*a4b90*/  ISETP.LT.AND P5, PT, R12, UR4, !P0 ;  /* 0x000000040c007c0c */ /* 0x000fc4000c7a1270 */
[----:B------:R-:W-:Y:S01]  /*a4ba0*/  ISETP.LT.AND P6, PT, R13, UR4, !P0 ;  /* 0x000000040d007c0c */ /* 0x000fe2000c7c1270 */
[----:B------:R-:W-:-:S04]  /*a4bb0*/  IMAD.WIDE R12, R2, 0x2, R20 ;  /* 0x00000002020c7825 */ /* 0x000fc800078e0214 */
[C---:B------:R-:W-:Y:S01]  /*a4bc0*/  IMAD.WIDE R14, R2.reuse, 0x2, R18 ;  /* 0x00000002020e7825 */ /* 0x040fe200078e0212 */
[----:B------:R-:W3:Y:S05]  /*a4bd0*/  LDL R26, [R1+0x1bd8] ;  /* 0x001bd800011a7983 */ /* 0x000eea0000100800 */
[----:B--2---:R1:W-:Y:S04]  /*a4be0*/  @P5 STG.E.U16 desc[UR66][R12.64], R5 ;  /* 0x000000050c005986 */ /* 0x0043e8000c101542 */
[----:B-1----:R-:W2:Y:S04]  /*a4bf0*/  LDL R12, [R1+0x1bec] ;  /* 0x001bec00010c7983 */ /* 0x002ea80000100800 */
[----:B------:R-:W2:Y:S01]  /*a4c00*/  LDL R13, [R1+0x1bf0] ;  /* 0x001bf000010d7983 */ /* 0x000ea20000100800 */
[----:B------:R-:W-:-:S03]  /*a4c10*/  IMAD.WIDE R4, R2, 0x2, R16 ;  /* 0x0000000202047825 */ /* 0x000fc600078e0210 */
[----:B------:R0:W-:Y:S01]  /*a4c20*/  @P6 STG.E.U16 desc[UR66][R14.64], R3 ;  /* 0x000000030e006986 */ /* 0x0001e2000c101542 */
[----:B----4-:R-:W-:-:S03]  /*a4c30*/  PRMT R28, R27, 0x7632, R28 ;  /* 0x000076321b1c7816 */ /* 0x010fc6000000001c */
[----:B------:R1:W-:Y:S04]  /*a4c40*/  @P1 STG.E.U16 desc[UR66][R4.64], R27 ;  /* 0x0000001b04001986 */ /* 0x0003e8000c101542 */
[----:B---3--:R3:W-:Y:S01]  /*a4c50*/  STL [R1+0x30e0], R0 ;  /* 0x0030e00001007387 */ /* 0x0087e20000100800 */
[C---:B0-----:R-:W-:Y:S02]  /*a4c60*/  VIADD R3, R2.reuse, UR5 ;  /* 0x0000000502037c36 */ /* 0x041fe40008000000 */
[----:B-1----:R-:W-:-:S04]  /*a4c70*/  IMAD.WIDE R4, R2, 0x2, R8 ;  /* 0x0000000202047825 */ /* 0x002fc800078e0208 */
[----:B------:R-:W-:Y:S01]  /*a4c80*/  IMAD.WIDE R14, R2, 0x2, R6 ;  /* 0x00000002020e7825 */ /* 0x000fe200078e0206 */
[----:B--2---:R-:W-:Y:S02]  /*a4c90*/  ISETP.LT.AND P4, PT, R12, UR4, !P0 ;  /* 0x000000040c007c0c */ /* 0x004fe4000c781270 */
[----:B------:R-:W-:Y:S02]  /*a4ca0*/  ISETP.LT.AND P5, PT, R13, UR4, !P0 ;  /* 0x000000040d007c0c */ /* 0x000fe4000c7a1270 */
[----:B------:R-:W-:Y:S01]  /*a4cb0*/  ISETP.LT.AND P0, PT, R0, UR4, !P0 ;  /* 0x0000000400007c0c */ /* 0x000fe2000c701270 */
[----:B------:R-:W-:Y:S01]  /*a4cc0*/  IMAD.WIDE R12, R2, 0x2, R10 ;  /* 0x00000002020c7825 */ /* 0x000fe200078e020a */
[----:B---3--:R-:W2:Y:S01]  /*a4cd0*/  LDL R0, [R1+0x57c] ;  /* 0x00057c0001007983 */ /* 0x008ea20000100800 */
[----:B------:R-:W-:Y:S02]  /*a4ce0*/  PRMT R2, R23, 0x7632, R2 ;  /* 0x0000763217027816 */ /* 0x000fe40000000002 */
[----:B------:R-:W-:-:S02]  /*a4cf0*/  ISETP.LT.AND P6, PT, R26, UR4, !P3 ;  /* 0x000000041a007c0c */ /* 0x000fc4000dfc1270 */
[----:B------:R-:W-:Y:S01]  /*a4d00*/  ISETP.LT.AND P1, PT, R29, UR4, !P3 ;  /* 0x000000041d007c0c */ /* 0x000fe2000df21270 */
[----:B------:R-:W0:Y:S01]  /*a4d10*/  LDCU UR5, c[0x0][0x3b8] ;  /* 0x00007700ff0577ac */ /* 0x000e220008000800 */
[----:B------:R1:W-:Y:S04]  /*a4d20*/  @P4 STG.E.U16 desc[UR66][R12.64], R28 ;  /* 0x0000001c0c004986 */ /* 0x0003e8000c101542 */
[----:B------:R3:W-:Y:S04]  /*a4d30*/  @P5 STG.E.U16 desc[UR66][R4.64], R23 ;  /* 0x0000001704005986 */ /* 0x0007e8000c101542 */
[----:B------:R4:W-:Y:S04]  /*a4d40*/  @P0 STG.E.U16 desc[UR66][R14.64], R2 ;  /* 0x000000020e000986 */ /* 0x0009e8000c101542 */
[----:B-1----:R-:W2:Y:S04]  /*a4d50*/  LDL R12, [R1+0x1b44] ;  /* 0x001b4400010c7983 */ /* 0x002ea80000100800 */
[----:B------:R-:W2:Y:S04]  /*a4d60*/  LDL R13, [R1+0x1bec] ;  /* 0x001bec00010d7983 */ /* 0x000ea80000100800 */
[----:B---3--:R-:W3:Y:S04]  /*a4d70*/  LDL.LU R23, [R1+0x30e4] ;  /* 0x0030e40001177983 */ /* 0x008ee80000300800 */
[----:B------:R-:W2:Y:S04]  /*a4d80*/  LDL.LU R5, [R1+0x54c] ;  /* 0x00054c0001057983 */ /* 0x000ea80000300800 */
[----:B----4-:R-:W4:Y:S04]  /*a4d90*/  LDL R14, [R1+0x1be4] ;  /* 0x001be400010e7983 */ /* 0x010f280000100800 */
[----:B------:R-:W3:Y:S01]  /*a4da0*/  LDL R15, [R1+0x1be8] ;  /* 0x001be800010f7983 */ /* 0x000ee20000100800 */
[----:B------:R-:W-:-:S05]  /*a4db0*/  IMAD.WIDE R26, R3, 0x2, R24 ;  /* 0x00000002031a7825 */ /* 0x000fca00078e0218 */
[----:B--2---:R1:W-:Y:S01]  /*a4dc0*/  @P6 STG.E.U16 desc[UR66][R26.64], R5 ;  /* 0x000000051a006986 */ /* 0x0043e2000c101542 */
[----:B------:R-:W-:Y:S02]  /*a4dd0*/  PRMT R2, R5, 0x7632, R2 ;  /* 0x0000763205027816 */ /* 0x000fe40000000002 */
[----:B----4-:R-:W-:Y:S02]  /*a4de0*/  ISETP.LT.AND P5, PT, R14, UR4, !P3 ;  /* 0x000000040e007c0c */ /* 0x010fe4000dfa1270 */
[----:B---3--:R-:W-:Y:S01]  /*a4df0*/  ISETP.LT.AND P6, PT, R15, UR4, !P3 ;  /* 0x000000040f007c0c */ /* 0x008fe2000dfc1270 */
[C---:B------:R-:W-:Y:S01]  /*a4e00*/  IMAD.WIDE R14, R3.reuse, 0x2, R20 ;  /* 0x00000002030e7825 */ /* 0x040fe200078e0214 */
[----:B-1----:R-:W2:Y:S03]  /*a4e10*/  LDL R27, [R1+0x1be0] ;  /* 0x001be000011b7983 */ /* 0x002ea60000100800 */
[C---:B------:R-:W-:Y:S01]  /*a4e20*/  IMAD.WIDE R4, R3.reuse, 0x2, R22 ;  /* 0x0000000203047825 */ /* 0x040fe200078e0216 */
[----:B------:R1:W-:Y:S04]  /*a4e30*/  STL [R1+0x30dc], R21 ;  /* 0x0030dc1501007387 */ /* 0x0003e80000100800 */
[----:B------:R3:W-:Y:S04]  /*a4e40*/  @P1 STG.E.U16 desc[UR66][R4.64], R2 ;  /* 0x0000000204001986 */ /* 0x0007e8000c101542 */
[----:B-1----:R-:W4:Y:S04]  /*a4e50*/  LDL.LU R21, [R1+0x71c] ;  /* 0x00071c0001157983 */ /* 0x002f280000300800 */
[----:B------:R1:W-:Y:S01]  /*a4e60*/  STL [R1+0x30d8], R18 ;  /* 0x0030d81201007387 */ /* 0x0003e20000100800 */
[----:B---3--:R-:W-:-:S03]  /*a4e70*/  IMAD.WIDE R4, R3, 0x2, R18 ;  /* 0x0000000203047825 */ /* 0x008fc600078e0212 */
[----:B-1----:R-:W3:Y:S04]  /*a4e80*/  LDL.LU R18, [R1+0x59c] ;  /* 0x00059c0001127983 */ /* 0x002ee80000300800 */
[----:B------:R1:W-:Y:S04]  /*a4e90*/  STL [R1+0x30d4], R19 ;  /* 0x0030d41301007387 */ /* 0x0003e80000100800 */
[----:B-1----:R-:W3:Y:S01]  /*a4ea0*/  LDL.LU R19, [R1+0x56c] ;  /* 0x00056c0001137983 */ /* 0x002ee20000300800 */
[----:B------:R-:W-:Y:S02]  /*a4eb0*/  PRMT R26, R0, 0x7632, R26 ;  /* 0x00007632001a7816 */ /* 0x000fe4000000001a */
[----:B--2---:R-:W-:-:S02]  /*a4ec0*/  ISETP.LT.AND P4, PT, R27, UR4, !P3 ;  /* 0x000000041b007c0c */ /* 0x004fc4000df81270 */
[----:B---3--:R-:W-:-:S11]  /*a4ed0*/  PRMT R2, R19, 0x7632, R2 ;  /* 0x0000763213027816 */ /* 0x008fd60000000002 */
[----:B------:R1:W-:Y:S04]  /*a4ee0*/  @P4 STG.E.U16 desc[UR66][R14.64], R19 ;  /* 0x000000130e004986 */ /* 0x0003e8000c101542 */
[----:B------:R2:W-:Y:S04]  /*a4ef0*/  @P5 STG.E.U16 desc[UR66][R4.64], R2 ;  /* 0x0000000204005986 */ /* 0x0005e8000c101542 */
[----:B-1----:R-:W3:Y:S04]  /*a4f00*/  LDL.LU R19, [R1+0x58c] ;  /* 0x00058c0001137983 */ /* 0x002ee80000300800 */
[----:B------:R-:W3:Y:S04]  /*a4f10*/  LDL.LU R0, [R1+0x30e0] ;  /* 0x0030e00001007983 */ /* 0x000ee80000300800 */
[----:B--2---:R-:W2:Y:S04]  /*a4f20*/  LDL.LU R2, [R1+0x57c] ;  /* 0x00057c0001027983 */ /* 0x004ea80000300800 */
[----:B------:R-:W2:Y:S01]  /*a4f30*/  LDL R4, [R1+0x1bf0] ;  /* 0x001bf00001047983 */ /* 0x000ea20000100800 */
[----:B------:R-:W-:Y:S01]  /*a4f40*/  ISETP.LT.AND P0, PT, R13, UR4, !P3 ;  /* 0x000000040d007c0c */ /* 0x000fe2000df01270 */
[----:B------:R-:W-:-:S02]  /*a4f50*/  VIADD R12, R12, 0x60 ;  /* 0x000000600c0c7836 */ /* 0x000fc40000000000 */
[----:B------:R-:W3:Y:S01]  /*a4f60*/  LDL R5, [R1+0x1bd8] ;  /* 0x001bd80001057983 */ /* 0x000ee20000100800 */
[C---:B------:R-:W-:Y:S02]  /*a4f70*/  IMAD.WIDE R14, R3.reuse, 0x2, R10 ;  /* 0x00000002030e7825 */ /* 0x040fe400078e020a */
[----:B------:R-:W-:Y:S02]  /*a4f80*/  ISETP.GE.AND P1, PT, R12, UR41, PT ;  /* 0x000000290c007c0c */ /* 0x000fe4000bf26270 */
[----:B------:R-:W-:Y:S01]  /*a4f90*/  IMAD.WIDE R12, R3, 0x2, R16 ;  /* 0x00000002030c7825 */ /* 0x000fe200078e0210 */
[----:B------:R1:W-:Y:S01]  /*a4fa0*/  STL [R1+0x30d0], R29 ;  /* 0x0030d01d01007387 */ /* 0x0003e20000100800 */
[----:B----4-:R-:W-:Y:S02]  /*a4fb0*/  PRMT R28, R21, 0x7632, R28 ;  /* 0x00007632151c7816 */ /* 0x010fe4000000001c */
[----:B--2---:R-:W-:Y:S01]  /*a4fc0*/  ISETP.LT.AND P4, PT, R4, UR4, !P3 ;  /* 0x0000000404007c0c */ /* 0x004fe2000df81270 */
[----:B------:R-:W-:Y:S04]  /*a4fd0*/  @P6 STG.E.U16 desc[UR66][R12.64], R2 ;  /* 0x000000020c006986 */ /* 0x000fe8000c101542 */
[----:B------:R2:W-:Y:S01]  /*a4fe0*/  @P0 STG.E.U16 desc[UR66][R14.64], R26 ;  /* 0x0000001a0e000986 */ /* 0x0005e2000c101542 */
[----:B------:R-:W-:-:S02]  /*a4ff0*/  ISETP.LT.AND P0, PT, R27, UR4, !P2 ;  /* 0x000000041b007c0c */ /* 0x000fc4000d701270 */
[----:B------:R-:W-:Y:S02]  /*a5000*/  ISETP.LT.AND P6, PT, R29, UR4, !P2 ;  /* 0x000000041d007c0c */ /* 0x000fe4000d7c1270 */
[----:B-1----:R-:W4:Y:S01]  /*a5010*/  LDL.LU R29, [R1+0x5bc] ;  /* 0x0005bc00011d7983 */ /* 0x002f220000300800 */
[----:B--2---:R-:W-:-:S05]  /*a5020*/  IMAD.WIDE R26, R3, 0x2, R8 ;  /* 0x00000002031a7825 */ /* 0x004fca00078e0208 */
[----:B------:R1:W-:Y:S04]  /*a5030*/  @P4 STG.E.U16 desc[UR66][R26.64], R21 ;  /* 0x000000151a004986 */ /* 0x0003e8000c101542 */
[----:B-1----:R-:W2:Y:S01]  /*a5040*/  LDL.LU R21, [R1+0x30dc] ;  /* 0x0030dc0001157983 */ /* 0x002ea20000300800 */
[----:B---3--:R-:W-:Y:S02]  /*a5050*/  ISETP.LT.AND P3, PT, R0, UR4, !P3 ;  /* 0x0000000400007c0c */ /* 0x008fe4000df61270 */
[----:B------:R-:W-:Y:S01]  /*a5060*/  ISETP.LT.AND P5, PT, R5, UR4, !P2 ;  /* 0x0000000405007c0c */ /* 0x000fe2000d7a1270 */
[C---:B0-----:R-:W-:Y:S02]  /*a5070*/  VIADD R2, R3.reuse, UR5 ;  /* 0x0000000503027c36 */ /* 0x041fe40008000000 */
[----:B------:R-:W-:-:S04]  /*a5080*/  IMAD.WIDE R14, R3, 0x2, R6 ;  /* 0x00000002030e7825 */ /* 0x000fc800078e0206 */
[----:B------:R-:W-:-:S04]  /*a5090*/  IMAD.WIDE R4, R2, 0x2, R24 ;  /* 0x0000000202047825 */ /* 0x000fc800078e0218 */
[----:B------:R-:W-:Y:S01]  /*a50a0*/  IMAD.WIDE R12, R2, 0x2, R22 ;  /* 0x00000002020c7825 */ /* 0x000fe200078e0216 */
[----:B------:R-:W-:Y:S01]  /*a50b0*/  PRMT R3, R18, 0x7632, R3 ;  /* 0x0000763212037816 */ /* 0x000fe20000000003 */
[----:B------:R-:W3:Y:S01]  /*a50c0*/  LDL R27, [R1+0x1be4] ;  /* 0x001be400011b7983 */ /* 0x000ee20000100800 */
[----:B------:R-:W0:Y:S03]  /*a50d0*/  LDCU UR5, c[0x0][0x3b8] ;  /* 0x00007700ff0577ac */ /* 0x000e260008000800 */
[----:B------:R-:W-:Y:S04]  /*a50e0*/  @P3 STG.E.U16 desc[UR66][R14.64], R28 ;  /* 0x0000001c0e003986 */ /* 0x000fe8000c101542 */
[----:B------:R1:W-:Y:S04]  /*a50f0*/  @P5 STG.E.U16 desc[UR66][R4.64], R18 ;  /* 0x0000001204005986 */ /* 0x0003e8000c101542 */
[----:B------:R0:W-:Y:S04]  /*a5100*/  @P6 STG.E.U16 desc[UR66][R12.64], R3 ;  /* 0x000000030c006986 */ /* 0x0001e8000c101542 */
[----:B-1----:R-:W4:Y:S04]  /*a5110*/  LDL.LU R18, [R1+0x30d8] ;  /* 0x0030d80001127983 */ /* 0x002f280000300800 */
[----:B0-----:R-:W4:Y:S04]  /*a5120*/  LDL R12, [R1+0x1be8] ;  /* 0x001be800010c7983 */ /* 0x001f280000100800 */
[----:B------:R-:W4:Y:S04]  /*a5130*/  LDL R4, [R1+0x1b44] ;  /* 0x001b440001047983 */ /* 0x000f280000100800 */
[----:B------:R-:W4:Y:S04]  /*a5140*/  LDL R13, [R1+0x1bec] ;  /* 0x001bec00010d7983 */ /* 0x000f280000100800 */
[----:B------:R-:W4:Y:S01]  /*a5150*/  LDL R5, [R1+0x1bf0] ;  /* 0x001bf00001057983 */ /* 0x000f220000100800 */
[----:B------:R-:W-:Y:S01]  /*a5160*/  PRMT R3, R19, 0x7632, R3 ;  /* 0x0000763213037816 */ /* 0x000fe20000000003 */
[----:B--2---:R-:W-:-:S05]  /*a5170*/  IMAD.WIDE R14, R2, 0x2, R20 ;  /* 0x00000002020e7825 */ /* 0x004fca00078e0214 */
[----:B------:R0:W-:Y:S04]  /*a5180*/  @P0 STG.E.U16 desc[UR66][R14.64], R19 ;  /* 0x000000130e000986 */ /* 0x0001e8000c101542 */
[----:B0-----:R-:W2:Y:S01]  /*a5190*/  LDL.LU R19, [R1+0x30d4] ;  /* 0x0030d40001137983 */ /* 0x001ea20000300800 */
[----:B---3--:R-:W-:Y:S02]  /*a51a0*/  ISETP.LT.AND P6, PT, R27, UR4, !P2 ;  /* 0x000000041b007c0c */ /* 0x008fe4000d7c1270 */
[----:B----4-:R-:W-:Y:S01]  /*a51b0*/  ISETP.LT.AND P3, PT, R12, UR4, !P2 ;  /* 0x000000040c007c0c */ /* 0x010fe2000d761270 */
[----:B------:R-:W-:Y:S01]  /*a51c0*/  VIADD R12, R4, 0x61 ;  /* 0x00000061040c7836 */ /* 0x000fe20000000000 */
[----:B------:R-:W-:Y:S02]  /*a51d0*/  ISETP.LT.AND P4, PT, R13, UR4, !P2 ;  /* 0x000000040d007c0c */ /* 0x000fe4000d781270 */
[----:B------:R-:W-:-:S02]  /*a51e0*/  ISETP.LT.AND P5, PT, R5, UR4, !P2 ;  /* 0x0000000405007c0c */ /* 0x000fc4000d7a1270 */
[----:B------:R-:W-:Y:S01]  /*a51f0*/  ISETP.GE.AND P0, PT, R12, UR39, PT ;  /* 0x000000270c007c0c */ /* 0x000fe2000bf06270 */
[C---:B------:R-:W-:Y:S01]  /*a5200*/  IMAD.WIDE R12, R2.reuse, 0x2, R16 ;  /* 0x00000002020c7825 */ /* 0x040fe200078e0210 */
[----:B------:R0:W-:Y:S03]  /*a5210*/  STL [R1+0x30cc], R16 ;  /* 0x0030cc1001007387 */ /* 0x0001e60000100800 */
[C---:B------:R-:W-:Y:S01]  /*a5220*/  IMAD.WIDE R14, R2.reuse, 0x2, R10 ;  /* 0x00000002020e7825 */ /* 0x040fe200078e020a */
[----:B------:R-:W-:Y:S01]  /*a5230*/  PRMT R26, R29, 0x7632, R26 ;  /* 0x000076321d1a7816 */ /* 0x000fe2000000001a */
[----:B0-----:R-:W3:Y:S04]  /*a5240*/  LDL R16, [R1+0x5d0] ;  /* 0x0005d00001107983 */ /* 0x001ee80000100800 */
[----:B------:R0:W-:Y:S04]  /*a5250*/  STL [R1+0x30c8], R17 ;  /* 0x0030c81101007387 */ /* 0x0001e80000100800 */
[----:B0-----:R-:W4:Y:S01]  /*a5260*/  LDL.LU R17, [R1+0x5c0] ;  /* 0x0005c00001117983 */ /* 0x001f220000300800 */
[----:B--2---:R-:W-:-:S05]  /*a5270*/  IMAD.WIDE R4, R2, 0x2, R18 ;  /* 0x0000000202047825 */ /* 0x004fca00078e0212 */
[----:B------:R-:W-:Y:S04]  /*a5280*/  @P6 STG.E.U16 desc[UR66][R4.64], R3 ;  /* 0x0000000304006986 */ /* 0x000fe8000c101542 */
[----:B------:R0:W-:Y:S04]  /*a5290*/  @P3 STG.E.U16 desc[UR66][R12.64], R29 ;  /* 0x0000001d0c003986 */ /* 0x0001e8000c101542 */
[----:B------:R1:W-:Y:S04]  /*a52a0*/  @P4 STG.E.U16 desc[UR66][R14.64], R26 ;  /* 0x0000001a0e004986 */ /* 0x0003e8000c101542 */
[----:B0-----:R-:W2:Y:S04]  /*a52b0*/  LDL.LU R29, [R1+0x30d0] ;  /* 0x0030d000011d7983 */ /* 0x001ea80000300800 */
[----:B------:R-:W4:Y:S04]  /*a52c0*/  LDL R12, [R1+0x1b44] ;  /* 0x001b4400010c7983 */ /* 0x000f280000100800 */
[----:B------:R-:W4:Y:S04]  /*a52d0*/  LDL R13, [R1+0x1be0] ;  /* 0x001be000010d7983 */ /* 0x000f280000100800 */
[----:B-1----:R-:W4:Y:S04]  /*a52e0*/  LDL.LU R14, [R1+0x5ac] ;  /* 0x0005ac00010e7983 */ /* 0x002f280000300800 */
[----:B------:R-:W4:Y:S01]  /*a52f0*/  LDL R15, [R1+0x1bd8] ;  /* 0x001bd800010f7983 */ /* 0x000f220000100800 */
[----:B------:R-:W-:Y:S01]  /*a5300*/  ISETP.LT.AND P2, PT, R0, UR4, !P2 ;  /* 0x0000000400007c0c */ /* 0x000fe2000d741270 */
[----:B------:R-:W-:Y:S01]  /*a5310*/  IMAD.WIDE R4, R2, 0x2, R8 ;  /* 0x0000000202047825 */ /* 0x000fe200078e0208 */
[----:B---3--:R-:W-:-:S02]  /*a5320*/  PRMT R28, R16, 0x7632, R28 ;  /* 0x00007632101c7816 */ /* 0x008fc4000000001c */
[----:B--2---:R-:W-:Y:S01]  /*a5330*/  ISETP.LT.AND P4, PT, R29, UR4, !P1 ;  /* 0x000000041d007c0c */ /* 0x004fe2000cf81270 */
[----:B----4-:R-:W-:Y:S01]  /*a5340*/  VIADD R12, R12, 0x62 ;  /* 0x000000620c0c7836 */ /* 0x010fe20000000000 */
[----:B------:R-:W2:Y:S04]  /*a5350*/  LDL.LU R29, [R1+0x5f0] ;  /* 0x0005f000011d7983 */ /* 0x000ea80000300800 */
[----:B------:R0:W-:Y:S01]  /*a5360*/  @P5 STG.E.U16 desc[UR66][R4.64], R14 ;  /* 0x0000000e04005986 */ /* 0x0001e2000c101542 */
[----:B------:R-:W-:Y:S02]  /*a5370*/  ISETP.LT.AND P3, PT, R15, UR4, !P1 ;  /* 0x000000040f007c0c */ /* 0x000fe4000cf61270 */
[----:B------:R-:W-:Y:S02]  /*a5380*/  PRMT R3, R14, 0x7632, R3 ;  /* 0x000076320e037816 */ /* 0x000fe40000000003 */
[----:B------:R-:W-:Y:S01]  /*a5390*/  ISETP.LT.AND P5, PT, R13, UR4, !P1 ;  /* 0x000000040d007c0c */ /* 0x000fe2000cfa1270 */
[----:B0-----:R-:W-:-:S04]  /*a53a0*/  IMAD.WIDE R4, R2, 0x2, R6 ;  /* 0x0000000202047825 */ /* 0x001fc800078e0206 */
[----:B------:R-:W-:Y:S01]  /*a53b0*/  VIADD R2, R2, UR5 ;  /* 0x0000000502027c36 */ /* 0x000fe20008000000 */
[----:B------:R-:W-:Y:S04]  /*a53c0*/  STL [R1+0x30c4], R25 ;  /* 0x0030c41901007387 */ /* 0x000fe80000100800 */
[----:B------:R0:W-:Y:S01]  /*a53d0*/  @P2 STG.E.U16 desc[UR66][R4.64], R3 ;  /* 0x0000000304002986 */ /* 0x0001e2000c101542 */
[----:B------:R-:W-:Y:S01]  /*a53e0*/  ISETP.GE.AND P2, PT, R12, UR37, PT ;  /* 0x000000250c007c0c */ /* 0x000fe2000bf46270 */
[C---:B------:R-:W-:Y:S01]  /*a53f0*/  IMAD.WIDE R12, R2.reuse, 0x2, R22 ;  /* 0x00000002020c7825 */ /* 0x040fe200078e0216 */
[----:B------:R-:W1:Y:S03]  /*a5400*/  LDCU UR5, c[0x0][0x3b8] ;  /* 0x00007700ff0577ac */ /* 0x000e660008000800 */
[C---:B0-----:R-:W-:Y:S01]  /*a5410*/  IMAD.WIDE R4, R2.reuse, 0x2, R24 ;  /* 0x0000000202047825 */ /* 0x041fe200078e0218 */
[----:B------:R-:W-:Y:S01]  /*a5420*/  PRMT R3, R17, 0x7632, R3 ;  /* 0x0000763211037816 */ /* 0x000fe20000000003 */
[----:B------:R-:W3:Y:S04]  /*a5430*/  LDL.LU R25, [R1+0x5e0] ;  /* 0x0005e00001197983 */ /* 0x000ee80000300800 */
[----:B------:R-:W4:Y:S04]  /*a5440*/  LDL.LU R16, [R1+0x30cc] ;  /* 0x0030cc0001107983 */ /* 0x000f280000300800 */
[----:B------:R0:W-:Y:S04]  /*a5450*/  @P3 STG.E.U16 desc[UR66][R4.64], R17 ;  /* 0x0000001104003986 */ /* 0x0001e8000c101542 */
[----:B------:R1:W-:Y:S04]  /*a5460*/  @P4 STG.E.U16 desc[UR66][R12.64], R3 ;  /* 0x000000030c004986 */ /* 0x0003e8000c101542 */
[----:B0-----:R-:W4:Y:S04]  /*a5470*/  LDL.LU R17, [R1+0x30c8] ;  /* 0x0030c80001117983 */ /* 0x001f280000300800 */
[----:B------:R-:W2:Y:S04]  /*a5480*/  LDL R4, [R1+0x1bf0] ;  /* 0x001bf00001047983 */ /* 0x000ea80000100800 */
[----:B------:R-:W3:Y:S04]  /*a5490*/  LDL R5, [R1+0x1bd8] ;  /* 0x001bd80001057983 */ /* 0x000ee80000100800 */
[----:B-1----:R-:W3:Y:S04]  /*a54a0*/  LDL.LU R3, [R1+0x5d0] ;  /* 0x0005d00001037983 */ /* 0x002ee80000300800 */
[----:B------:R-:W4:Y:S04]  /*a54b0*/  LDL R12, [R1+0x1be8] ;  /* 0x001be800010c7983 */ /* 0x000f280000100800 */
[----:B------:R-:W4:Y:S01]  /*a54c0*/  LDL R13, [R1+0x1bec] ;  /* 0x001bec00010d7983 */ /* 0x000f220000100800 */
[----:B------:R-:W-:Y:S01]  /*a54d0*/  ISETP.LT.AND P6, PT, R27, UR4, !P1 ;  /* 0x000000041b007c0c */ /* 0x000fe2000cfc1270 */
[----:B------:R-:W-:-:S04]  /*a54e0*/  IMAD.WIDE R14, R2, 0x2, R20 ;  /* 0x00000002020e7825 */ /* 0x000fc800078e0214 */
[----:B------:R-:W-:Y:S01]  /*a54f0*/  IMAD.WIDE R26, R2, 0x2, R18 ;  /* 0x00000002021a7825 */ /* 0x000fe200078e0212 */
[----:B------:R0:W-:Y:S01]  /*a5500*/  STL [R1+0x30bc], R0 ;  /* 0x0030bc0001007387 */ /* 0x0001e20000100800 */
[----:B--2---:R-:W-:-:S03]  /*a5510*/  ISETP.LT.AND P4, PT, R4, UR4, !P1 ;  /* 0x0000000404007c0c */ /* 0x004fc6000cf81270 */
[----:B---3--:R1:W-:Y:S01]  /*a5520*/  @P5 STG.E.U16 desc[UR66][R14.64], R3 ;  /* 0x000000030e005986 */ /* 0x0083e2000c101542 */
[----:B----4-:R-:W-:Y:S02]  /*a5530*/  ISETP.LT.AND P3, PT, R12, UR4, !P1 ;  /* 0x000000040c007c0c */ /* 0x010fe4000cf61270 */
[----:B------:R-:W-:Y:S02]  /*a5540*/  ISETP.LT.AND P5, PT, R13, UR4, !P1 ;  /* 0x000000040d007c0c */ /* 0x000fe4000cfa1270 */
[----:B------:R-:W-:Y:S01]  /*a5550*/  ISETP.LT.AND P1, PT, R0, UR4, !P1 ;  /* 0x0000000400007c0c */ /* 0x000fe2000cf21270 */
[----:B------:R2:W-:Y:S01]  /*a5560*/  @P6 STG.E.U16 desc[UR66][R26.64], R28 ;  /* 0x0000001c1a006986 */ /* 0x0005e2000c101542 */
[----:B------:R-:W-:Y:S01]  /*a5570*/  ISETP.LT.AND P6, PT, R5, UR4, !P0 ;  /* 0x0000000405007c0c */ /* 0x000fe2000c7c1270 */
[----:B------:R-:W-:-:S04]  /*a5580*/  IMAD.WIDE R12, R2, 0x2, R8 ;  /* 0x00000002020c7825 */ /* 0x000fc800078e0208 */
[C---:B------:R-:W-:Y:S01]  /*a5590*/  IMAD.WIDE R4, R2.reuse, 0x2, R6 ;  /* 0x0000000202047825 */ /* 0x040fe200078e0206 */
[----:B0-----:R-:W3:Y:S03]  /*a55a0*/  LDL.LU R0, [R1+0x610] ;  /* 0x0006100001007983 */ /* 0x001ee60000300800 */
[----:B-1----:R-:W-:-:S04]  /*a55b0*/  IMAD.WIDE R14, R2, 0x2, R10 ;  /* 0x00000002020e7825 */ /* 0x002fc800078e020a */
[C---:B------:R-:W-:Y:S01]  /*a55c0*/  VIADD R3, R2.reuse, UR5 ;  /* 0x0000000502037c36 */ /* 0x040fe20008000000 */
[----:B------:R-:W0:Y:S01]  /*a55d0*/  LDCU UR5, c[0x0][0x3b8] ;  /* 0x00007700ff0577ac */ /* 0x000e220008000800 */
[----:B--2---:R-:W-:Y:S01]  /*a55e0*/  IMAD.WIDE R26, R2, 0x2, R16 ;  /* 0x00000002021a7825 */ /* 0x004fe200078e0210 */
[----:B------:R-:W-:Y:S02]  /*a55f0*/  PRMT R28, R25, 0x7632, R28 ;  /* 0x00007632191c7816 */ /* 0x000fe4000000001c */
[----:B------:R-:W-:Y:S02]  /*a5600*/  PRMT R2, R29, 0x7632, R2 ;  /* 0x000076321d027816 */ /* 0x000fe40000000002 */
[----:B------:R1:W-:Y:S04]  /*a5610*/  @P3 STG.E.U16 desc[UR66][R26.64], R25 ;  /* 0x000000191a003986 */ /* 0x0003e8000c101542 */
[----:B------:R2:W-:Y:S04]  /*a5620*/  @P5 STG.E.U16 desc[UR66][R14.64], R28 ;  /* 0x0000001c0e005986 */ /* 0x0005e8000c101542 */
[----:B------:R4:W-:Y:S04]  /*a5630*/  @P4 STG.E.U16 desc[UR66][R12.64], R29 ;  /* 0x0000001d0c004986 */ /* 0x0009e8000c101542 */
[----:B------:R0:W-:Y:S04]  /*a5640*/  @P1 STG.E.U16 desc[UR66][R4.64], R2 ;  /* 0x0000000204001986 */ /* 0x0001e8000c101542 */
[----:B-1----:R-:W3:Y:S04]  /*a5650*/  LDL.LU R25, [R1+0x30c4] ;  /* 0x0030c40001197983 */ /* 0x002ee80000300800 */
[----:B--2---:R-:W2:Y:S04]  /*a5660*/  LDL R28, [R1+0x1be8] ;  /* 0x001be800011c7983 */ /* 0x004ea80000100800 */
[----:B------:R-:W2:Y:S04]  /*a5670*/  LDL R14, [R1+0x1b44] ;  /* 0x001b4400010e7983 */ /* 0x000ea80000100800 */
[----:B------:R-:W2:Y:S04]  /*a5680*/  LDL R15, [R1+0x1bec] ;  /* 0x001bec00010f7983 */ /* 0x000ea80000100800 */
[----:B----4-:R-:W4:Y:S04]  /*a5690*/  LDL.LU R29, [R1+0x30c0] ;  /* 0x0030c000011d7983 */ /* 0x010f280000300800 */
[----:B0-----:R-:W2:Y:S04]  /*a56a0*/  LDL R4, [R1+0x1bdc] ;  /* 0x001bdc0001047983 */ /* 0x001ea80000100800 */
[----:B------:R-:W4:Y:S04]  /*a56b0*/  LDL R12, [R1+0x1be0] ;  /* 0x001be000010c7983 */ /* 0x000f280000100800 */
[----:B------:R-:W4:Y:S04]  /*a56c0*/  LDL R13, [R1+0x1be4] ;  /* 0x001be400010d7983 */ /* 0x000f280000100800 */
[----:B------:R-:W4:Y:S04]  /*a56d0*/  LDL.LU R5, [R1+0x600] ;  /* 0x0006000001057983 */ /* 0x000f280000300800 */
[----:B------:R0:W-:Y:S01]  /*a56e0*/  STL [R1+0x30b8], R19 ;  /* 0x0030b81301007387 */ /* 0x0001e20000100800 */
[----:B---3--:R-:W-:Y:S01]  /*a56f0*/  IMAD.WIDE R26, R3, 0x2, R24 ;  /* 0x00000002031a7825 */ /* 0x008fe200078e0218 */
[----:B--2---:R-:W-:-:S02]  /*a5700*/  ISETP.LT.AND P1, PT, R4, UR4, !P0 ;  /* 0x0000000404007c0c */ /* 0x004fc4000c721270 */
[----:B----4-:R-:W-:Y:S02]  /*a5710*/  ISETP.LT.AND P4, PT, R12, UR4, !P0 ;  /* 0x000000040c007c0c */ /* 0x010fe4000c781270 */
[----:B------:R1:W-:Y:S01]  /*a5720*/  @P6 STG.E.U16 desc[UR66][R26.64], R5 ;  /* 0x000000051a006986 */ /* 0x0003e2000c101542 */
[----:B------:R-:W-:Y:S02]  /*a5730*/  PRMT R2, R5, 0x7632, R2 ;  /* 0x0000763205027816 */ /* 0x000fe40000000002 */
[----:B------:R-:W-:Y:S01]  /*a5740*/  ISETP.LT.AND P6, PT, R28, UR4, !P0 ;  /* 0x000000041c007c0c */ /* 0x000fe2000c7c1270 */
[----:B------:R-:W-:Y:S01]  /*a5750*/  VIADD R28, R14, 0x63 ;  /* 0x000000630e1c7836 */ /* 0x000fe20000000000 */
[----:B------:R-:W-:Y:S01]  /*a5760*/  ISETP.LT.AND P3, PT, R15, UR4, !P0 ;  /* 0x000000040f007c0c */ /* 0x000fe2000c761270 */
[----:B------:R-:W-:Y:S01]  /*a5770*/  IMAD.WIDE R14, R3, 0x2, R18 ;  /* 0x00000002030e7825 */ /* 0x000fe200078e0212 */
[----:B------:R-:W-:Y:S01]  /*a5780*/  ISETP.LT.AND P5, PT, R13, UR4, !P0 ;  /* 0x000000040d007c0c */ /* 0x000fe2000c7a1270 */
[----:B0-----:R-:W2:Y:S02]  /*a5790*/  LDL.LU R19, [R1+0x5c4] ;  /* 0x0005c40001137983 */ /* 0x001ea40000300800 */
[----:B-1----:R-:W-:-:S04]  /*a57a0*/  IMAD.WIDE R4, R3, 0x2, R22 ;  /* 0x0000000203047825 */ /* 0x002fc800078e0216 */
[----:B------:R-:W-:Y:S01]  /*a57b0*/  IMAD.WIDE R12, R3, 0x2, R20 ;  /* 0x00000002030c7825 */ /* 0x000fe200078e0214 */
[----:B------:R0:W-:Y:S01]  /*a57c0*/  @P1 STG.E.U16 desc[UR66][R4.64], R2 ;  /* 0x0000000204001986 */ /* 0x0001e2000c101542 */
[----:B------:R-:W-:-:S03]  /*a57d0*/  PRMT R29, R0, 0x7632, R29 ;  /* 0x00007632001d7816 */ /* 0x000fc6000000001d */
[----:B------:R1:W-:Y:S04]  /*a57e0*/  @P4 STG.E.U16 desc[UR66][R12.64], R0 ;  /* 0x000000000c004986 */ /* 0x0003e8000c101542 */
[----:B0-----:R-:W3:Y:S04]  /*a57f0*/  LDL.LU R4, [R1+0x640] ;  /* 0x0006400001047983 */ /* 0x001ee80000300800 */
[----:B------:R-:W4:Y:S04]  /*a5800*/  LDL R5, [R1+0x1bf0] ;  /* 0x001bf00001057983 */ /* 0x000f280000100800 */
[----:B------:R-:W2:Y:S04]  /*a5810*/  LDL R2, [R1+0x1bdc] ;  /* 0x001bdc0001027983 */ /* 0x000ea80000100800 */
[----:B-1----:R-:W2:Y:S04]  /*a5820*/  LDL.LU R0, [R1+0x30bc] ;  /* 0x0030bc0001007983 */ /* 0x002ea80000300800 */
[----:B------:R-:W2:Y:S01]  /*a5830*/  LDL R13, [R1+0x1be0] ;  /* 0x001be000010d7983 */ /* 0x000ea20000100800 */
[----:B------:R-:W-:-:S03]  /*a5840*/  IMAD.WIDE R26, R3, 0x2, R16 ;  /* 0x00000002031a7825 */ /* 0x000fc600078e0210 */
[----:B------:R0:W-:Y:S04]  /*a5850*/  @P5 STG.E.U16 desc[UR66][R14.64], R29 ;  /* 0x0000001d0e005986 */ /* 0x0001e8000c101542 */
[----:B0-----:R-:W2:Y:S04]  /*a5860*/  LDL R15, [R1+0x1bd8] ;  /* 0x001bd800010f7983 */ /* 0x001ea80000100800 */
[----:B------:R0:W-:Y:S04]  /*a5870*/  STL [R1+0x3020], R29 ;  /* 0x0030201d01007387 */ /* 0x0001e80000100800 */
[----:B0-----:R-:W2:Y:S04]  /*a5880*/  LDL R29, [R1+0x1be4] ;  /* 0x001be400011d7983 */ /* 0x001ea80000100800 */
[----:B------:R-:W-:Y:S04]  /*a5890*/  STL [R1+0x30b4], R9 ;  /* 0x0030b40901007387 */ /* 0x000fe80000100800 */
[----:B---3--:R0:W-:Y:S01]  /*a58a0*/  @P6 STG.E.U16 desc[UR66][R26.64], R4 ;  /* 0x000000041a006986 */ /* 0x0081e2000c101542 */
[----:B------:R-:W-:-:S02]  /*a58b0*/  PRMT R12, R4, 0x7632, R12 ;  /* 0x00007632040c7816 */ /* 0x000fc4000000000c */
[----:B----4-:R-:W-:Y:S02]  /*a58c0*/  ISETP.LT.AND P4, PT, R5, UR4, !P0 ;  /* 0x0000000405007c0c */ /* 0x010fe4000c781270 */
[----:B--2---:R-:W-:Y:S01]  /*a58d0*/  ISETP.LT.AND P6, PT, R2, UR4, !P2 ;  /* 0x0000000402007c0c */ /* 0x004fe2000d7c1270 */
[C---:B------:R-:W-:Y:S02]  /*a58e0*/  VIADD R2, R3.reuse, UR5 ;  /* 0x0000000503027c36 */ /* 0x040fe40008000000 */
[----:B0-----:R-:W-:-:S04]  /*a58f0*/  IMAD.WIDE R4, R3, 0x2, R10 ;  /* 0x0000000203047825 */ /* 0x001fc800078e020a */
[----:B------:R-:W-:Y:S01]  /*a5900*/  IMAD.WIDE R26, R3, 0x2, R8 ;  /* 0x00000002031a7825 */ /* 0x000fe200078e0208 */
[----:B------:R-:W-:Y:S01]  /*a5910*/  ISETP.LT.AND P0, PT, R0, UR4, !P0 ;  /* 0x0000000400007c0c */ /* 0x000fe2000c701270 */
[----:B------:R-:W2:Y:S04]  /*a5920*/  LDL R9, [R1+0x5e4] ;  /* 0x0005e40001097983 */ /* 0x000ea80000100800 */
[----:B------:R0:W-:Y:S01]  /*a5930*/  @P3 STG.E.U16 desc[UR66][R4.64], R12 ;  /* 0x0000000c04003986 */ /* 0x0001e2000c101542 */
[----:B------:R-:W-:-:S03]  /*a5940*/  ISETP.LT.AND P3, PT, R13, UR4, !P2 ;  /* 0x000000040d007c0c */ /* 0x000fc6000d761270 */
[----:B------:R1:W-:Y:S01]  /*a5950*/  STL [R1+0x30b0], R25 ;  /* 0x0030b01901007387 */ /* 0x0003e20000100800 */
[----:B------:R-:W-:Y:S02]  /*a5960*/  ISETP.LT.AND P5, PT, R15, UR4, !P2 ;  /* 0x000000040f007c0c */ /* 0x000fe4000d7a1270 */
[----:B------:R-:W-:Y:S01]  /*a5970*/  ISETP.GE.AND P1, PT, R28, UR35, PT ;  /* 0x000000231c007c0c */ /* 0x000fe2000bf26270 */
[----:B------:R-:W3:Y:S01]  /*a5980*/  LDCU UR5, c[0x0][0x3b8] ;  /* 0x00007700ff0577ac */ /* 0x000ee20008000800 */
[----:B0-----:R-:W-:Y:S02]  /*a5990*/  IMAD.WIDE R12, R2, 0x2, R24 ;  /* 0x00000002020c7825 */ /* 0x001fe400078e0218 */
[----:B-1----:R-:W4:Y:S02]  /*a59a0*/  LDL.LU R25, [R1+0x620] ;  /* 0x0006200001197983 */ /* 0x002f240000300800 */
[----:B------:R-:W-:Y:S01]  /*a59b0*/  IMAD.WIDE R14, R3, 0x2, R6 ;  /* 0x00000002030e7825 */ /* 0x000fe200078e0206 */
[----:B------:R-:W-:-:S02]  /*a59c0*/  PRMT R3, R19, 0x7632, R3 ;  /* 0x0000763213037816 */ /* 0x000fc40000000003 */
[----:B----4-:R-:W-:Y:S01]  /*a59d0*/  PRMT R28, R25, 0x7632, R28 ;  /* 0x00007632191c7816 */ /* 0x010fe2000000001c */
[----:B------:R0:W-:Y:S04]  /*a59e0*/  @P4 STG.E.U16 desc[UR66][R26.64], R25 ;  /* 0x000000191a004986 */ /* 0x0001e8000c101542 */
[----:B------:R1:W-:Y:S04]  /*a59f0*/  @P0 STG.E.U16 desc[UR66][R14.64], R28 ;  /* 0x0000001c0e000986 */ /* 0x0003e8000c101542 */
[----:B------:R-:W-:Y:S04]  /*a5a00*/  @P5 STG.E.U16 desc[UR66][R12.64], R19 ;  /* 0x000000130c005986 */ /* 0x000fe8000c101542 */
[----:B0-----:R-:W4:Y:S04]  /*a5a10*/  LDL.LU R25, [R1+0x5f4] ;  /* 0x0005f40001197983 */ /* 0x001f280000300800 */
[----:B-1----:R-:W3:Y:S04]  /*a5a20*/  LDL R14, [R1+0x1bec] ;  /* 0x001bec00010e7983 */ /* 0x002ee80000100800 */
[----:B------:R-:W3:Y:S04]  /*a5a30*/  LDL R15, [R1+0x1b44] ;  /* 0x001b4400010f7983 */ /* 0x000ee80000100800 */
[----:B------:R0:W-:Y:S04]  /*a5a40*/  STL [R1+0x307c], R28 ;  /* 0x00307c1c01007387 */ /* 0x0001e80000100800 */
[----:B0-----:R-:W3:Y:S04]  /*a5a50*/  LDL R28, [R1+0x1bf0] ;  /* 0x001bf000011c7983 */ /* 0x001ee80000100800 */
[----:B------:R-:W4:Y:S04]  /*a5a60*/  LDL.LU R19, [R1+0x30b8] ;  /* 0x0030b80001137983 */ /* 0x000f280000300800 */
[----:B------:R-:W4:Y:S04]  /*a5a70*/  LDL R12, [R1+0x1be8] ;  /* 0x001be800010c7983 */ /* 0x000f280000100800 */
[----:B------:R-:W4:Y:S01]  /*a5a80*/  LDL.LU R13, [R1+0x5d4] ;  /* 0x0005d400010d7983 */ /* 0x000f220000300800 */
[----:B------:R-:W-:Y:S01]  /*a5a90*/  IMAD.WIDE R4, R2, 0x2, R22 ;  /* 0x0000000202047825 */ /* 0x000fe200078e0216 */
[----:B------:R-:W-:-:S03]  /*a5aa0*/  ISETP.LT.AND P4, PT, R29, UR4, !P2 ;  /* 0x000000041d007c0c */ /* 0x000fc6000d781270 */
[----:B------:R-:W-:Y:S01]  /*a5ab0*/  IMAD.WIDE R26, R2, 0x2, R20 ;  /* 0x00000002021a7825 */ /* 0x000fe200078e0214 */
[----:B------:R2:W-:Y:S02]  /*a5ac0*/  @P6 STG.E.U16 desc[UR66][R4.64], R3 ;  /* 0x0000000304006986 */ /* 0x0005e4000c101542 */
[----:B--2---:R-:W-:Y:S02]  /*a5ad0*/  PRMT R3, R9, 0x7632, R3 ;  /* 0x0000763209037816 */ /* 0x004fe40000000003 */
[----:B---3--:R0:W-:Y:S04]  /*a5ae0*/  STL [R1+0x30ac], R28 ;  /* 0x0030ac1c01007387 */ /* 0x0081e80000100800 */
[----:B----4-:R1:W-:Y:S01]  /*a5af0*/  @P3 STG.E.U16 desc[UR66][R26.64], R13 ;  /* 0x0000000d1a003986 */ /* 0x0103e2000c101542 */
[----:B------:R-:W-:-:S02]  /*a5b00*/  ISETP.LT.AND P5, PT, R12, UR4, !P2 ;  /* 0x000000040c007c0c */ /* 0x000fc4000d7a1270 */
[----:B------:R-:W-:Y:S02]  /*a5b10*/  ISETP.LT.AND P3, PT, R28, UR4, !P2 ;  /* 0x000000041c007c0c */ /* 0x000fe4000d761270 */
[----:B0-----:R-:W2:Y:S04]  /*a5b20*/  LDL R28, [R1+0x1bd8] ;  /* 0x001bd800011c7983 */ /* 0x001ea80000100800 */
[----:B------:R-:W3:Y:S01]  /*a5b30*/  LDL.LU R9, [R1+0x30b4] ;  /* 0x0030b40001097983 */ /* 0x000ee20000300800 */
[----:B-1----:R-:W-:Y:S01]  /*a5b40*/  VIADD R27, R15, 0x64 ;  /* 0x000000640f1b7836 */ /* 0x002fe20000000000 */
[----:B------:R-:W-:Y:S01]  /*a5b50*/  PRMT R26, R13, 0x7632, R26 ;  /* 0x000076320d1a7816 */ /* 0x000fe2000000001a */
[----:B------:R-:W-:-:S03]  /*a5b60*/  IMAD.WIDE R12, R2, 0x2, R18 ;  /* 0x00000002020c7825 */ /* 0x000fc600078e0212 */
[----:B------:R-:W-:Y:S01]  /*a5b70*/  ISETP.GE.AND P0, PT, R27, UR33, PT ;  /* 0x000000211b007c0c */ /* 0x000fe2000bf06270 */
[----:B------:R0:W-:Y:S04]  /*a5b80*/  STL [R1+0x3080], R27 ;  /* 0x0030801b01007387 */ /* 0x0001e80000100800 */
[----:B------:R1:W-:Y:S04]  /*a5b90*/  @P4 STG.E.U16 desc[UR66][R12.64], R26 ;  /* 0x0000001a0c004986 */ /* 0x0003e8000c101542 */
[----:B0-----:R-:W4:Y:S04]  /*a5ba0*/  LDL R27, [R1+0x1be0] ;  /* 0x001be000011b7983 */ /* 0x001f280000100800 */
[----:B-1----:R-:W3:Y:S01]  /*a5bb0*/  LDL.LU R13, [R1+0x5e4] ;  /* 0x0005e400010d7983 */ /* 0x002ee20000300800 */
[----:B------:R-:W-:Y:S01]  /*a5bc0*/  ISETP.LT.AND P6, PT, R14, UR4, !P2 ;  /* 0x000000040e007c0c */ /* 0x000fe2000d7c1270 */
[----:B------:R-:W-:-:S04]  /*a5bd0*/  IMAD.WIDE R14, R2, 0x2, R16 ;  /* 0x00000002020e7825 */ /* 0x000fc800078e0210 */
[----:B------:R-:W-:Y:S01]  /*a5be0*/  IMAD.WIDE R4, R2, 0x2, R10 ;  /* 0x0000000202047825 */ /* 0x000fe200078e020a */
[----:B--2---:R-:W-:Y:S02]  /*a5bf0*/  ISETP.LT.AND P4, PT, R28, UR4, !P1 ;  /* 0x000000041c007c0c */ /* 0x004fe4000cf81270 */
[----:B------:R-:W2:Y:S04]  /*a5c00*/  LDL R28, [R1+0x1bec] ;  /* 0x001bec00011c7983 */ /* 0x000ea80000100800 */
[----:B---3--:R0:W-:Y:S04]  /*a5c10*/  @P5 STG.E.U16 desc[UR66][R14.64], R13 ;  /* 0x0000000d0e005986 */ /* 0x0081e8000c101542 */
[----:B------:R1:W-:Y:S01]  /*a5c20*/  @P6 STG.E.U16 desc[UR66][R4.64], R3 ;  /* 0x0000000304006986 */ /* 0x0003e2000c101542 */
[----:B----4-:R-:W-:Y:S01]  /*a5c30*/  ISETP.LT.AND P5, PT, R27, UR4, !P1 ;  /* 0x000000041b007c0c */ /* 0x010fe2000cfa1270 */
[----:B0-----:R-:W-:-:S02]  /*a5c40*/  IMAD.WIDE R12, R2, 0x2, R8 ;  /* 0x00000002020c7825 */ /* 0x001fc400078e0208 */
[----:B------:R-:W3:Y:S04]  /*a5c50*/  LDL R14, [R1+0x1b44] ;  /* 0x001b4400010e7983 */ /* 0x000ee80000100800 */
[----:B------:R-:W4:Y:S01]  /*a5c60*/  LDL R15, [R1+0x1be8] ;  /* 0x001be800010f7983 */ /* 0x000f220000100800 */
[----:B-1----:R-:W-:-:S03]  /*a5c70*/  PRMT R3, R25, 0x7632, R3 ;  /* 0x0000763219037816 */ /* 0x002fc60000000003 */
[----:B------:R0:W-:Y:S01]  /*a5c80*/  @P3 STG.E.U16 desc[UR66][R12.64], R25 ;  /* 0x000000190c003986 */ /* 0x0001e2000c101542 */
[----:B------:R-:W-:-:S03]  /*a5c90*/  ISETP.LT.AND P6, PT, R29, UR4, !P1 ;  /* 0x000000041d007c0c */ /* 0x000fc6000cfc1270 */
[----:B0-----:R-:W2:Y:S04]  /*a5ca0*/  LDL.LU R25, [R1+0x30b0] ;  /* 0x0030b00001197983 */ /* 0x001ea80000300800 */
[----:B------:R-:W3:Y:S04]  /*a5cb0*/  LDL R13, [R1+0x1bdc] ;  /* 0x001bdc00010d7983 */ /* 0x000ee80000100800 */
[----:B------:R0:W-:Y:S04]  /*a5cc0*/  STL [R1+0x30a4], R27 ;  /* 0x0030a41b01007387 */ /* 0x0001e80000100800 */
[----:B0-----:R-:W3:Y:S04]  /*a5cd0*/  LDL.LU R27, [R1+0x624] ;  /* 0x00062400011b7983 */ /* 0x001ee80000300800 */
[----:B------:R0:W-:Y:S04]  /*a5ce0*/  STL [R1+0x30a0], R29 ;  /* 0x0030a01d01007387 */ /* 0x0001e80000100800 */
[----:B0-----:R-:W3:Y:S01]  /*a5cf0*/  LDL.LU R29, [R1+0x604] ;  /* 0x00060400011d7983 */ /* 0x001ee20000300800 */
[----:B------:R-:W-:Y:S01]  /*a5d00*/  ISETP.LT.AND P2, PT, R0, UR4, !P2 ;  /* 0x0000000400007c0c */ /* 0x000fe2000d741270 */
[----:B------:R-:W-:-:S04]  /*a5d10*/  IMAD.WIDE R4, R2, 0x2, R6 ;  /* 0x0000000202047825 */ /* 0x000fc800078e0206 */
[----:B------:R-:W-:Y:S01]  /*a5d20*/  VIADD R2, R2, UR5 ;  /* 0x0000000502027c36 */ /* 0x000fe20008000000 */
[----:B------:R-:W0:Y:S07]  /*a5d30*/  LDCU UR5, c[0x0][0x3b8] ;  /* 0x00007700ff0577ac */ /* 0x000e2e0008000800 */
[----:B------:R2:W-:Y:S02]  /*a5d40*/  @P2 STG.E.U16 desc[UR66][R4.64], R3 ;  /* 0x0000000304002986 */ /* 0x0005e4000c101542 */
[----:B--2---:R-:W-:-:S02]  /*a5d50*/  IMAD.WIDE R4, R2, 0x2, R24 ;  /* 0x0000000202047825 */ /* 0x004fc400078e0218 */
[----:B------:R1:W-:Y:S04]  /*a5d60*/  STL [R1+0x30a8], R25 ;  /* 0x0030a81901007387 */ /* 0x0003e80000100800 */
[----:B-1----:R-:W2:Y:S04]  /*a5d70*/  LDL R25, [R1+0x1bdc] ;  /* 0x001bdc0001197983 */ /* 0x002ea80000100800 */
[----:B---3--:R1:W-:Y:S04]  /*a5d80*/  @P4 STG.E.U16 desc[UR66][R4.64], R29 ;  /* 0x0000001d04004986 */ /* 0x0083e8000c101542 */
[----:B-1----:R-:W3:Y:S01]  /*a5d90*/  LDL.LU R5, [R1+0x614] ;  /* 0x0006140001057983 */ /* 0x002ee20000300800 */
[----:B------:R-:W-:Y:S01]  /*a5da0*/  ISETP.LT.AND P3, PT, R13, UR4, !P1 ;  /* 0x000000040d007c0c */ /* 0x000fe2000cf61270 */
[----:B------:R-:W-:Y:S01]  /*a5db0*/  VIADD R3, R14, 0x65 ;  /* 0x000000650e037836 */ /* 0x000fe20000000000 */
[----:B----4-:R-:W-:Y:S01]  /*a5dc0*/  ISETP.LT.AND P2, PT, R15, UR4, !P1 ;  /* 0x000000040f007c0c */ /* 0x010fe2000cf41270 */
[----:B------:R-:W-:Y:S01]  /*a5dd0*/  IMAD.WIDE R12, R2, 0x2, R22 ;  /* 0x00000002020c7825 */ /* 0x000fe200078e0216 */
[----:B------:R-:W-:-:S03]  /*a5de0*/  PRMT R26, R29, 0x7632, R26 ;  /* 0x000076321d1a7816 */ /* 0x000fc6000000001a */
[----:B------:R-:W-:Y:S01]  /*a5df0*/  IMAD.WIDE R14, R2, 0x2, R20 ;  /* 0x00000002020e7825 */ /* 0x000fe200078e0214 */
[----:B------:R-:W4:Y:S05]  /*a5e00*/  LDL.LU R29, [R1+0x5c8] ;  /* 0x0005c800011d7983 */ /* 0x000f2a0000300800 */
[----:B------:R-:W-:Y:S01]  /*a5e10*/  @P3 STG.E.U16 desc[UR66][R12.64], R26 ;  /* 0x0000001a0c003986 */ /* 0x000fe2000c101542 */
[----:B------:R-:W-:-:S03]  /*a5e20*/  ISETP.LT.AND P3, PT, R28, UR4, !P1 ;  /* 0x000000041c007c0c */ /* 0x000fc6000cf61270 */
[----:B---3--:R1:W-:Y:S04]  /*a5e30*/  @P5 STG.E.U16 desc[UR66][R14.64], R5 ;  /* 0x000000050e005986 */ /* 0x0083e8000c101542 */
[----:B-1----:R-:W3:Y:S04]  /*a5e40*/  LDL.LU R14, [R1+0x644] ;  /* 0x00064400010e7983 */ /* 0x002ee80000300800 */
[----:B------:R-:W2:Y:S04]  /*a5e50*/  LDL R15, [R1+0x1bd8] ;  /* 0x001bd800010f7983 */ /* 0x000ea80000100800 */
[----:B------:R-:W2:Y:S01]  /*a5e60*/  LDL.LU R28, [R1+0x30ac] ;  /* 0x0030ac00011c7983 */ /* 0x000ea20000300800 */
[----:B------:R-:W-:-:S02]  /*a5e70*/  ISETP.GE.AND P4, PT, R3, UR31, PT ;  /* 0x0000001f03007c0c */ /* 0x000fc4000bf86270 */
[----:B------:R-:W-:Y:S01]  /*a5e80*/  PRMT R3, R5, 0x7632, R3 ;  /* 0x0000763205037816 */ /* 0x000fe20000000003 */
[----:B------:R-:W-:-:S04]  /*a5e90*/  IMAD.WIDE R4, R2, 0x2, R18 ;  /* 0x0000000202047825 */ /* 0x000fc800078e0212 */
[----:B------:R-:W-:Y:S01]  /*a5ea0*/  IMAD.WIDE R12, R2, 0x2, R16 ;  /* 0x00000002020c7825 */ /* 0x000fe200078e0210 */
[----:B------:R-:W-:Y:S04]  /*a5eb0*/  @P6 STG.E.U16 desc[UR66][R4.64], R3 ;  /* 0x0000000304006986 */ /* 0x000fe8000c101542 */
[----:B---3--:R-:W-:Y:S04]  /*a5ec0*/  @P2 STG.E.U16 desc[UR66][R12.64], R14 ;  /* 0x0000000e0c002986 */ /* 0x008fe8000c101542 */
[----:B--2---:R1:W-:Y:S01]  /*a5ed0*/  STL [R1+0x309c], R28 ;  /* 0x00309c1c01007387 */ /* 0x0043e20000100800 */
[----:B------:R-:W-:-:S02]  /*a5ee0*/  ISETP.LT.AND P5, PT, R28, UR4, !P1 ;  /* 0x000000041c007c0c */ /* 0x000fc4000cfa1270 */
[----:B------:R-:W-:Y:S01]  /*a5ef0*/  ISETP.LT.AND P2, PT, R25, UR4, !P0 ;  /* 0x0000000419007c0c */ /* 0x000fe2000c741270 */
[----:B-1----:R-:W2:Y:S04]  /*a5f00*/  LDL.LU R28, [R1+0x5d8] ;  /* 0x0005d800011c7983 */ /* 0x002ea80000300800 */
[----:B------:R-:W3:Y:S01]  /*a5f10*/  LDL.LU R25, [R1+0x30a8] ;  /* 0x0030a80001197983 */ /* 0x000ee20000300800 */
[----:B------:R-:W-:Y:S02]  /*a5f20*/  ISETP.LT.AND P1, PT, R0, UR4, !P1 ;  /* 0x0000000400007c0c */ /* 0x000fe4000cf21270 */
[----:B------:R-:W-:Y:S02]  /*a5f30*/  PRMT R3, R14, 0x7632, R3 ;  /* 0x000076320e037816 */ /* 0x000fe40000000003 */
[----:B------:R-:W-:Y:S01]  /*a5f40*/  ISETP.LT.AND P6, PT, R15, UR4, !P0 ;  /* 0x000000040f007c0c */ /* 0x000fe2000c7c1270 */
[----:B------:R-:W-:-:S04]  /*a5f50*/  IMAD.WIDE R14, R2, 0x2, R10 ;  /* 0x00000002020e7825 */ /* 0x000fc800078e020a */
[----:B------:R-:W-:-:S04]  /*a5f60*/  IMAD.WIDE R12, R2, 0x2, R8 ;  /* 0x00000002020c7825 */ /* 0x000fc800078e0208 */
[----:B------:R-:W-:Y:S01]  /*a5f70*/  IMAD.WIDE R4, R2, 0x2, R6 ;  /* 0x0000000202047825 */ /* 0x000fe200078e0206 */
[----:B------:R-:W-:-:S03]  /*a5f80*/  PRMT R26, R27, 0x7632, R26 ;  /* 0x000076321b1a7816 */ /* 0x000fc6000000001a */
[----:B0-----:R-:W-:Y:S01]  /*a5f90*/  VIADD R2, R2, UR5 ;  /* 0x0000000502027c36 */ /* 0x001fe20008000000 */
[----:B------:R0:W-:Y:S04]  /*a5fa0*/  @P3 STG.E.U16 desc[UR66][R14.64], R3 ;  /* 0x000000030e003986 */ /* 0x0001e8000c101542 */
[----:B------:R1:W-:Y:S01]  /*a5fb0*/  @P5 STG.E.U16 desc[UR66][R12.64], R27 ;  /* 0x0000001b0c005986 */ /* 0x0003e2000c101542 */
[----:B------:R-:W2:Y:S03]  /*a5fc0*/  LDCU UR5, c[0x0][0x3b8] ;  /* 0x00007700ff0577ac */ /* 0x000ea60008000800 */
[----:B------:R3:W-:Y:S04]  /*a5fd0*/  @P1 STG.E.U16 desc[UR66][R4.64], R26 ;  /* 0x0000001a04001986 */ /* 0x0007e8000c101542 */
[----:B0-----:R-:W2:Y:S04]  /*a5fe0*/  LDL R3, [R1+0x1b44] ;  /* 0x001b440001037983 */ /* 0x001ea80000100800 */
[----:B------:R-:W2:Y:S04]  /*a5ff0*/  LDL R15, [R1+0x1bec] ;  /* 0x001bec00010f7983 */ /* 0x000ea80000100800 */
[----:B-1----:R-:W2:Y:S04]  /*a6000*/  LDL.LU R27, [R1+0x30a4] ;  /* 0x0030a400011b7983 */ /* 0x002ea80000300800 */
[----:B------:R-:W-:Y:S01]  /*a6010*/  STL [R1+0x3098], R24 ;  /* 0x0030981801007387 */ /* 0x000fe20000100800 */
[----:B----4-:R-:W-:Y:S01]  /*a6020*/  PRMT R14, R29, 0x7632, R14 ;  /* 0x000076321d0e7816 */ /* 0x010fe2000000000e */
[----:B---3--:R-:W-:-:S02]  /*a6030*/  IMAD.WIDE R4, R2, 0x2, R24 ;  /* 0x0000000202047825 */ /* 0x008fc400078e0218 */
[----:B------:R0:W-:Y:S04]  /*a6040*/  STL [R1+0x3094], R25 ;  /* 0x0030941901007387 */ /* 0x0001e80000100800 */
[----:B------:R1:W-:Y:S04]  /*a6050*/  @P6 STG.E.U16 desc[UR66][R4.64], R29 ;  /* 0x0000001d04006986 */ /* 0x0003e8000c101542 */
[----:B0-----:R-:W3:Y:S04]  /*a6060*/  LDL.LU R25, [R1+0x5f8] ;  /* 0x0005f80001197983 */ /* 0x001ee80000300800 */
[----:B------:R-:W4:Y:S04]  /*a6070*/  LDL R24, [R1+0x1bdc] ;  /* 0x001bdc0001187983 */ /* 0x000f280000100800 */
[----:B-1----:R-:W3:Y:S04]  /*a6080*/  LDL.LU R29, [R1+0x30a0] ;  /* 0x0030a000011d7983 */ /* 0x002ee80000300800 */
[----:B------:R-:W3:Y:S01]  /*a6090*/  LDL R5, [R1+0x1be8] ;  /* 0x001be80001057983 */ /* 0x000ee20000100800 */
[----:B--2---:R-:W-:Y:S01]  /*a60a0*/  ISETP.LT.AND P3, PT, R27, UR4, !P0 ;  /* 0x000000041b007c0c */ /* 0x004fe2000c761270 */
[----:B------:R-:W-:-:S02]  /*a60b0*/  VIADD R3, R3, 0x66 ;  /* 0x0000006603037836 */ /* 0x000fc40000000000 */
[----:B------:R-:W-:-:S03]  /*a60c0*/  IMAD.WIDE R12, R2, 0x2, R22 ;  /* 0x00000002020c7825 */ /* 0x000fc600078e0216 */
[----:B------:R-:W-:Y:S02]  /*a60d0*/  ISETP.GE.AND P1, PT, R3, UR29, PT ;  /* 0x0000001d03007c0c */ /* 0x000fe4000bf26270 */
[----:B------:R-:W-:Y:S01]  /*a60e0*/  @P2 STG.E.U16 desc[UR66][R12.64], R14 ;  /* 0x0000000e0c002986 */ /* 0x000fe2000c101542 */
[----:B------:R-:W-:Y:S02]  /*a60f0*/  PRMT R3, R28, 0x7632, R3 ;  /* 0x000076321c037816 */ /* 0x000fe40000000003 */
[----:B---3--:R-:W-:Y:S01]  /*a6100*/  ISETP.LT.AND P6, PT, R5, UR4, !P0 ;  /* 0x0000000405007c0c */ /* 0x008fe2000c7c1270 */
[----:B------:R-:W-:-:S05]  /*a6110*/  IMAD.WIDE R4, R2, 0x2, R20 ;  /* 0x0000000202047825 */ /* 0x000fca00078e0214 */
[----:B------:R0:W-:Y:S04]  /*a6120*/  @P3 STG.E.U16 desc[UR66][R4.64], R28 ;  /* 0x0000001c04003986 */ /* 0x0001e8000c101542 */
[----:B0-----:R-:W2:Y:S04]  /*a6130*/  LDL.LU R28, [R1+0x309c] ;  /* 0x00309c00011c7983 */ /* 0x001ea80000300800 */
[----:B------:R-:W3:Y:S04]  /*a6140*/  LDL.LU R4, [R1+0x5e8] ;  /* 0x0005e80001047983 */ /* 0x000ee80000300800 */
[----:B------:R-:W4:Y:S01]  /*a6150*/  LDL R5, [R1+0x1bd8] ;  /* 0x001bd80001057983 */ /* 0x000f220000100800 */
[----:B------:R-:W-:-:S02]  /*a6160*/  ISETP.LT.AND P5, PT, R29, UR4, !P0 ;  /* 0x000000041d007c0c */ /* 0x000fc4000c7a1270 */
[----:B------:R-:W-:Y:S01]  /*a6170*/  ISETP.LT.AND P2, PT, R15, UR4, !P0 ;  /* 0x000000040f007c0c */ /* 0x000fe2000c741270 */
[----:B------:R-:W-:-:S04]  /*a6180*/  IMAD.WIDE R12, R2, 0x2, R18 ;  /* 0x00000002020c7825 */ /* 0x000fc800078e0212 */
[----:B------:R-:W-:-:S06]  /*a6190*/  IMAD.WIDE R14, R2, 0x2, R16 ;  /* 0x00000002020e7825 */ /* 0x000fcc00078e0210 */
[----:B------:R0:W-:Y:S01]  /*a61a0*/  @P5 STG.E.U16 desc[UR66][R12.64], R3 ;  /* 0x000000030c005986 */ /* 0x0001e2000c101542 */
[----:B------:R-:W-:Y:S02]  /*a61b0*/  PRMT R26, R25, 0x7632, R26 ;  /* 0x00007632191a7816 */ /* 0x000fe4000000001a */
[----:B--2---:R-:W-:Y:S01]  /*a61c0*/  ISETP.LT.AND P3, PT, R28, UR4, !P0 ;  /* 0x000000041c007c0c */ /* 0x004fe2000c761270 */
[----:B---3--:R1:W-:Y:S01]  /*a61d0*/  @P6 STG.E.U16 desc[UR66][R14.64], R4 ;  /* 0x000000040e006986 */ /* 0x0083e2000c101542 */
[----:B0-----:R-:W-:-:S03]  /*a61e0*/  PRMT R3, R4, 0x7632, R3 ;  /* 0x0000763204037816 */ /* 0x001fc60000000003 */
[----:B------:R-:W-:Y:S01]  /*a61f0*/  STL [R1+0x308c], R28 ;  /* 0x00308c1c01007387 */ /* 0x000fe20000100800 */
[----:B----4-:R-:W-:Y:S02]  /*a6200*/  ISETP.LT.AND P5, PT, R5, UR4, !P4 ;  /* 0x0000000405007c0c */ /* 0x010fe4000e7a1270 */
[----:B------:R-:W-:Y:S01]  /*a6210*/  ISETP.LT.AND P0, PT, R0, UR4, !P0 ;  /* 0x0000000400007c0c */ /* 0x000fe2000c701270 */
[----:B------:R0:W-:Y:S01]  /*a6220*/  STL [R1+0x3090], R0 ;  /* 0x0030900001007387 */ /* 0x0001e20000100800 */
[----:B-1----:R-:W-:-:S04]  /*a6230*/  IMAD.WIDE R14, R2, 0x2, R10 ;  /* 0x00000002020e7825 */ /* 0x002fc800078e020a */
[----:B------:R-:W-:Y:S01]  /*a6240*/  IMAD.WIDE R4, R2, 0x2, R8 ;  /* 0x0000000202047825 */ /* 0x000fe200078e0208 */
[----:B0-----:R-:W2:Y:S04]  /*a6250*/  LDL.LU R0, [R1+0x618] ;  /* 0x0006180001007983 */ /* 0x001ea80000300800 */
[----:B------:R-:W3:Y:S04]  /*a6260*/  LDL.LU R28, [R1+0x648] ;  /* 0x00064800011c7983 */ /* 0x000ee80000300800 */
[----:B------:R0:W-:Y:S01]  /*a6270*/  @P2 STG.E.U16 desc[UR66][R14.64], R3 ;  /* 0x000000030e002986 */ /* 0x0001e2000c101542 */
[----:B------:R-:W-:-:S03]  /*a6280*/  ISETP.LT.AND P2, PT, R24, UR4, !P4 ;  /* 0x0000000418007c0c */ /* 0x000fc6000e741270 */
[----:B------:R1:W-:Y:S04]  /*a6290*/  @P3 STG.E.U16 desc[UR66][R4.64], R25 ;  /* 0x0000001904003986 */ /* 0x0003e8000c101542 */
[----:B0-----:R-:W4:Y:S04]  /*a62a0*/  LDL.LU R14, [R1+0x608] ;  /* 0x00060800010e7983 */ /* 0x001f280000300800 */
[----:B------:R-:W2:Y:S04]  /*a62b0*/  LDL R15, [R1+0x1bec] ;  /* 0x001bec00010f7983 */ /* 0x000ea80000100800 */
[----:B------:R-:W2:Y:S04]  /*a62c0*/  LDL.LU R24, [R1+0x3098] ;  /* 0x0030980001187983 */ /* 0x000ea80000300800 */
[----:B-1----:R-:W2:Y:S04]  /*a62d0*/  LDL.LU R25, [R1+0x3094] ;  /* 0x0030940001197983 */ /* 0x002ea80000300800 */
[----:B------:R-:W2:Y:S01]  /*a62e0*/  LDL R5, [R1+0x1be8] ;  /* 0x001be80001057983 */ /* 0x000ea20000100800 */
[----:B------:R-:W-:-:S04]  /*a62f0*/  IMAD.WIDE R12, R2, 0x2, R6 ;  /* 0x00000002020c7825 */ /* 0x000fc800078e0206 */
[----:B------:R-:W-:Y:S01]  /*a6300*/  VIADD R3, R2, UR5 ;  /* 0x0000000502037c36 */ /* 0x000fe20008000000 */
[----:B------:R-:W-:Y:S02]  /*a6310*/  ISETP.LT.AND P6, PT, R27, UR4, !P4 ;  /* 0x000000041b007c0c */ /* 0x000fe4000e7c1270 */
[----:B------:R-:W-:Y:S01]  /*a6320*/  ISETP.LT.AND P3, PT, R29, UR4, !P4 ;  /* 0x000000041d007c0c */ /* 0x000fe2000e761270 */
[----:B------:R0:W-:Y:S04]  /*a6330*/  STL [R1+0x3088], R29 ;  /* 0x0030881d01007387 */ /* 0x0001e80000100800 */
[----:B------:R3:W-:Y:S01]  /*a6340*/  @P0 STG.E.U16 desc[UR66][R12.64], R26 ;  /* 0x0000001a0c000986 */ /* 0x0007e2000c101542 */
[----:B------:R-:W1:Y:S03]  /*a6350*/  LDCU UR5, c[0x0][0x3b8] ;  /* 0x00007700ff0577ac */ /* 0x000e660008000800 */
[----:B0-----:R-:W2:Y:S04]  /*a6360*/  LDL.LU R29, [R1+0x628] ;  /* 0x00062800011d7983 */ /* 0x001ea80000300800 */
[----:B------:R-:W-:Y:S01]  /*a6370*/  STL [R1+0x3084], R19 ;  /* 0x0030841301007387 */ /* 0x000fe20000100800 */
[----:B---3--:R-:W-:-:S02]  /*a6380*/  PRMT R26, R28, 0x7632, R26 ;  /* 0x000076321c1a7816 */ /* 0x008fc4000000001a */
[----:B----4-:R-:W-:Y:S01]  /*a6390*/  PRMT R2, R14, 0x7632, R2 ;  /* 0x000076320e027816 */ /* 0x010fe20000000002 */
[----:B--2---:R-:W-:Y:S01]  /*a63a0*/  IMAD.WIDE R12, R3, 0x2, R24 ;  /* 0x00000002030c7825 */ /* 0x004fe200078e0218 */
[----:B------:R-:W-:-:S03]  /*a63b0*/  ISETP.LT.AND P0, PT, R5, UR4, !P4 ;  /* 0x0000000405007c0c */ /* 0x000fc6000e701270 */
[----:B------:R-:W-:Y:S01]  /*a63c0*/  IMAD.WIDE R4, R3, 0x2, R22 ;  /* 0x0000000203047825 */ /* 0x000fe200078e0216 */
[----:B------:R0:W-:Y:S01]  /*a63d0*/  @P5 STG.E.U16 desc[UR66][R12.64], R14 ;  /* 0x0000000e0c005986 */ /* 0x0001e2000c101542 */
[----:B------:R-:W-:-:S03]  /*a63e0*/  ISETP.LT.AND P5, PT, R15, UR4, !P4 ;  /* 0x000000040f007c0c */ /* 0x000fc6000e7a1270 */
[----:B------:R2:W-:Y:S01]  /*a63f0*/  @P2 STG.E.U16 desc[UR66][R4.64], R2 ;  /* 0x0000000204002986 */ /* 0x0005e2000c101542 */
[----:B0-----:R-:W-:-:S04]  /*a6400*/  IMAD.WIDE R14, R3, 0x2, R20 ;  /* 0x00000002030e7825 */ /* 0x001fc800078e0214 */
[----:B--2---:R-:W-:Y:S01]  /*a6410*/  IMAD.WIDE R4, R3, 0x2, R18 ;  /* 0x0000000203047825 */ /* 0x004fe200078e0212 */
[----:B------:R-:W-:-:S03]  /*a6420*/  PRMT R2, R0, 0x7632, R2 ;  /* 0x0000763200027816 */ /* 0x000fc60000000002 */
[C---:B------:R-:W-:Y:S01]  /*a6430*/  IMAD.WIDE R12, R3.reuse, 0x2, R16 ;  /* 0x00000002030c7825 */ /* 0x040fe200078e0210 */
[----:B------:R-:W2:Y:S04]  /*a6440*/  LDL R19, [R1+0x1be8] ;  /* 0x001be80001137983 */ /* 0x000ea80000100800 */
[----:B------:R0:W-:Y:S04]  /*a6450*/  @P6 STG.E.U16 desc[UR66][R14.64], R0 ;  /* 0x000000000e006986 */ /* 0x0001e8000c101542 */
[----:B------:R3:W-:Y:S04]  /*a6460*/  @P3 STG.E.U16 desc[UR66][R4.64], R2 ;  /* 0x0000000204003986 */ /* 0x0007e8000c101542 */
[----:B------:R4:W-:Y:S04]  /*a6470*/  @P0 STG.E.U16 desc[UR66][R12.64], R28 ;  /* 0x0000001c0c000986 */ /* 0x0009e8000c101542 */
[----:B0-----:R-:W2:Y:S04]  /*a6480*/  LDL.LU R0, [R1+0x3090] ;  /* 0x0030900001007983 */ /* 0x001ea80000300800 */
[----:B---3--:R-:W3:Y:S04]  /*a6490*/  LDL R2, [R1+0x1bd8] ;  /* 0x001bd80001027983 */ /* 0x008ee80000100800 */
[----:B------:R-:W2:Y:S04]  /*a64a0*/  LDL R4, [R1+0x1b44] ;  /* 0x001b440001047983 */ /* 0x000ea80000100800 */
[----:B------:R-:W2:Y:S04]  /*a64b0*/  LDL R5, [R1+0x1bdc] ;  /* 0x001bdc0001057983 */ /* 0x000ea80000100800 */
[----:B----4-:R-:W4:Y:S01]  /*a64c0*/  LDL.LU R28, [R1+0x308c] ;  /* 0x00308c00011c7983 */ /* 0x010f220000300800 */
[----:B------:R-:W-:-:S05]  /*a64d0*/  IMAD.WIDE R14, R3, 0x2, R10 ;  /* 0x00000002030e7825 */ /* 0x000fca00078e020a */
[----:B------:R2:W-:Y:S01]  /*a64e0*/  @P5 STG.E.U16 desc[UR66][R14.64], R26 ;  /* 0x0000001a0e005986 */ /* 0x0005e2000c101542 */
[----:B------:R-:W-:Y:S01]  /*a64f0*/  IMAD.WIDE R12, R3, 0x2, R6 ;  /* 0x00000002030c7825 */ /* 0x000fe200078e0206 */
[----:B------:R-:W-:Y:S02]  /*a6500*/  ISETP.LT.AND P5, PT, R27, UR4, !P1 ;  /* 0x000000041b007c0c */ /* 0x000fe4000cfa1270 */
[----:B------:R-:W3:Y:S01]  /*a6510*/  LDL R27, [R1+0x5fc] ;  /* 0x0005fc00011b7983 */ /* 0x000ee20000100800 */
[----:B----4-:R-:W-:Y:S01]  /*a6520*/  ISETP.LT.AND P0, PT, R28, UR4, !P4 ;  /* 0x000000041c007c0c */ /* 0x010fe2000e701270 */
[----:B--2---:R-:W-:Y:S01]  /*a6530*/  VIADD R26, R4, 0x67 ;  /* 0x00000067041a7836 */ /* 0x004fe20000000000 */
[----:B------:R-:W-:Y:S01]  /*a6540*/  ISETP.LT.AND P2, PT, R5, UR4, !P1 ;  /* 0x0000000405007c0c */ /* 0x000fe2000cf41270 */
[----:B------:R-:W-:Y:S01]  /*a6550*/  IMAD.WIDE R4, R3, 0x2, R8 ;  /* 0x0000000203047825 */ /* 0x000fe200078e0208 */
[----:B---3--:R-:W-:-:S03]  /*a6560*/  ISETP.LT.AND P6, PT, R2, UR4, !P1 ;  /* 0x0000000402007c0c */ /* 0x008fc6000cfc1270 */
[----:B-1----:R-:W-:Y:S01]  /*a6570*/  VIADD R2, R3, UR5 ;  /* 0x0000000503027c36 */ /* 0x002fe20008000000 */
[----:B------:R-:W-:Y:S02]  /*a6580*/  PRMT R3, R29, 0x7632, R3 ;  /* 0x000076321d037816 */ /* 0x000fe40000000003 */
[----:B------:R-:W-:Y:S02]  /*a6590*/  ISETP.LT.AND P4, PT, R0, UR4, !P4 ;  /* 0x0000000400007c0c */ /* 0x000fe4000e781270 */
[----:B------:R-:W-:Y:S01]  /*a65a0*/  ISETP.GE.AND P3, PT, R26, UR27, PT ;  /* 0x0000001b1a007c0c */ /* 0x000fe2000bf66270 */
[----:B------:R0:W-:Y:S01]  /*a65b0*/  @P0 STG.E.U16 desc[UR66][R4.64], R29 ;  /* 0x0000001d04000986 */ /* 0x0001e2000c101542 */
[----:B------:R-:W1:Y:S03]  /*a65c0*/  LDCU UR5, c[0x0][0x3b8] ;  /* 0x00007700ff0577ac */ /* 0x000e660008000800 */
[----:B0-----:R-:W2:Y:S04]  /*a65d0*/  LDL.LU R29, [R1+0x3088] ;  /* 0x00308800011d7983 */ /* 0x001ea80000300800 */
[----:B------:R-:W3:Y:S01]  /*a65e0*/  LDL.LU R5, [R1+0x5cc] ;  /* 0x0005cc0001057983 */ /* 0x000ee20000300800 */
[----:B------:R-:W-:-:S03]  /*a65f0*/  IMAD.WIDE R14, R2, 0x2, R24 ;  /* 0x00000002020e7825 */ /* 0x000fc600078e0218 */
[----:B------:R3:W-:Y:S01]  /*a6600*/  @P4 STG.E.U16 desc[UR66][R12.64], R3 ;  /* 0x000000030c004986 */ /* 0x0007e2000c101542 */
[----:B------:R-:W-:Y:S02]  /*a6610*/  ISETP.LT.AND P4, PT, R19, UR4, !P1 ;  /* 0x0000000413007c0c */ /* 0x000fe4000cf81270 */
[----:B---3--:R-:W-:Y:S01]  /*a6620*/  PRMT R3, R5, 0x7632, R3 ;  /* 0x0000763205037816 */ /* 0x008fe20000000003 */
[----:B------:R0:W-:Y:S02]  /*a6630*/  @P6 STG.E.U16 desc[UR66][R14.64], R5 ;  /* 0x000000050e006986 */ /* 0x0001e4000c101542 */
[C---:B0-----:R-:W-:Y:S02]  /*a6640*/  IMAD.WIDE R4, R2.reuse, 0x2, R22 ;  /* 0x0000000202047825 */ /* 0x041fe400078e0216 */
[----:B------:R-:W3:Y:S04]  /*a6650*/  LDL R14, [R1+0x1b44] ;  /* 0x001b4400010e7983 */ /* 0x000ee80000100800 */
[----:B------:R-:W4:Y:S04]  /*a6660*/  LDL R15, [R1+0x1bd8] ;  /* 0x001bd800010f7983 */ /* 0x000f280000100800 */
[----:B------:R-:W2:Y:S04]  /*a6670*/  LDL.LU R19, [R1+0x3084] ;  /* 0x0030840001137983 */ /* 0x000ea80000300800 */
[----:B------:R0:W-:Y:S04]  /*a6680*/  @P2 STG.E.U16 desc[UR66][R4.64], R3 ;  /* 0x0000000304002986 */ /* 0x0001e8000c101542 */
[----:B0-----:R-:W2:Y:S01]  /*a6690*/  LDL.LU R4, [R1+0x5dc] ;  /* 0x0005dc0001047983 */ /* 0x001ea20000300800 */
[----:B------:R-:W-:-:S03]  /*a66a0*/  IMAD.WIDE R12, R2, 0x2, R20 ;  /* 0x00000002020c7825 */ /* 0x000fc600078e0214 */
[----:B------:R-:W4:Y:S01]  /*a66b0*/  LDL R5, [R1+0x1bec] ;  /* 0x001bec0001057983 */ /* 0x000f220000100800 */
[----:B---3--:R-:W-:-:S05]  /*a66c0*/  VIADD R14, R14, 0x68 ;  /* 0x000000680e0e7836 */ /* 0x008fca0000000000 */
[----:B------:R-:W-:Y:S01]  /*a66d0*/  ISETP.GE.AND P0, PT, R14, UR25, PT ;  /* 0x000000190e007c0c */ /* 0x000fe2000bf06270 */
[----:B--2---:R0:W-:Y:S01]  /*a66e0*/  @P5 STG.E.U16 desc[UR66][R12.64], R4 ;  /* 0x000000040c005986 */ /* 0x0041e2000c101542 */
[----:B------:R-:W-:-:S03]  /*a66f0*/  ISETP.LT.AND P5, PT, R28, UR4, !P1 ;  /* 0x000000041c007c0c */ /* 0x000fc6000cfa1270 */
[----:B------:R-:W2:Y:S04]  /*a6700*/  LDL R28, [R1+0x61c] ;  /* 0x00061c00011c7983 */ /* 0x000ea80000100800 */
[----:B------:R-:W3:Y:S01]  /*a6710*/  LDL.LU R14, [R1+0x5ec] ;  /* 0x0005ec00010e7983 */ /* 0x000ee20000300800 */
[----:B------:R-:W-:Y:S02]  /*a6720*/  ISETP.LT.AND P6, PT, R29, UR4, !P1 ;  /* 0x000000041d007c0c */ /* 0x000fe4000cfc1270 */
[----:B----4-:R-:W-:Y:S02]  /*a6730*/  ISETP.LT.AND P2, PT, R5, UR4, !P1 ;  /* 0x0000000405007c0c */ /* 0x010fe4000cf41270 */
[----:B------:R-:W-:Y:S01]  /*a6740*/  PRMT R3, R4, 0x7632, R3 ;  /* 0x0000763204037816 */ /* 0x000fe20000000003 */
[----:B0-----:R-:W-:-:S04]  /*a6750*/  IMAD.WIDE R12, R2, 0x2, R18 ;  /* 0x00000002020c7825 */ /* 0x001fc800078e0212 */
[----:B------:R-:W-:-:S04]  /*a6760*/  IMAD.WIDE R4, R2, 0x2, R16 ;  /* 0x0000000202047825 */ /* 0x000fc800078e0210 */
[----:B------:R0:W-:Y:S02]  /*a6770*/  @P6 STG.E.U16 desc[UR66][R12.64], R3 ;  /* 0x000000030c006986 */ /* 0x0001e4000c101542 */
[----:B0-----:R-:W-:Y:S01]  /*a6780*/  IMAD.WIDE R12, R2, 0x2, R10 ;  /* 0x00000002020c7825 */ /* 0x001fe200078e020a */
[----:B---3--:R-:W-:Y:S01]  /*a6790*/  PRMT R26, R14, 0x7632, R26 ;  /* 0x000076320e1a7816 */ /* 0x008fe2000000001a */
[----:B------:R0:W-:Y:S04]  /*a67a0*/  @P4 STG.E.U16 desc[UR66][R4.64], R14 ;  /* 0x0000000e04004986 */ /* 0x0001e8000c101542 */
[----:B------:R3:W-:Y:S01]  /*a67b0*/  @P2 STG.E.U16 desc[UR66][R12.64], R26 ;  /* 0x0000001a0c002986 */ /* 0x0007e2000c101542 */
[----:B0-----:R-:W-:-:S03]  /*a67c0*/  PRMT R5, R27, 0x7632, R5 ;  /* 0x000076321b057816 */ /* 0x001fc60000000005 */
[----:B------:R-:W2:Y:S04]  /*a67d0*/  LDL.LU R27, [R1+0x3080] ;  /* 0x00308000011b7983 */ /* 0x000ea80000300800 */
[----:B---3--:R-:W3:Y:S01]  /*a67e0*/  LDL.LU R12, [R1+0x5fc] ;  /* 0x0005fc00010c7983 */ /* 0x008ee20000300800 */
[----:B------:R-:W-:Y:S02]  /*a67f0*/  ISETP.LT.AND P1, PT, R0, UR4, !P1 ;  /* 0x0000000400007c0c */ /* 0x000fe4000cf21270 */
[----:B------:R-:W-:Y:S01]  /*a6800*/  ISETP.LT.AND P4, PT, R15, UR4, !P3 ;  /* 0x000000040f007c0c */ /* 0x000fe2000df81270 */
[----:B------:R-:W-:-:S04]  /*a6810*/  IMAD.WIDE R14, R2, 0x2, R8 ;  /* 0x00000002020e7825 */ /* 0x000fc800078e0208 */
[C---:B-1----:R-:W-:Y:S01]  /*a6820*/  VIADD R4, R2.reuse, UR5 ;  /* 0x0000000502047c36 */ /* 0x042fe20008000000 */
[----:B------:R-:W4:Y:S01]  /*a6830*/  LDL R13, [R1+0x1bdc] ;  /* 0x001bdc00010d7983 */ /* 0x000f220000100800 */
[----:B------:R-:W-:-:S03]  /*a6840*/  IMAD.WIDE R2, R2, 0x2, R6 ;  /* 0x0000000202027825 */ /* 0x000fc600078e0206 */
[----:B------:R-:W2:Y:S01]  /*a6850*/  LDL R26, [R1+0x1b44] ;  /* 0x001b4400011a7983 */ /* 0x000ea20000100800 */
[----:B------:R-:W-:Y:S01]  /*a6860*/  ISETP.LT.AND P6, PT, R29, UR4, !P3 ;  /* 0x000000041d007c0c */ /* 0x000fe2000dfc1270 */
[----:B------:R-:W0:Y:S02]  /*a6870*/  LDCU UR5, c[0x0][0x3b8] ;  /* 0x00007700ff0577ac */ /* 0x000e240008000800 */
[----:B---3--:R1:W-:Y:S04]  /*a6880*/  @P5 STG.E.U16 desc[UR66][R14.64], R12 ;  /* 0x0000000c0e005986 */ /* 0x0083e8000c101542 */
[----:B------:R3:W-:Y:S04]  /*a6890*/  @P1 STG.E.U16 desc[UR66][R2.64], R5 ;  /* 0x0000000502001986 */ /* 0x0007e8000c101542 */
[----:B-1----:R-:W2:Y:S04]  /*a68a0*/  LDL.LU R14, [R1+0x60c] ;  /* 0x00060c00010e7983 */ /* 0x002ea80000300800 */
[----:B---3--:R-:W3:Y:S01]  /*a68b0*/  LDL R3, [R1+0x1be0] ;  /* 0x001be00001037983 */ /* 0x008ee20000100800 */
[----:B----4-:R-:W-:Y:S01]  /*a68c0*/  ISETP.LT.AND P2, PT, R13, UR4, !P3 ;  /* 0x000000040d007c0c */ /* 0x010fe2000df41270 */
[----:B------:R-:W-:-:S02]  /*a68d0*/  IMAD.WIDE R12, R4, 0x2, R24 ;  /* 0x00000002040c7825 */ /* 0x000fc400078e0218 */
[----:B------:R-:W4:Y:S04]  /*a68e0*/  LDL R15, [R1+0x1be8] ;  /* 0x001be800010f7983 */ /* 0x000f280000100800 */
[----:B------:R1:W-:Y:S01]  /*a68f0*/  STL [R1+0x3070], R29 ;  /* 0x0030701d01007387 */ /* 0x0003e20000100800 */
[----:B--2---:R-:W-:-:S03]  /*a6900*/  PRMT R27, R28, 0x7632, R27 ;  /* 0x000076321c1b7816 */ /* 0x004fc6000000001b */
[----:B-1----:R-:W2:Y:S04]  /*a6910*/  LDL.LU R29, [R1+0x650] ;  /* 0x00065000011d7983 */ /* 0x002ea80000300800 */
[----:B------:R-:W-:Y:S01]  /*a6920*/  STL [R1+0x3078], R20 ;  /* 0x0030781401007387 */ /* 0x000fe20000100800 */
[----:B------:R-:W-:Y:S02]  /*a6930*/  PRMT R5, R14, 0x7632, R5 ;  /* 0x000076320e057816 */ /* 0x000fe40000000005 */
[----:B---3--:R-:W-:Y:S01]  /*a6940*/  ISETP.LT.AND P1, PT, R3, UR4, !P3 ;  /* 0x0000000403007c0c */ /* 0x008fe2000df21270 */
[----:B------:R1:W-:Y:S01]  /*a6950*/  @P4 STG.E.U16 desc[UR66][R12.64], R14 ;  /* 0x0000000e0c004986 */ /* 0x0003e2000c101542 */
[----:B------:R-:W-:-:S05]  /*a6960*/  IMAD.WIDE R2, R4, 0x2, R22 ;  /* 0x0000000204027825 */ /* 0x000fca00078e0216 */
[----:B------:R-:W-:Y:S01]  /*a6970*/  @P2 STG.E.U16 desc[UR66][R2.64], R5 ;  /* 0x0000000502002986 */ /* 0x000fe2000c101542 */
[----:B-1----:R-:W-:-:S03]  /*a6980*/  IMAD.WIDE R12, R4, 0x2, R20 ;  /* 0x00000002040c7825 */ /* 0x002fc600078e0214 */
[----:B------:R-:W3:Y:S04]  /*a6990*/  LDL.LU R20, [R1+0x62c] ;  /* 0x00062c0001147983 */ /* 0x000ee80000300800 */
[----:B------:R1:W-:Y:S04]  /*a69a0*/  STL [R1+0x3074], R21 ;  /* 0x0030741501007387 */ /* 0x0003e80000100800 */
[----:B-1----:R-:W2:Y:S04]  /*a69b0*/  LDL R21, [R1+0x1bec] ;  /* 0x001bec0001157983 */ /* 0x002ea80000100800 */
[----:B------:R-:W3:Y:S04]  /*a69c0*/  LDL.LU R28, [R1+0x307c] ;  /* 0x00307c00011c7983 */ /* 0x000ee80000300800 */
[----:B------:R-:W3:Y:S01]  /*a69d0*/  LDL.LU R2, [R1+0x61c] ;  /* 0x00061c0001027983 */ /* 0x000ee20000300800 */
[----:B------:R-:W-:Y:S01]  /*a69e0*/  VIADD R26, R26, 0x69 ;  /* 0x000000691a1a7836 */ /* 0x000fe20000000000 */
[----:B----4-:R-:W-:Y:S01]  /*a69f0*/  ISETP.LT.AND P5, PT, R15, UR4, !P3 ;  /* 0x000000040f007c0c */ /* 0x010fe2000dfa1270 */
[----:B------:R-:W-:Y:S01]  /*a6a00*/  IMAD.WIDE R14, R4, 0x2, R18 ;  /* 0x00000002040e7825 */ /* 0x000fe200078e0212 */
[----:B------:R-:W4:Y:S02]  /*a6a10*/  LDL R3, [R1+0x1bf0] ;  /* 0x001bf00001037983 */ /* 0x000f240000100800 */
[----:B------:R-:W-:-:S02]  /*a6a20*/  ISETP.GE.AND P2, PT, R26, UR23, PT ;  /* 0x000000171a007c0c */ /* 0x000fc4000bf46270 */
[----:B------:R-:W4:Y:S01]  /*a6a30*/  LDL R26, [R1+0x1bdc] ;  /* 0x001bdc00011a7983 */ /* 0x000f220000100800 */
[----:B--2---:R-:W-:-:S03]  /*a6a40*/  ISETP.LT.AND P4, PT, R21, UR4, !P3 ;  /* 0x0000000415007c0c */ /* 0x004fc6000df81270 */
[----:B---3--:R-:W-:Y:S04]  /*a6a50*/  @P1 STG.E.U16 desc[UR66][R12.64], R2 ;  /* 0x000000020c001986 */ /* 0x008fe8000c101542 */
[----:B------:R-:W2:Y:S04]  /*a6a60*/  LDL R21, [R1+0x1be0] ;  /* 0x001be00001157983 */ /* 0x000ea80000100800 */
[----:B------:R1:W-:Y:S04]  /*a6a70*/  @P6 STG.E.U16 desc[UR66][R14.64], R27 ;  /* 0x0000001b0e006986 */ /* 0x0003e8000c101542 */
[----:B-1----:R-:W3:Y:S04]  /*a6a80*/  LDL.LU R14, [R1+0x64c] ;  /* 0x00064c00010e7983 */ /* 0x002ee80000300800 */
[----:B------:R-:W2:Y:S01]  /*a6a90*/  LDL R15, [R1+0x1bd8] ;  /* 0x001bd800010f7983 */ /* 0x000ea20000100800 */
[----:B----4-:R-:W-:Y:S01]  /*a6aa0*/  ISETP.LT.AND P1, PT, R3, UR4, !P3 ;  /* 0x0000000403007c0c */ /* 0x010fe2000df21270 */
[----:B------:R-:W-:Y:S01]  /*a6ab0*/  IMAD.WIDE R12, R4, 0x2, R16 ;  /* 0x00000002040c7825 */ /* 0x000fe200078e0210 */
[----:B------:R-:W-:-:S03]  /*a6ac0*/  ISETP.LT.AND P6, PT, R0, UR4, !P3 ;  /* 0x0000000400007c0c */ /* 0x000fc6000dfc1270 */
[----:B------:R-:W-:Y:S01]  /*a6ad0*/  IMAD.WIDE R2, R4, 0x2, R10 ;  /* 0x0000000204027825 */ /* 0x000fe200078e020a */
[----:B------:R-:W-:Y:S01]  /*a6ae0*/  PRMT R27, R20, 0x7632, R27 ;  /* 0x00007632141b7816 */ /* 0x000fe2000000001b */
[----:B------:R1:W-:Y:S01]  /*a6af0*/  STL [R1+0x306c], R0 ;  /* 0x00306c0001007387 */ /* 0x0003e20000100800 */
[----:B------:R-:W-:-:S03]  /*a6b00*/  PRMT R28, R29, 0x7632, R28 ;  /* 0x000076321d1c7816 */ /* 0x000fc6000000001c */
[----:B-1----:R-:W4:Y:S04]  /*a6b10*/  LDL.LU R0, [R1+0x690] ;  /* 0x0006900001007983 */ /* 0x002f280000300800 */
[----:B------:R-:W-:Y:S01]  /*a6b20*/  STL [R1+0x3068], R25 ;  /* 0x0030681901007387 */ /* 0x000fe20000100800 */
[----:B---3--:R-:W-:Y:S02]  /*a6b30*/  PRMT R5, R14, 0x7632, R5 ;  /* 0x000076320e057816 */ /* 0x008fe40000000005 */
[----:B--2---:R-:W-:Y:S01]  /*a6b40*/  ISETP.LT.AND P3, PT, R15, UR4, !P0 ;  /* 0x000000040f007c0c */ /* 0x004fe2000c761270 */
[----:B------:R-:W-:Y:S01]  /*a6b50*/  @P5 STG.E.U16 desc[UR66][R12.64], R14 ;  /* 0x0000000e0c005986 */ /* 0x000fe2000c101542 */
[----:B------:R-:W-:-:S03]  /*a6b60*/  ISETP.LT.AND P5, PT, R26, UR4, !P0 ;  /* 0x000000041a007c0c */ /* 0x000fc6000c7a1270 */
[----:B------:R1:W-:Y:S01]  /*a6b70*/  @P4 STG.E.U16 desc[UR66][R2.64], R5 ;  /* 0x0000000502004986 */ /* 0x0003e2000c101542 */
[C---:B0-----:R-:W-:Y:S01]  /*a6b80*/  VIADD R26, R4.reuse, UR5 ;  /* 0x00000005041a7c36 */ /* 0x041fe20008000000 */
[----:B------:R-:W0:Y:S01]  /*a6b90*/  LDCU UR5, c[0x0][0x3b8] ;  /* 0x00007700ff0577ac */ /* 0x000e220008000800 */
[----:B-1----:R-:W-:-:S04]  /*a6ba0*/  IMAD.WIDE R2, R4, 0x2, R8 ;  /* 0x0000000204027825 */ /* 0x002fc800078e0208 */
[----:B------:R-:W-:-:S04]  /*a6bb0*/  IMAD.WIDE R4, R4, 0x2, R6 ;  /* 0x0000000204047825 */ /* 0x000fc800078e0206 */
[----:B------:R-:W-:Y:S02]  /*a6bc0*/  IMAD.WIDE R12, R26, 0x2, R24 ;  /* 0x000000021a0c7825 */ /* 0x000fe400078e0218 */
[----:B------:R-:W2:Y:S04]  /*a6bd0*/  LDL R25, [R1+0x6a0] ;  /* 0x0006a00001197983 */ /* 0x000ea80000100800 */
[----:B------:R1:W-:Y:S04]  /*a6be0*/  @P1 STG.E.U16 desc[UR66][R2.64], R20 ;  /* 0x0000001402001986 */ /* 0x0003e8000c101542 */
[----:B------:R3:W-:Y:S01]  /*a6bf0*/  @P6 STG.E.U16 desc[UR66][R4.64], R27 ;  /* 0x0000001b04006986 */ /* 0x0007e2000c101542 */
[----:B------:R-:W-:-:S03]  /*a6c00*/  ISETP.LT.AND P1, PT, R21, UR4, !P0 ;  /* 0x0000000415007c0c */ /* 0x000fc6000c721270 */
[----:B------:R-:W-:Y:S04]  /*a6c10*/  @P3 STG.E.U16 desc[UR66][R12.64], R29 ;  /* 0x0000001d0c003986 */ /* 0x000fe8000c101542 */
[----:B-1----:R-:W2:Y:S04]  /*a6c20*/  LDL.LU R20, [R1+0x3078] ;  /* 0x0030780001147983 */ /* 0x002ea80000300800 */
[----:B------:R-:W2:Y:S04]  /*a6c30*/  LDL R2, [R1+0x1b44] ;  /* 0x001b440001027983 */ /* 0x000ea80000100800 */
[----:B------:R-:W2:Y:S04]  /*a6c40*/  LDL R3, [R1+0x1bec] ;  /* 0x001bec0001037983 */ /* 0x000ea80000100800 */
[----:B---3--:R-:W3:Y:S04]  /*a6c50*/  LDL R4, [R1+0x1be8] ;  /* 0x001be80001047983 */ /* 0x008ee80000100800 */
[----:B------:R-:W3:Y:S04]  /*a6c60*/  LDL R5, [R1+0x1bf0] ;  /* 0x001bf00001057983 */ /* 0x000ee80000100800 */
[----:B------:R1:W-:Y:S04]  /*a6c70*/  STL [R1+0x3060], R27 ;  /* 0x0030601b01007387 */ /* 0x0003e80000100800 */
[----:B-1----:R-:W3:Y:S04]  /*a6c80*/  LDL.LU R27, [R1+0x680] ;  /* 0x00068000011b7983 */ /* 0x002ee80000300800 */
[----:B------:R-:W3:Y:S04]  /*a6c90*/  LDL.LU R21, [R1+0x3074] ;  /* 0x0030740001157983 */ /* 0x000ee80000300800 */
[----:B------:R-:W3:Y:S01]  /*a6ca0*/  LDL.LU R29, [R1+0x3070] ;  /* 0x00307000011d7983 */ /* 0x000ee20000300800 */
[----:B------:R-:W-:-:S05]  /*a6cb0*/  IMAD.WIDE R14, R26, 0x2, R22 ;  /* 0x000000021a0e7825 */ /* 0x000fca00078e0216 */
[----:B------:R-:W-:Y:S04]  /*a6cc0*/  @P5 STG.E.U16 desc[UR66][R14.64], R28 ;  /* 0x0000001c0e005986 */ /* 0x000fe8000c101542 */
[----:B------:R1:W-:Y:S01]  /*a6cd0*/  STL [R1+0x3064], R28 ;  /* 0x0030641c01007387 */ /* 0x0003e20000100800 */
[----:B------:R-:W-:-:S03]  /*a6ce0*/  IMAD.WIDE R12, R26, 0x2, R16 ;  /* 0x000000021a0c7825 */ /* 0x000fc600078e0210 */
[----:B-1----:R-:W3:Y:S01]  /*a6cf0*/  LDL.LU R28, [R1+0x6b0] ;  /* 0x0006b000011c7983 */ /* 0x002ee20000300800 */
[----:B----4-:R-:W-:Y:S01]  /*a6d00*/  PRMT R15, R0, 0x7632, R15 ;  /* 0x00007632000f7816 */ /* 0x010fe2000000000f */
[----:B--2---:R-:W-:Y:S01]  /*a6d10*/  VIADD R14, R2, 0x6a ;  /* 0x0000006a020e7836 */ /* 0x004fe20000000000 */
[----:B------:R-:W-:Y:S02]  /*a6d20*/  ISETP.LT.AND P3, PT, R3, UR4, !P0 ;  /* 0x0000000403007c0c */ /* 0x000fe4000c761270 */
[----:B---3--:R-:W-:Y:S02]  /*a6d30*/  ISETP.LT.AND P6, PT, R4, UR4, !P0 ;  /* 0x0000000404007c0c */ /* 0x008fe4000c7c1270 */
[----:B------:R-:W-:Y:S01]  /*a6d40*/  ISETP.LT.AND P5, PT, R5, UR4, !P0 ;  /* 0x0000000405007c0c */ /* 0x000fe2000c7a1270 */
[----:B------:R-:W-:Y:S01]  /*a6d50*/  IMAD.WIDE R4, R26, 0x2, R18 ;  /* 0x000000021a047825 */ /* 0x000fe200078e0212 */
[----:B------:R-:W-:-:S03]  /*a6d60*/  ISETP.LT.AND P4, PT, R29, UR4, !P0 ;  /* 0x000000041d007c0c */ /* 0x000fc6000c781270 */
[----:B------:R-:W-:-:S05]  /*a6d70*/  IMAD.WIDE R2, R26, 0x2, R20 ;  /* 0x000000021a027825 */ /* 0x000fca00078e0214 */
[----:B------:R1:W-:Y:S01]  /*a6d80*/  @P1 STG.E.U16 desc[UR66][R2.64], R0 ;  /* 0x0000000002001986 */ /* 0x0003e2000c101542 */
[----:B------:R-:W-:Y:S02]  /*a6d90*/  ISETP.GE.AND P1, PT, R14, UR21, PT ;  /* 0x000000150e007c0c */ /* 0x000fe4000bf26270 */
[----:B------:R-:W-:Y:S02]  /*a6da0*/  PRMT R14, R27, 0x7632, R14 ;  /* 0x000076321b0e7816 */ /* 0x000fe4000000000e */
[----:B------:R2:W-:Y:S04]  /*a6db0*/  @P4 STG.E.U16 desc[UR66][R4.64], R15 ;  /* 0x0000000f04004986 */ /* 0x0005e8000c101542 */
[----:B-1----:R-:W3:Y:S01]  /*a6dc0*/  LDL.LU R0, [R1+0x306c] ;  /* 0x00306c0001007983 */ /* 0x002ee20000300800 */
[----:B------:R-:W-:-:S03]  /*a6dd0*/  IMAD.WIDE R2, R26, 0x2, R10 ;  /* 0x000000021a027825 */ /* 0x000fc600078e020a */
[----:B------:R1:W-:Y:S04]  /*a6de0*/  @P6 STG.E.U16 desc[UR66][R12.64], R27 ;  /* 0x0000001b0c006986 */ /* 0x0003e8000c101542 */
[----:B------:R4:W-:Y:S01]  /*a6df0*/  @P3 STG.E.U16 desc[UR66][R2.64], R14 ;  /* 0x0000000e02003986 */ /* 0x0009e2000c101542 */
[----:B--2---:R-:W-:-:S03]  /*a6e00*/  PRMT R15, R25, 0x7632, R15 ;  /* 0x00007632190f7816 */ /* 0x004fc6000000000f */
[----:B-1----:R-:W2:Y:S04]  /*a6e10*/  LDL R13, [R1+0x1bd8] ;  /* 0x001bd800010d7983 */ /* 0x002ea80000100800 */
[----:B------:R-:W2:Y:S04]  /*a6e20*/  LDL.LU R27, [R1+0x6c0] ;  /* 0x0006c000011b7983 */ /* 0x000ea80000300800 */
[----:B------:R-:W2:Y:S04]  /*a6e30*/  LDL.LU R25, [R1+0x3068] ;  /* 0x0030680001197983 */ /* 0x000ea80000300800 */
[----:B----4-:R-:W4:Y:S01]  /*a6e40*/  LDL.LU R14, [R1+0x6a0] ;  /* 0x0006a000010e7983 */ /* 0x010f220000300800 */
[----:B------:R-:W-:-:S03]  /*a6e50*/  IMAD.WIDE R4, R26, 0x2, R8 ;  /* 0x000000021a047825 */ /* 0x000fc600078e0208 */
[----:B------:R-:W4:Y:S04]  /*a6e60*/  LDL R2, [R1+0x1bdc] ;  /* 0x001bdc0001027983 */ /* 0x000f280000100800 */
[----:B------:R-:W4:Y:S01]  /*a6e70*/  LDL R3, [R1+0x1be0] ;  /* 0x001be00001037983 */ /* 0x000f220000100800 */
[----:B------:R-:W-:Y:S02]  /*a6e80*/  ISETP.LT.AND P3, PT, R29, UR4, !P2 ;  /* 0x000000041d007c0c */ /* 0x000fe4000d761270 */
[----:B---3--:R-:W-:Y:S02]  /*a6e90*/  ISETP.LT.AND P0, PT, R0, UR4, !P0 ;  /* 0x0000000400007c0c */ /* 0x008fe4000c701270 */
[----:B--2---:R-:W-:Y:S01]  /*a6ea0*/  ISETP.LT.AND P4, PT, R13, UR4, !P2 ;  /* 0x000000040d007c0c */ /* 0x004fe2000d781270 */
[C---:B------:R-:W-:Y:S01]  /*a6eb0*/  IMAD.WIDE R12, R26.reuse, 0x2, R6 ;  /* 0x000000021a0c7825 */ /* 0x040fe200078e0206 */
[----:B----4-:R1:W-:Y:S09]  /*a6ec0*/  @P5 STG.E.U16 desc[UR66][R4.64], R14 ;  /* 0x0000000e04005986 */ /* 0x0103f2000c101542 */
[----:B------:R2:W-:Y:S04]  /*a6ed0*/  @P0 STG.E.U16 desc[UR66][R12.64], R15 ;  /* 0x0000000f0c000986 */ /* 0x0005e8000c101542 */
[----:B-1----:R-:W3:Y:S01]  /*a6ee0*/  LDL R5, [R1+0x1b44] ;  /* 0x001b440001057983 */ /* 0x002ee20000100800 */
[----:B0-----:R-:W-:-:S03]  /*a6ef0*/  VIADD R14, R26, UR5 ;  /* 0x000000051a0e7c36 */ /* 0x001fc60008000000 */
[----:B------:R-:W4:Y:S04]  /*a6f00*/  LDL.LU R26, [R1+0x6e0] ;  /* 0x0006e000011a7983 */ /* 0x000f280000300800 */
[----:B--2---:R-:W2:Y:S04]  /*a6f10*/  LDL R15, [R1+0x1bd8] ;  /* 0x001bd800010f7983 */ /* 0x004ea80000100800 */
[----:B------:R0:W-:Y:S01]  /*a6f20*/  STL [R1+0x3058], R29 ;  /* 0x0030581d01007387 */ /* 0x0001e20000100800 */
[----:B------:R-:W-:Y:S02]  /*a6f30*/  ISETP.LT.AND P5, PT, R2, UR4, !P2 ;  /* 0x0000000402007c0c */ /* 0x000fe4000d7a1270 */
[----:B------:R-:W-:-:S02]  /*a6f40*/  ISETP.LT.AND P6, PT, R3, UR4, !P2 ;  /* 0x0000000403007c0c */ /* 0x000fc4000d7c1270 */
[----:B------:R-:W-:Y:S01]  /*a6f50*/  PRMT R13, R28, 0x7632, R13 ;  /* 0x000076321c0d7816 */ /* 0x000fe2000000000d */
[----:B------:R-:W1:Y:S01]  /*a6f60*/  LDCU UR5, c[0x0][0x3b8] ;  /* 0x00007700ff0577ac */ /* 0x000e620008000800 */
[----:B0-----:R-:W2:Y:S01]  /*a6f70*/  LDL R29, [R1+0x1bdc] ;  /* 0x001bdc00011d7983 */ /* 0x001ea20000100800 */
[----:B------:R-:W-:-:S05]  /*a6f80*/  IMAD.WIDE R2, R14, 0x2, R24 ;  /* 0x000000020e027825 */ /* 0x000fca00078e0218 */
[----:B------:R-:W-:Y:S04]  /*a6f90*/  @P4 STG.E.U16 desc[UR66][R2.64], R28 ;  /* 0x0000001c02004986 */ /* 0x000fe8000c101542 */
[----:B--2---:R0:W-:Y:S04]  /*a6fa0*/  STL [R1+0x305c], R29 ;  /* 0x00305c1d01007387 */ /* 0x0041e80000100800 */
[----:B0-----:R-:W2:Y:S04]  /*a6fb0*/  LDL.LU R29, [R1+0x6d0] ;  /* 0x0006d000011d7983 */ /* 0x001ea80000300800 */
[----:B------:R-:W2:Y:S04]  /*a6fc0*/  LDL.LU R28, [R1+0x3064] ;  /* 0x00306400011c7983 */ /* 0x000ea80000300800 */
[----:B------:R-:W2:Y:S01]  /*a6fd0*/  LDL R3, [R1+0x1be8] ;  /* 0x001be80001037983 */ /* 0x000ea20000100800 */
[----:B---3--:R-:W-:-:S02]  /*a6fe0*/  VIADD R12, R5, 0x6b ;  /* 0x0000006b050c7836 */ /* 0x008fc40000000000 */
[----:B------:R-:W-:-:S03]  /*a6ff0*/  IMAD.WIDE R4, R14, 0x2, R22 ;  /* 0x000000020e047825 */ /* 0x000fc600078e0216 */
[----:B------:R-:W-:Y:S02]  /*a7000*/  ISETP.GE.AND P0, PT, R12, UR19, PT ;  /* 0x000000130c007c0c */ /* 0x000fe4000bf06270 */
[----:B------:R0:W-:Y:S01]  /*a7010*/  @P5 STG.E.U16 desc[UR66][R4.64], R13 ;  /* 0x0000000d04005986 */ /* 0x0001e2000c101542 */
[----:B------:R-:W-:-:S03]  /*a7020*/  PRMT R12, R27, 0x7632, R12 ;  /* 0x000076321b0c7816 */ /* 0x000fc6000000000c */
[----:B0-----:R-:W3:Y:S01]  /*a7030*/  LDL R13, [R1+0x1bf0] ;  /* 0x001bf000010d7983 */ /* 0x001ee20000100800 */
[----:B--2---:R-:W-:Y:S01]  /*a7040*/  ISETP.LT.AND P4, PT, R3, UR4, !P2 ;  /* 0x0000000403007c0c */ /* 0x004fe2000d781270 */
[----:B------:R-:W-:-:S05]  /*a7050*/  IMAD.WIDE R2, R14, 0x2, R20 ;  /* 0x000000020e027825 */ /* 0x000fca00078e0214 */
[----:B------:R0:W-:Y:S04]  /*a7060*/  @P6 STG.E.U16 desc[UR66][R2.64], R27 ;  /* 0x0000001b02006986 */ /* 0x0001e8000c101542 */
[----:B0-----:R-:W4:Y:S04]  /*a7070*/  LDL.LU R27, [R1+0x3060] ;  /* 0x00306000011b7983 */ /* 0x001f280000300800 */
[----:B------:R-:W2:Y:S01]  /*a7080*/  LDL R3, [R1+0x1bec] ;  /* 0x001bec0001037983 */ /* 0x000ea20000100800 */
[----:B------:R-:W-:Y:S01]  /*a7090*/  IMAD.WIDE R4, R14, 0x2, R18 ;  /* 0x000000020e047825 */ /* 0x000fe200078e0212 */
[----:B---3--:R-:W-:-:S04]  /*a70a0*/  ISETP.LT.AND P6, PT, R13, UR4, !P2 ;  /* 0x000000040d007c0c */ /* 0x008fc8000d7c1270 */
[----:B------:R0:W-:Y:S04]  /*a70b0*/  @P3 STG.E.U16 desc[UR66][R4.64], R12 ;  /* 0x0000000c04003986 */ /* 0x0001e8000c101542 */
[----:B------:R3:W-:Y:S01]  /*a70c0*/  STL [R1+0x3054], R17 ;  /* 0x0030541101007387 */ /* 0x0007e20000100800 */
[----:B------:R-:W-:Y:S01]  /*a70d0*/  PRMT R28, R29, 0x7632, R28 ;  /* 0x000076321d1c7816 */ /* 0x000fe2000000001c */
[----:B0-----:R-:W-:Y:S01]  /*a70e0*/  IMAD.WIDE R4, R14, 0x2, R8 ;  /* 0x000000020e047825 */ /* 0x001fe200078e0208 */
[----:B--2---:R-:W-:-:S03]  /*a70f0*/  ISETP.LT.AND P5, PT, R3, UR4, !P2 ;  /* 0x0000000403007c0c */ /* 0x004fc6000d7a1270 */
[----:B------:R-:W-:Y:S01]  /*a7100*/  IMAD.WIDE R2, R14, 0x2, R16 ;  /* 0x000000020e027825 */ /* 0x000fe200078e0210 */
[----:B----4-:R-:W-:Y:S01]  /*a7110*/  PRMT R27, R26, 0x7632, R27 ;  /* 0x000076321a1b7816 */ /* 0x010fe2000000001b */
[----:B---3--:R-:W2:Y:S04]  /*a7120*/  LDL R17, [R1+0x694] ;  /* 0x0006940001117983 */ /* 0x008ea80000100800 */
[----:B------:R0:W-:Y:S02]  /*a7130*/  @P4 STG.E.U16 desc[UR66][R2.64], R26 ;  /* 0x0000001a02004986 */ /* 0x0001e4000c101542 */
[----:B0-----:R-:W-:-:S05]  /*a7140*/  IMAD.WIDE R2, R14, 0x2, R10 ;  /* 0x000000020e027825 */ /* 0x001fca00078e020a */
[----:B------:R0:W-:Y:S04]  /*a7150*/  @P5 STG.E.U16 desc[UR66][R2.64], R27 ;  /* 0x0000001b02005986 */ /* 0x0001e8000c101542 */
[----:B------:R3:W-:Y:S04]  /*a7160*/  @P6 STG.E.U16 desc[UR66][R4.64], R29 ;  /* 0x0000001d04006986 */ /* 0x0007e8000c101542 */
[----:B0-----:R-:W4:Y:S04]  /*a7170*/  LDL.LU R2, [R1+0x654] ;  /* 0x0006540001027983 */ /* 0x001f280000300800 */
[----:B------:R-:W2:Y:S04]  /*a7180*/  LDL R3, [R1+0x1b44] ;  /* 0x001b440001037983 */ /* 0x000ea80000100800 */
[----:B---3--:R-:W3:Y:S04]  /*a7190*/  LDL.LU R29, [R1+0x305c] ;  /* 0x00305c00011d7983 */ /* 0x008ee80000300800 */
[----:B------:R-:W2:Y:S04]  /*a71a0*/  LDL R4, [R1+0x1be0] ;  /* 0x001be00001047983 */ /* 0x000ea80000100800 */
[----:B------:R-:W4:Y:S01]  /*a71b0*/  LDL R5, [R1+0x1be8] ;  /* 0x001be80001057983 */ /* 0x000f220000100800 */
[----:B------:R-:W-:-:S02]  /*a71c0*/  ISETP.LT.AND P2, PT, R0, UR4, !P2 ;  /* 0x0000000400007c0c */ /* 0x000fc4000d741270 */
[----:B------:R-:W-:Y:S01]  /*a71d0*/  ISETP.LT.AND P3, PT, R15, UR4, !P1 ;  /* 0x000000040f007c0c */ /* 0x000fe2000cf61270 */
[C---:B-1----:R-:W-:Y:S02]  /*a71e0*/  VIADD R26, R14.reuse, UR5 ;  /* 0x000000050e1a7c36 */ /* 0x042fe40008000000 */
[----:B------:R-:W-:Y:S01]  /*a71f0*/  IMAD.WIDE R12, R14, 0x2, R6 ;  /* 0x000000020e0c7825 */ /* 0x000fe200078e0206 */
[----:B---3--:R-:W-:Y:S02]  /*a7200*/  ISETP.LT.AND P5, PT, R29, UR4, !P1 ;  /* 0x000000041d007c0c */ /* 0x008fe4000cfa1270 */
[----:B--2---:R-:W-:Y:S01]  /*a7210*/  ISETP.LT.AND P4, PT, R4, UR4, !P1 ;  /* 0x0000000404007c0c */ /* 0x004fe2000cf81270 */
[----:B------:R-:W2:Y:S01]  /*a7220*/  LDL.LU R29, [R1+0x3058] ;  /* 0x00305800011d7983 */ /* 0x000ea20000300800 */
[----:B------:R-:W-:-:S03]  /*a7230*/  IMAD.WIDE R14, R26, 0x2, R24 ;  /* 0x000000021a0e7825 */ /* 0x000fc600078e0218 */
[----:B------:R-:W-:Y:S01]  /*a7240*/  @P2 STG.E.U16 desc[UR66][R12.64], R28 ;  /* 0x0000001c0c002986 */ /* 0x000fe2000c101542 */
[----:B------:R-:W-:Y:S01]  /*a7250*/  PRMT R27, R17, 0x7632, R27 ;  /* 0x00007632111b7816 */ /* 0x000fe2000000001b */
[----:B------:R-:W0:Y:S02]  /*a7260*/  LDCU UR5, c[0x0][0x3b8] ;  /* 0x00007700ff0577ac */ /* 0x000e240008000800 */
[----:B----4-:R1:W-:Y:S01]  /*a7270*/  @P3 STG.E.U16 desc[UR66][R14.64], R2 ;  /* 0x000000020e003986 */ /* 0x0103e2000c101542 */
[----:B------:R-:W-:Y:S01]  /*a7280*/  ISETP.LT.AND P3, PT, R5, UR4, !P1 ;  /* 0x0000000405007c0c */ /* 0x000fe2000cf61270 */
[----:B------:R-:W-:Y:S01]  /*a7290*/  IMAD.WIDE R4, R26, 0x2, R20 ;  /* 0x000000021a047825 */ /* 0x000fe200078e0214 */
[----:B-1----:R-:W-:-:S03]  /*a72a0*/  PRMT R14, R2, 0x7632, R14 ;  /* 0x00007632020e7816 */ /* 0x002fc6000000000e */
[----:B------:R-:W-:Y:S02]  /*a72b0*/  VIADD R15, R3, 0x6c ;  /* 0x0000006c030f7836 */ /* 0x000fe40000000000 */
[----:B------:R-:W-:-:S05]  /*a72c0*/  IMAD.WIDE R2, R26, 0x2, R22 ;  /* 0x000000021a027825 */ /* 0x000fca00078e0216 */
[----:B------:R-:W-:Y:S01]  /*a72d0*/  @P5 STG.E.U16 desc[UR66][R2.64], R14 ;  /* 0x0000000e02005986 */ /* 0x000fe2000c101542 */
[----:B--2---:R-:W-:-:S03]  /*a72e0*/  ISETP.LT.AND P6, PT, R29, UR4, !P1 ;  /* 0x000000041d007c0c */ /* 0x004fc6000cfc1270 */
[----:B------:R1:W-:Y:S04]  /*a72f0*/  STL [R1+0x3048], R29 ;  /* 0x0030481d01007387 */ /* 0x0003e80000100800 */
[----:B-1----:R-:W2:Y:S04]  /*a7300*/  LDL R29, [R1+0x1bec] ;  /* 0x001bec00011d7983 */ /* 0x002ea80000100800 */
[----:B------:R1:W-:Y:S04]  /*a7310*/  STL [R1+0x3050], R20 ;  /* 0x0030501401007387 */ /* 0x0003e80000100800 */
[----:B-1----:R-:W3:Y:S04]  /*a7320*/  LDL R20, [R1+0x6b4] ;  /* 0x0006b40001147983 */ /* 0x002ee80000100800 */
[----:B------:R1:W-:Y:S04]  /*a7330*/  STL [R1+0x304c], R21 ;  /* 0x00304c1501007387 */ /* 0x0003e80000100800 */
[----:B-1----:R-:W4:Y:S04]  /*a7340*/  LDL.LU R21, [R1+0x6a4] ;  /* 0x0006a40001157983 */ /* 0x002f280000300800 */
[----:B------:R-:W3:Y:S04]  /*a7350*/  LDL.LU R17, [R1+0x3054] ;  /* 0x0030540001117983 */ /* 0x000ee80000300800 */
[----:B------:R-:W3:Y:S01]  /*a7360*/  LDL.LU R2, [R1+0x694] ;  /* 0x0006940001027983 */ /* 0x000ee20000300800 */
[----:B------:R-:W-:-:S03]  /*a7370*/  IMAD.WIDE R12, R26, 0x2, R18 ;  /* 0x000000021a0c7825 */ /* 0x000fc600078e0212 */
[----:B------:R-:W4:Y:S01]  /*a7380*/  LDL R3, [R1+0x1bf0] ;  /* 0x001bf00001037983 */ /* 0x000f220000100800 */
[----:B------:R-:W-:-:S03]  /*a7390*/  ISETP.GE.AND P2, PT, R15, UR17, PT ;  /* 0x000000110f007c0c */ /* 0x000fc6000bf46270 */
[----:B------:R-:W4:Y:S04]  /*a73a0*/  LDL R14, [R1+0x1bdc] ;  /* 0x001bdc00010e7983 */ /* 0x000f280000100800 */
[----:B------:R-:W4:Y:S01]  /*a73b0*/  LDL R15, [R1+0x1bd8] ;  /* 0x001bd800010f7983 */ /* 0x000f220000100800 */
[----:B--2---:R-:W-:-:S03]  /*a73c0*/  ISETP.LT.AND P5, PT, R29, UR4, !P1 ;  /* 0x000000041d007c0c */ /* 0x004fc6000cfa1270 */
[----:B------:R-:W2:Y:S04]  /*a73d0*/  LDL R29, [R1+0x1be0] ;  /* 0x001be000011d7983 */ /* 0x000ea80000100800 */
[----:B---3--:R-:W-:Y:S04]  /*a73e0*/  @P4 STG.E.U16 desc[UR66][R4.64], R2 ;  /* 0x0000000204004986 */ /* 0x008fe8000c101542 */
[----:B------:R1:W-:Y:S04]  /*a73f0*/  @P6 STG.E.U16 desc[UR66][R12.64], R27 ;  /* 0x0000001b0c006986 */ /* 0x0003e8000c101542 */
[----:B-1----:R-:W3:Y:S01]  /*a7400*/  LDL.LU R13, [R1+0x684] ;  /* 0x00068400010d7983 */ /* 0x002ee20000300800 */
[----:B----4-:R-:W-:Y:S01]  /*a7410*/  ISETP.LT.AND P6, PT, R3, UR4, !P1 ;  /* 0x0000000403007c0c */ /* 0x010fe2000cfc1270 */
[----:B------:R-:W-:Y:S01]  /*a7420*/  IMAD.WIDE R4, R26, 0x2, R16 ;  /* 0x000000021a047825 */ /* 0x000fe200078e0210 */
[----:B------:R-:W-:-:S03]  /*a7430*/  ISETP.LT.AND P1, PT, R0, UR4, !P1 ;  /* 0x0000000400007c0c */ /* 0x000fc6000cf21270 */
[----:B------:R-:W-:-:S04]  /*a7440*/  IMAD.WIDE R2, R26, 0x2, R10 ;  /* 0x000000021a027825 */ /* 0x000fc800078e020a */
[----:B0-----:R-:W-:Y:S01]  /*a7450*/  VIADD R27, R26, UR5 ;  /* 0x000000051a1b7c36 */ /* 0x001fe20008000000 */
[----:B------:R0:W-:Y:S01]  /*a7460*/  STL [R1+0x3044], R0 ;  /* 0x0030440001007387 */ /* 0x0001e20000100800 */
[----:B------:R-:W-:Y:S02]  /*a7470*/  PRMT R28, R20, 0x7632, R28 ;  /* 0x00007632141c7816 */ /* 0x000fe4000000001c */
[----:B------:R-:W-:Y:S01]  /*a7480*/  ISETP.LT.AND P4, PT, R14, UR4, !P0 ;  /* 0x000000040e007c0c */ /* 0x000fe2000c781270 */
[----:B------:R-:W1:Y:S01]  /*a7490*/  LDCU UR5, c[0x0][0x3b8] ;  /* 0x00007700ff0577ac */ /* 0x000e620008000800 */
[----:B0-----:R-:W4:Y:S04]  /*a74a0*/  LDL.LU R0, [R1+0x6c4] ;  /* 0x0006c40001007983 */ /* 0x001f280000300800 */
[----:B------:R-:W-:Y:S01]  /*a74b0*/  STL [R1+0x3040], R25 ;  /* 0x0030401901007387 */ /* 0x000fe20000100800 */
[----:B---3--:R-:W-:-:S03]  /*a74c0*/  PRMT R12, R13, 0x7632, R12 ;  /* 0x000076320d0c7816 */ /* 0x008fc6000000000c */
[----:B------:R0:W-:Y:S04]  /*a74d0*/  @P3 STG.E.U16 desc[UR66][R4.64], R13 ;  /* 0x0000000d04003986 */ /* 0x0001e8000c101542 */
[----:B------:R3:W-:Y:S01]  /*a74e0*/  @P5 STG.E.U16 desc[UR66][R2.64], R12 ;  /* 0x0000000c02005986 */ /* 0x0007e2000c101542 */
[----:B0-----:R-:W-:-:S04]  /*a74f0*/  IMAD.WIDE R4, R26, 0x2, R6 ;  /* 0x000000021a047825 */ /* 0x001fc800078e0206 */
[----:B---3--:R-:W-:Y:S01]  /*a7500*/  IMAD.WIDE R2, R26, 0x2, R8 ;  /* 0x000000021a027825 */ /* 0x008fe200078e0208 */
[----:B------:R-:W-:-:S03]  /*a7510*/  PRMT R26, R21, 0x7632, R26 ;  /* 0x00007632151a7816 */ /* 0x000fc6000000001a */
[----:B------:R-:W-:Y:S02]  /*a7520*/  IMAD.WIDE R12, R27, 0x2, R24 ;  /* 0x000000021b0c7825 */ /* 0x000fe400078e0218 */
[----:B------:R-:W3:Y:S04]  /*a7530*/  LDL R25, [R1+0x6d4] ;  /* 0x0006d40001197983 */ /* 0x000ee80000100800 */
[----:B------:R-:W3:Y:S04]  /*a7540*/  LDL.LU R20, [R1+0x3050] ;  /* 0x0030500001147983 */ /* 0x000ee80000300800 */
[----:B------:R0:W-:Y:S04]  /*a7550*/  @P6 STG.E.U16 desc[UR66][R2.64], R21 ;  /* 0x0000001502006986 */ /* 0x0001e8000c101542 */
[----:B------:R1:W-:Y:S04]  /*a7560*/  @P1 STG.E.U16 desc[UR66][R4.64], R26 ;  /* 0x0000001a04001986 */ /* 0x0003e8000c101542 */
[----:B0-----:R-:W3:Y:S04]  /*a7570*/  LDL.LU R21, [R1+0x304c] ;  /* 0x00304c0001157983 */ /* 0x001ee80000300800 */
[----:B------:R-:W3:Y:S04]  /*a7580*/  LDL R2, [R1+0x1b44] ;  /* 0x001b440001027983 */ /* 0x000ee80000100800 */
[----:B------:R-:W3:Y:S04]  /*a7590*/  LDL R3, [R1+0x1bec] ;  /* 0x001bec0001037983 */ /* 0x000ee80000100800 */
[----:B-1----:R-:W3:Y:S01]  /*a75a0*/  LDL.LU R26, [R1+0x6b4] ;  /* 0x0006b400011a7983 */ /* 0x002ee20000300800 */
[----:B------:R-:W-:-:S03]  /*a75b0*/  ISETP.LT.AND P3, PT, R15, UR4, !P0 ;  /* 0x000000040f007c0c */ /* 0x000fc6000c761270 */
[----:B------:R-:W4:Y:S04]  /*a75c0*/  LDL R4, [R1+0x1be8] ;  /* 0x001be80001047983 */ /* 0x000f280000100800 */
[----:B------:R-:W4:Y:S01]  /*a75d0*/  LDL R5, [R1+0x1bf0] ;  /* 0x001bf00001057983 */ /* 0x000f220000100800 */
[----:B--2---:R-:W-:-:S03]  /*a75e0*/  ISETP.LT.AND P1, PT, R29, UR4, !P0 ;  /* 0x000000041d007c0c */ /* 0x004fc6000c721270 */
[----:B------:R-:W2:Y:S01]  /*a75f0*/  LDL.LU R29, [R1+0x3048] ;  /* 0x00304800011d7983 */ /* 0x000ea20000300800 */
[----:B------:R-:W-:-:S03]  /*a7600*/  IMAD.WIDE R14, R27, 0x2, R22 ;  /* 0x000000021b0e7825 */ /* 0x000fc600078e0216 */
[----:B---3--:R0:W-:Y:S04]  /*a7610*/  @P3 STG.E.U16 desc[UR66][R12.64], R26 ;  /* 0x0000001a0c003986 */ /* 0x0081e8000c101542 */
[----:B------:R-:W-:Y:S04]  /*a7620*/  @P4 STG.E.U16 desc[UR66][R14.64], R28 ;  /* 0x0000001c0e004986 */ /* 0x000fe8000c101542 */
[----:B0-----:R-:W3:Y:S04]  /*a7630*/  LDL R26, [R1+0x1bdc] ;  /* 0x001bdc00011a7983 */ /* 0x001ee80000100800 */
[----:B------:R0:W-:Y:S04]  /*a7640*/  STL [R1+0x3038], R28 ;  /* 0x0030381c01007387 */ /* 0x0001e80000100800 */
[----:B0-----:R-:W3:Y:S01]  /*a7650*/  LDL.LU R28, [R1+0x6e4] ;  /* 0x0006e400011c7983 */ /* 0x001ee20000300800 */
[----:B--2---:R-:W-:-:S02]  /*a7660*/  ISETP.LT.AND P4, PT, R29, UR4, !P0 ;  /* 0x000000041d007c0c */ /* 0x004fc4000c781270 */
[----:B----4-:R-:W-:Y:S01]  /*a7670*/  ISETP.LT.AND P6, PT, R4, UR4, !P0 ;  /* 0x0000000404007c0c */ /* 0x010fe2000c7c1270 */
[----:B------:R-:W-:Y:S01]  /*a7680*/  VIADD R14, R2, 0x6d ;  /* 0x0000006d020e7836 */ /* 0x000fe20000000000 */
[----:B------:R-:W-:Y:S01]  /*a7690*/  ISETP.LT.AND P3, PT, R3, UR4, !P0 ;  /* 0x0000000403007c0c */ /* 0x000fe2000c761270 */
[----:B------:R-:W-:Y:S01]  /*a76a0*/  IMAD.WIDE R2, R27, 0x2, R20 ;  /* 0x000000021b027825 */ /* 0x000fe200078e0214 */
[----:B------:R-:W-:-:S03]  /*a76b0*/  ISETP.LT.AND P5, PT, R5, UR4, !P0 ;  /* 0x0000000405007c0c */ /* 0x000fc6000c7a1270 */
[----:B------:R-:W-:Y:S01]  /*a76c0*/  IMAD.WIDE R4, R27, 0x2, R18 ;  /* 0x000000021b047825 */ /* 0x000fe200078e0212 */
[----:B------:R-:W-:-:S03]  /*a76d0*/  PRMT R15, R0, 0x7632, R15 ;  /* 0x00007632000f7816 */ /* 0x000fc6000000000f */
[----:B------:R-:W-:Y:S01]  /*a76e0*/  IMAD.WIDE R12, R27, 0x2, R16 ;  /* 0x000000021b0c7825 */ /* 0x000fe200078e0210 */
[----:B------:R0:W-:Y:S01]  /*a76f0*/  @P1 STG.E.U16 desc[UR66][R2.64], R0 ;  /* 0x0000000002001986 */ /* 0x0001e2000c101542 */
[----:B------:R-:W-:-:S03]  /*a7700*/  ISETP.GE.AND P1, PT, R14, UR15, PT ;  /* 0x0000000f0e007c0c */ /* 0x000fc6000bf26270 */
[----:B------:R1:W-:Y:S04]  /*a7710*/  STL [R1+0x303c], R21 ;  /* 0x00303c1501007387 */ /* 0x0003e80000100800 */
[----:B------:R2:W-:Y:S01]  /*a7720*/  @P4 STG.E.U16 desc[UR66][R4.64], R15 ;  /* 0x0000000f04004986 */ /* 0x0005e2000c101542 */
[----:B0-----:R-:W-:-:S03]  /*a7730*/  IMAD.WIDE R2, R27, 0x2, R10 ;  /* 0x000000021b027825 */ /* 0x001fc600078e020a */
[----:B-1----:R-:W4:Y:S04]  /*a7740*/  LDL.LU R21, [R1+0x658] ;  /* 0x0006580001157983 */ /* 0x002f280000300800 */
[----:B------:R-:W4:Y:S01]  /*a7750*/  LDL.LU R0, [R1+0x3044] ;  /* 0x0030440001007983 */ /* 0x000f220000300800 */
[----:B--2---:R-:W-:Y:S02]  /*a7760*/  PRMT R15, R25, 0x7632, R15 ;  /* 0x00007632190f7816 */ /* 0x004fe4000000000f */
[----:B---3--:R-:W-:Y:S01]  /*a7770*/  PRMT R14, R28, 0x7632, R14 ;  /* 0x000076321c0e7816 */ /* 0x008fe2000000000e */
[----:B------:R0:W-:Y:S04]  /*a7780*/  @P6 STG.E.U16 desc[UR66][R12.64], R28 ;  /* 0x0000001c0c006986 */ /* 0x0001e8000c101542 */
[----:B------:R1:W-:Y:S04]  /*a7790*/  @P3 STG.E.U16 desc[UR66][R2.64], R14 ;  /* 0x0000000e02003986 */ /* 0x0003e8000c101542 */
[----:B0-----:R-:W2:Y:S04]  /*a77a0*/  LDL R13, [R1+0x1bd8] ;  /* 0x001bd800010d7983 */ /* 0x001ea80000100800 */
[----:B------:R-:W3:Y:S04]  /*a77b0*/  LDL.LU R28, [R1+0x698] ;  /* 0x00069800011c7983 */ /* 0x000ee80000300800 */
[----:B------:R-:W2:Y:S04]  /*a77c0*/  LDL.LU R25, [R1+0x3040] ;  /* 0x0030400001197983 */ /* 0x000ea80000300800 */
[----:B-1----:R-:W2:Y:S01]  /*a77d0*/  LDL.LU R2, [R1+0x6d4] ;  /* 0x0006d40001027983 */ /* 0x002ea20000300800 */
[----:B------:R-:W-:-:S03]  /*a77e0*/  IMAD.WIDE R4, R27, 0x2, R8 ;  /* 0x000000021b047825 */ /* 0x000fc600078e0208 */
[----:B------:R-:W3:Y:S01]  /*a77f0*/  LDL R3, [R1+0x1be0] ;  /* 0x001be00001037983 */ /* 0x000ee20000100800 */
[----:B----4-:R-:W-:-:S03]  /*a7800*/  ISETP.LT.AND P0, PT, R0, UR4, !P0 ;  /* 0x0000000400007c0c */ /* 0x010fc6000c701270 */
[----:B--2---:R0:W-:Y:S04]  /*a7810*/  @P5 STG.E.U16 desc[UR66][R4.64], R2 ;  /* 0x0000000204005986 */ /* 0x0041e8000c101542 */
[----:B0-----:R-:W2:Y:S01]  /*a7820*/  LDL R5, [R1+0x1b44] ;  /* 0x001b440001057983 */ /* 0x001ea20000100800 */
[----:B------:R-:W-:Y:S01]  /*a7830*/  ISETP.LT.AND P4, PT, R13, UR4, !P2 ;  /* 0x000000040d007c0c */ /* 0x000fe2000d781270 */
[----:B------:R-:W-:-:S04]  /*a7840*/  IMAD.WIDE R12, R27, 0x2, R6 ;  /* 0x000000021b0c7825 */ /* 0x000fc800078e0206 */
[----:B------:R-:W-:Y:S01]  /*a7850*/  VIADD R14, R27, UR5 ;  /* 0x000000051b0e7c36 */ /* 0x000fe20008000000 */
[----:B------:R-:W-:Y:S01]  /*a7860*/  ISETP.LT.AND P5, PT, R26, UR4, !P2 ;  /* 0x000000041a007c0c */ /* 0x000fe2000d7a1270 */
[----:B------:R-:W4:Y:S01]  /*a7870*/  LDL R27, [R1+0x1bd8] ;  /* 0x001bd800011b7983 */ /* 0x000f220000100800 */
[----:B---3--:R-:W-:-:S03]  /*a7880*/  ISETP.LT.AND P6, PT, R3, UR4, !P2 ;  /* 0x0000000403007c0c */ /* 0x008fc6000d7c1270 */
[----:B------:R-:W3:Y:S04]  /*a7890*/  LDL.LU R26, [R1+0x688] ;  /* 0x00068800011a7983 */ /* 0x000ee80000300800 */
[----:B------:R0:W-:Y:S01]  /*a78a0*/  @P0 STG.E.U16 desc[UR66][R12.64], R15 ;  /* 0x0000000f0c000986 */ /* 0x0001e2000c101542 */
[----:B------:R-:W-:Y:S01]  /*a78b0*/  IMAD.WIDE R2, R14, 0x2, R24 ;  /* 0x000000020e027825 */ /* 0x000fe200078e0218 */
[----:B------:R-:W-:Y:S01]  /*a78c0*/  ISETP.LT.AND P3, PT, R29, UR4, !P2 ;  /* 0x000000041d007c0c */ /* 0x000fe2000d761270 */
[----:B------:R-:W1:Y:S03]  /*a78d0*/  LDCU UR5, c[0x0][0x3b8] ;  /* 0x00007700ff0577ac */ /* 0x000e660008000800 */
[----:B------:R-:W-:Y:S04]  /*a78e0*/  @P4 STG.E.U16 desc[UR66][R2.64], R21 ;  /* 0x0000001502004986 */ /* 0x000fe8000c101542 */
[----:B0-----:R-:W3:Y:S04]  /*a78f0*/  LDL R15, [R1+0x1bf0] ;  /* 0x001bf000010f7983 */ /* 0x001ee80000100800 */
[----:B------:R0:W-:Y:S01]  /*a7900*/  STL [R1+0x3030], R29 ;  /* 0x0030301d01007387 */ /* 0x0001e20000100800 */
[----:B------:R-:W-:-:S03]  /*a7910*/  PRMT R13, R21, 0x7632, R13 ;  /* 0x00007632150d7816 */ /* 0x000fc6000000000d */
[----:B0-----:R-:W3:Y:S04]  /*a7920*/  LDL R29, [R1+0x1be8] ;  /* 0x001be800011d7983 */ /* 0x001ee80000100800 */
[----:B------:R0:W-:Y:S01]  /*a7930*/  STL [R1+0x3034], R23 ;  /* 0x0030341701007387 */ /* 0x0001e20000100800 */
[----:B--2---:R-:W-:Y:S02]  /*a7940*/  VIADD R12, R5, 0x6e ;  /* 0x0000006e050c7836 */ /* 0x004fe40000000000 */
[----:B------:R-:W-:Y:S02]  /*a7950*/  IMAD.WIDE R4, R14, 0x2, R22 ;  /* 0x000000020e047825 */ /* 0x000fe400078e0216 */
[----:B0-----:R-:W2:Y:S04]  /*a7960*/  LDL.LU R23, [R1+0x6a8] ;  /* 0x0006a80001177983 */ /* 0x001ea80000300800 */
[----:B------:R-:W2:Y:S04]  /*a7970*/  LDL.LU R21, [R1+0x303c] ;  /* 0x00303c0001157983 */ /* 0x000ea80000300800 */
[----:B------:R0:W-:Y:S04]  /*a7980*/  @P5 STG.E.U16 desc[UR66][R4.64], R13 ;  /* 0x0000000d04005986 */ /* 0x0001e8000c101542 */
[----:B0-----:R-:W4:Y:S01]  /*a7990*/  LDL R13, [R1+0x1bec] ;  /* 0x001bec00010d7983 */ /* 0x001f220000100800 */
[----:B------:R-:W-:-:S02]  /*a79a0*/  ISETP.GE.AND P0, PT, R12, UR13, PT ;  /* 0x0000000d0c007c0c */ /* 0x000fc4000bf06270 */
[----:B------:R-:W-:Y:S02]  /*a79b0*/  PRMT R12, R28, 0x7632, R12 ;  /* 0x000076321c0c7816 */ /* 0x000fe4000000000c */
[----:B---3--:R-:W-:Y:S02]  /*a79c0*/  ISETP.LT.AND P4, PT, R29, UR4, !P2 ;  /* 0x000000041d007c0c */ /* 0x008fe4000d781270 */
[----:B------:R-:W3:Y:S01]  /*a79d0*/  LDL R29, [R1+0x1bdc] ;  /* 0x001bdc00011d7983 */ /* 0x000ee20000100800 */
[----:B--2---:R-:W-:-:S05]  /*a79e0*/  IMAD.WIDE R2, R14, 0x2, R20 ;  /* 0x000000020e027825 */ /* 0x004fca00078e0214 */
[----:B------:R0:W-:Y:S04]  /*a79f0*/  @P6 STG.E.U16 desc[UR66][R2.64], R28 ;  /* 0x0000001c02006986 */ /* 0x0001e8000c101542 */
[----:B0-----:R-:W2:Y:S01]  /*a7a00*/  LDL.LU R28, [R1+0x3038] ;  /* 0x00303800011c7983 */ /* 0x001ea20000300800 */
[----:B----4-:R-:W-:Y:S01]  /*a7a10*/  ISETP.LT.AND P5, PT, R13, UR4, !P2 ;  /* 0x000000040d007c0c */ /* 0x010fe2000d7a1270 */
[----:B------:R-:W-:-:S04]  /*a7a20*/  IMAD.WIDE R4, R14, 0x2, R18 ;  /* 0x000000020e047825 */ /* 0x000fc800078e0212 */
[C---:B------:R-:W-:Y:S01]  /*a7a30*/  IMAD.WIDE R2, R14.reuse, 0x2, R16 ;  /* 0x000000020e027825 */ /* 0x040fe200078e0210 */
[----:B------:R-:W-:Y:S01]  /*a7a40*/  ISETP.LT.AND P6, PT, R15, UR4, !P2 ;  /* 0x000000040f007c0c */ /* 0x000fe2000d7c1270 */
[----:B------:R0:W-:Y:S04]  /*a7a50*/  @P3 STG.E.U16 desc[UR66][R4.64], R12 ;  /* 0x0000000c04003986 */ /* 0x0001e8000c101542 */
[----:B------:R4:W-:Y:S04]  /*a7a60*/  @P4 STG.E.U16 desc[UR66][R2.64], R26 ;  /* 0x0000001a02004986 */ /* 0x0009e8000c101542 */
[----:B------:R1:W-:Y:S01]  /*a7a70*/  STL [R1+0x302c], R16 ;  /* 0x00302c1001007387 */ /* 0x0003e20000100800 */
[----:B0-----:R-:W-:Y:S01]  /*a7a80*/  IMAD.WIDE R4, R14, 0x2, R10 ;  /* 0x000000020e047825 */ /* 0x001fe200078e020a */
[----:B----4-:R-:W-:-:S03]  /*a7a90*/  PRMT R2, R26, 0x7632, R2 ;  /* 0x000076321a027816 */ /* 0x010fc60000000002 */
[----:B------:R-:W-:Y:S01]  /*a7aa0*/  IMAD.WIDE R12, R14, 0x2, R8 ;  /* 0x000000020e0c7825 */ /* 0x000fe200078e0208 */
[----:B-1----:R-:W4:Y:S04]  /*a7ab0*/  LDL R16, [R1+0x6c8] ;  /* 0x0006c80001107983 */ /* 0x002f280000100800 */
[----:B------:R0:W-:Y:S04]  /*a7ac0*/  STL [R1+0x3028], R17 ;  /* 0x0030281101007387 */ /* 0x0001e80000100800 */
[----:B------:R1:W-:Y:S04]  /*a7ad0*/  @P5 STG.E.U16 desc[UR66][R4.64], R2 ;  /* 0x0000000204005986 */ /* 0x0003e8000c101542 */
[----:B------:R2:W-:Y:S01]  /*a7ae0*/  @P6 STG.E.U16 desc[UR66][R12.64], R23 ;  /* 0x000000170c006986 */ /* 0x0005e2000c101542 */
[----:B---3--:R-:W-:-:S03]  /*a7af0*/  ISETP.LT.AND P4, PT, R29, UR4, !P1 ;  /* 0x000000041d007c0c */ /* 0x008fc6000cf81270 */
[----:B0-----:R-:W3:Y:S04]  /*a7b00*/  LDL R17, [R1+0x1bec] ;  /* 0x001bec0001117983 */ /* 0x001ee80000100800 */
[----:B-1----:R-:W3:Y:S04]  /*a7b10*/  LDL.LU R4, [R1+0x6b8] ;  /* 0x0006b80001047983 */ /* 0x002ee80000300800 */
[----:B------:R-:W4:Y:S01]  /*a7b20*/  LDL R5, [R1+0x1b44] ;  /* 0x001b440001057983 */ /* 0x000f220000100800 */
[----:B--2---:R-:W-:-:S03]  /*a7b30*/  PRMT R28, R23, 0x7632, R28 ;  /* 0x00007632171c7816 */ /* 0x004fc6000000001c */
[----:B------:R-:W2:Y:S04]  /*a7b40*/  LDL.LU R23, [R1+0x3034] ;  /* 0x0030340001177983 */ /* 0x000ea80000300800 */
[----:B------:R-:W2:Y:S04]  /*a7b50*/  LDL R12, [R1+0x1be0] ;  /* 0x001be000010c7983 */ /* 0x000ea80000100800 */
[----:B------:R-:W2:Y:S04]  /*a7b60*/  LDL R13, [R1+0x1be8] ;  /* 0x001be800010d7983 */ /* 0x000ea80000100800 */
[----:B------:R-:W2:Y:S01]  /*a7b70*/  LDL.LU R29, [R1+0x3030] ;  /* 0x00303000011d7983 */ /* 0x000ea20000300800 */
[----:B------:R-:W-:-:S02]  /*a7b80*/  ISETP.LT.AND P2, PT, R0, UR4, !P2 ;  /* 0x0000000400007c0c */ /* 0x000fc4000d741270 */
[----:B------:R-:W-:Y:S01]  /*a7b90*/  ISETP.LT.AND P3, PT, R27, UR4, !P1 ;  /* 0x000000041b007c0c */ /* 0x000fe2000cf61270 */
[C---:B------:R-:W-:Y:S02]  /*a7ba0*/  VIADD R3, R14.reuse, UR5 ;  /* 0x000000050e037c36 */ /* 0x040fe40008000000 */
[----:B------:R-:W-:-:S04]  /*a7bb0*/  IMAD.WIDE R14, R14, 0x2, R6 ;  /* 0x000000020e0e7825 */ /* 0x000fc800078e0206 */
[----:B------:R-:W-:Y:S01]  /*a7bc0*/  IMAD.WIDE R26, R3, 0x2, R24 ;  /* 0x00000002031a7825 */ /* 0x000fe200078e0218 */
[----:B------:R-:W0:Y:S03]  /*a7bd0*/  LDCU UR5, c[0x0][0x3b8] ;  /* 0x00007700ff0577ac */ /* 0x000e260008000800 */
[----:B------:R-:W-:Y:S04]  /*a7be0*/  @P2 STG.E.U16 desc[UR66][R14.64], R28 ;  /* 0x0000001c0e002986 */ /* 0x000fe8000c101542 */
[----:B---3--:R4:W-:Y:S01]  /*a7bf0*/  @P3 STG.E.U16 desc[UR66][R26.64], R4 ;  /* 0x000000041a003986 */ /* 0x0089e2000c101542 */
[----:B------:R-:W-:Y:S01]  /*a7c00*/  PRMT R2, R4, 0x7632, R2 ;  /* 0x0000763204027816 */ /* 0x000fe20000000002 */
[----:B----4-:R-:W-:Y:S01]  /*a7c10*/  VIADD R26, R5, 0x6f ;  /* 0x0000006f051a7836 */ /* 0x010fe20000000000 */
[----:B------:R-:W-:Y:S01]  /*a7c20*/  PRMT R27, R16, 0x7632, R27 ;  /* 0x00007632101b7816 */ /* 0x000fe2000000001b */
[----:B--2---:R-:W-:Y:S01]  /*a7c30*/  IMAD.WIDE R4, R3, 0x2, R22 ;  /* 0x0000000203047825 */ /* 0x004fe200078e0216 */
[----:B------:R-:W-:-:S02]  /*a7c40*/  ISETP.LT.AND P5, PT, R12, UR4, !P1 ;  /* 0x000000040c007c0c */ /* 0x000fc4000cfa1270 */
[----:B------:R-:W-:Y:S02]  /*a7c50*/  ISETP.LT.AND P3, PT, R13, UR4, !P1 ;  /* 0x000000040d007c0c */ /* 0x000fe4000cf61270 */
[----:B------:R-:W-:Y:S01]  /*a7c60*/  ISETP.LT.AND P6, PT, R29, UR4, !P1 ;  /* 0x000000041d007c0c */ /* 0x000fe2000cfc1270 */
[C---:B------:R-:W-:Y:S01]  /*a7c70*/  IMAD.WIDE R12, R3.reuse, 0x2, R20 ;  /* 0x00000002030c7825 */ /* 0x040fe200078e0214 */
[----:B------:R-:W2:Y:S04]  /*a7c80*/  LDL.LU R29, [R1+0x65c] ;  /* 0x00065c00011d7983 */ /* 0x000ea80000300800 */
[----:B------:R1:W-:Y:S04]  /*a7c90*/  STL [R1+0x3024], R21 ;  /* 0x0030241501007387 */ /* 0x0003e80000100800 */
[----:B------:R3:W-:Y:S04]  /*a7ca0*/  @P4 STG.E.U16 desc[UR66][R4.64], R2 ;  /* 0x0000000204004986 */ /* 0x0007e8000c101542 */
[----:B-1----:R-:W4:Y:S04]  /*a7cb0*/  LDL.LU R21, [R1+0x6d8] ;  /* 0x0006d80001157983 */ /* 0x002f280000300800 */
[----:B------:R-:W2:Y:S04]  /*a7cc0*/  LDL.LU R16, [R1+0x302c] ;  /* 0x00302c0001107983 */ /* 0x000ea80000300800 */
[----:B---3--:R-:W3:Y:S01]  /*a7cd0*/  LDL.LU R4, [R1+0x6c8] ;  /* 0x0006c80001047983 */ /* 0x008ee20000300800 */
[----:B------:R-:W-:-:S03]  /*a7ce0*/  IMAD.WIDE R14, R3, 0x2, R18 ;  /* 0x00000002030e7825 */ /* 0x000fc600078e0212 */
[----:B------:R-:W2:Y:S04]  /*a7cf0*/  LDL R5, [R1+0x1bf0] ;  /* 0x001bf00001057983 */ /* 0x000ea80000100800 */
[----:B------:R-:W2:Y:S01]  /*a7d00*/  LDL R2, [R1+0x1bdc] ;  /* 0x001bdc0001027983 */ /* 0x000ea20000100800 */
[----:B------:R-:W-:-:S03]  /*a7d10*/  ISETP.LT.AND P4, PT, R17, UR4, !P1 ;  /* 0x0000000411007c0c */ /* 0x000fc6000cf81270 */
[----:B------:R-:W2:Y:S01]  /*a7d20*/  LDL.LU R17, [R1+0x3028] ;  /* 0x0030280001117983 */ /* 0x000ea20000300800 */
[----:B------:R-:W-:Y:S01]  /*a7d30*/  ISETP.GE.AND P2, PT, R26, UR11, PT ;  /* 0x0000000b1a007c0c */ /* 0x000fe2000bf46270 */
[----:B------:R-:W1:Y:S02]  /*a7d40*/  LDCU UR11, c[0x0][0x3b8] ;  /* 0x00007700ff0b77ac */ /* 0x000e640008000800 */
[----:B------:R-:W2:Y:S04]  /*a7d50*/  LDL.LU R26, [R1+0x6e8] ;  /* 0x0006e800011a7983 */ /* 0x000ea80000300800 */
[----:B---3--:R-:W-:Y:S04]  /*a7d60*/  @P5 STG.E.U16 desc[UR66][R12.64], R4 ;  /* 0x000000040c005986 */ /* 0x008fe8000c101542 */
[----:B------:R3:W-:Y:S04]  /*a7d70*/  @P6 STG.E.U16 desc[UR66][R14.64], R27 ;  /* 0x0000001b0e006986 */ /* 0x0007e8000c101542 */
[----:B---3--:R-:W3:Y:S01]  /*a7d80*/  LDL R15, [R1+0x1bd8] ;  /* 0x001bd800010f7983 */ /* 0x008ee20000100800 */
[----:B--2---:R-:W-:Y:S01]  /*a7d90*/  IMAD.WIDE R12, R3, 0x2, R16 ;  /* 0x00000002030c7825 */ /* 0x004fe200078e0210 */
[----:B------:R-:W-:-:S02]  /*a7da0*/  ISETP.LT.AND P5, PT, R5, UR4, !P1 ;  /* 0x0000000405007c0c */ /* 0x000fc4000cfa1270 */
        /* <DEDUP_REMOVED lines=10> */
[C---:B--2---:R-:W-:Y:S01]  /*a7e50*/  IMAD.WIDE R12, R3.reuse, 0x2, R6 ;  /* 0x00000002030c7825 */ /* 0x044fe200078e0206 */
[----:B0-----:R-:W2:Y:S03]  /*a7e60*/  LDL.LU R0, [R1+0x69c] ;  /* 0x00069c0001007983 */ /* 0x001ea60000300800 */
[----:B-1----:R-:W-:Y:S01]  /*a7e70*/  IMAD.WIDE R4, R3, 0x2, R8 ;  /* 0x0000000203047825 */ /* 0x002fe200078e0208 */
[----:B----4-:R-:W-:-:S04]  /*a7e80*/  PRMT R3, R21, 0x7632, R3 ;  /* 0x0000763215037816 */ /* 0x010fc80000000003 */
[----:B------:R0:W-:Y:S04]  /*a7e90*/  @P5 STG.E.U16 desc[UR66][R4.64], R21 ;  /* 0x0000001504005986 */ /* 0x0001e8000c101542 */
[----:B------:R1:W-:Y:S04]  /*a7ea0*/  @P1 STG.E.U16 desc[UR66][R12.64], R3 ;  /* 0x000000030c001986 */ /* 0x0003e8000c101542 */
[----:B0-----:R-:W4:Y:S04]  /*a7eb0*/  LDL.LU R21, [R1+0x3024] ;  /* 0x0030240001157983 */ /* 0x001f280000300800 */
[----:B------:R-:W2:Y:S04]  /*a7ec0*/  LDL R4, [R1+0x1b44] ;  /* 0x001b440001047983 */ /* 0x000ea80000100800 */
[----:B------:R-:W2:Y:S04]  /*a7ed0*/  LDL R5, [R1+0x1bf0] ;  /* 0x001bf00001057983 */ /* 0x000ea80000100800 */
[----:B-1----:R-:W2:Y:S04]  /*a7ee0*/  LDL R3, [R1+0x1be4] ;  /* 0x001be40001037983 */ /* 0x002ea80000100800 */
[----:B------:R-:W4:Y:S04]  /*a7ef0*/  LDL R12, [R1+0x1be8] ;  /* 0x001be800010c7983 */ /* 0x000f280000100800 */
[----:B------:R-:W4:Y:S01]  /*a7f00*/  LDL R13, [R1+0x1bec] ;  /* 0x001bec00010d7983 */ /* 0x000f220000100800 */
[----:B---3--:R-:W-:Y:S01]  /*a7f10*/  ISETP.LT.AND P6, PT, R15, UR4, !P0 ;  /* 0x000000040f007c0c */ /* 0x008fe2000c7c1270 */
[----:B------:R-:W-:-:S12]  /*a7f20*/  IMAD.WIDE R14, R2, 0x2, R24 ;  /* 0x00000002020e7825 */ /* 0x000fd800078e0218 */
[----:B------:R0:W-:Y:S04]  /*a7f30*/  @P6 STG.E.U16 desc[UR66][R14.64], R29 ;  /* 0x0000001d0e006986 */ /* 0x0001e8000c101542 */
[----:B0-----:R-:W3:Y:S04]  /*a7f40*/  LDL.LU R29, [R1+0x3020] ;  /* 0x00302000011d7983 */ /* 0x001ee80000300800 */
[----:B------:R-:W3:Y:S01]  /*a7f50*/  LDL R15, [R1+0x1be0] ;  /* 0x001be000010f7983 */ /* 0x000ee20000100800 */
[----:B------:R-:W-:-:S03]  /*a7f60*/  IMAD.WIDE R26, R2, 0x2, R22 ;  /* 0x00000002021a7825 */ /* 0x000fc600078e0216 */
[----:B------:R0:W-:Y:S04]  /*a7f70*/  STL [R1+0x3018], R20 ;  /* 0x0030181401007387 */ /* 0x0001e80000100800 */
[----:B------:R1:W-:Y:S01]  /*a7f80*/  @P3 STG.E.U16 desc[UR66][R26.64], R28 ;  /* 0x0000001c1a003986 */ /* 0x0003e2000c101542 */
[----:B--2---:R-:W-:Y:S01]  /*a7f90*/  ISETP.LT.AND P3, PT, R3, UR4, !P0 ;  /* 0x0000000403007c0c */ /* 0x004fe2000c761270 */
[----:B------:R-:W-:Y:S01]  /*a7fa0*/  VIADD R3, R4, 0x70 ;  /* 0x0000007004037836 */ /* 0x000fe20000000000 */
[----:B------:R-:W-:Y:S01]  /*a7fb0*/  ISETP.LT.AND P4, PT, R5, UR4, !P0 ;  /* 0x0000000405007c0c */ /* 0x000fe2000c781270 */
[----:B----4-:R-:W-:Y:S02]  /*a7fc0*/  IMAD.WIDE R4, R2, 0x2, R20 ;  /* 0x0000000202047825 */ /* 0x010fe400078e0214 */
[----:B0-----:R-:W2:Y:S04]  /*a7fd0*/  LDL R20, [R1+0x6bc] ;  /* 0x0006bc0001147983 */ /* 0x001ea80000100800 */
[----:B------:R0:W-:Y:S01]  /*a7fe0*/  STL [R1+0x3014], R21 ;  /* 0x0030141501007387 */ /* 0x0001e20000100800 */
[----:B------:R-:W-:-:S02]  /*a7ff0*/  ISETP.LT.AND P5, PT, R12, UR4, !P0 ;  /* 0x000000040c007c0c */ /* 0x000fc4000c7a1270 */
[----:B------:R-:W-:Y:S01]  /*a8000*/  ISETP.LT.AND P6, PT, R13, UR4, !P0 ;  /* 0x000000040d007c0c */ /* 0x000fe2000c7c1270 */
[----:B------:R-:W-:Y:S01]  /*a8010*/  IMAD.WIDE R12, R2, 0x2, R18 ;  /* 0x00000002020c7825 */ /* 0x000fe200078e0212 */
[----:B-1----:R-:W-:Y:S01]  /*a8020*/  PRMT R28, R0, 0x7632, R28 ;  /* 0x00007632001c7816 */ /* 0x002fe2000000001c */
[----:B0-----:R-:W4:Y:S04]  /*a8030*/  LDL R21, [R1+0x1be4] ;  /* 0x001be40001157983 */ /* 0x001f280000100800 */
[----:B------:R0:W-:Y:S01]  /*a8040*/  STL [R1+0x3010], R17 ;  /* 0x0030101101007387 */ /* 0x0001e20000100800 */
[----:B---3--:R-:W-:Y:S01]  /*a8050*/  ISETP.LT.AND P1, PT, R15, UR4, !P0 ;  /* 0x000000040f007c0c */ /* 0x008fe2000c721270 */
[----:B------:R-:W-:Y:S02]  /*a8060*/  IMAD.WIDE R14, R2, 0x2, R16 ;  /* 0x00000002020e7825 */ /* 0x000fe400078e0210 */
[----:B0-----:R-:W3:Y:S10]  /*a8070*/  LDL.LU R17, [R1+0x68c] ;  /* 0x00068c0001117983 */ /* 0x001ef40000300800 */
[----:B------:R0:W-:Y:S01]  /*a8080*/  @P1 STG.E.U16 desc[UR66][R4.64], R0 ;  /* 0x0000000004001986 */ /* 0x0001e2000c101542 */
[----:B------:R-:W-:-:S03]  /*a8090*/  ISETP.GE.AND P1, PT, R3, UR7, PT ;  /* 0x0000000703007c0c */ /* 0x000fc6000bf26270 */
[----:B------:R1:W-:Y:S01]  /*a80a0*/  @P3 STG.E.U16 desc[UR66][R12.64], R28 ;  /* 0x0000001c0c003986 */ /* 0x0003e2000c101542 */
[C---:B------:R-:W-:Y:S01]  /*a80b0*/  IMAD.WIDE R26, R2.reuse, 0x2, R10 ;  /* 0x00000002021a7825 */ /* 0x040fe200078e020a */
[----:B------:R-:W2:Y:S02]  /*a80c0*/  LDCU UR7, c[0x0][0x3b8] ;  /* 0x00007700ff0777ac */ /* 0x000ea40008000800 */
[----:B0-----:R-:W2:Y:S04]  /*a80d0*/  LDL.LU R0, [R1+0x301c] ;  /* 0x00301c0001007983 */ /* 0x001ea80000300800 */
[----:B------:R-:W2:Y:S04]  /*a80e0*/  LDL.LU R3, [R1+0x6ac] ;  /* 0x0006ac0001037983 */ /* 0x000ea80000300800 */
[----:B-1----:R-:W4:Y:S01]  /*a80f0*/  LDL R13, [R1+0x1bdc] ;  /* 0x001bdc00010d7983 */ /* 0x002f220000100800 */
[----:B------:R-:W-:-:S03]  /*a8100*/  IMAD.WIDE R4, R2, 0x2, R8 ;  /* 0x0000000202047825 */ /* 0x000fc600078e0208 */
[----:B------:R-:W4:Y:S01]  /*a8110*/  LDL R28, [R1+0x1bec] ;  /* 0x001bec00011c7983 */ /* 0x000f220000100800 */
[----:B---3--:R-:W-:-:S03]  /*a8120*/  PRMT R29, R17, 0x7632, R29 ;  /* 0x00007632111d7816 */ /* 0x008fc6000000001d */
[----:B------:R0:W-:Y:S04]  /*a8130*/  @P5 STG.E.U16 desc[UR66][R14.64], R17 ;  /* 0x000000110e005986 */ /* 0x0001e8000c101542 */
[----:B------:R1:W-:Y:S04]  /*a8140*/  @P6 STG.E.U16 desc[UR66][R26.64], R29 ;  /* 0x0000001d1a006986 */ /* 0x0003e8000c101542 */
[----:B0-----:R-:W3:Y:S04]  /*a8150*/  LDL R15, [R1+0x1bd8] ;  /* 0x001bd800010f7983 */ /* 0x001ee80000100800 */
[----:B------:R-:W3:Y:S04]  /*a8160*/  LDL R17, [R1+0x6cc] ;  /* 0x0006cc0001117983 */ /* 0x000ee80000100800 */
[----:B-1----:R-:W3:Y:S04]  /*a8170*/  LDL R29, [R1+0x1be0] ;  /* 0x001be000011d7983 */ /* 0x002ee80000100800 */
[----:B------:R0:W-:Y:S01]  /*a8180*/  STL [R1+0x3000], R27 ;  /* 0x0030001b01007387 */ /* 0x0001e20000100800 */
[----:B--2---:R-:W-:-:S02]  /*a8190*/  ISETP.LT.AND P0, PT, R0, UR4, !P0 ;  /* 0x0000000400007c0c */ /* 0x004fc4000c701270 */
[----:B----4-:R-:W-:Y:S01]  /*a81a0*/  ISETP.LT.AND P6, PT, R13, UR4, !P2 ;  /* 0x000000040d007c0c */ /* 0x010fe2000d7c1270 */
[----:B------:R-:W-:Y:S01]  /*a81b0*/  VIADD R13, R2, UR5 ;  /* 0x00000005020d7c36 */ /* 0x000fe20008000000 */
[----:B0-----:R-:W2:Y:S01]  /*a81c0*/  LDL R27, [R1+0x1bf0] ;  /* 0x001bf000011b7983 */ /* 0x001ea20000100800 */
[----:B------:R-:W-:-:S03]  /*a81d0*/  PRMT R12, R3, 0x7632, R12 ;  /* 0x00007632030c7816 */ /* 0x000fc6000000000c */
[----:B------:R-:W-:Y:S04]  /*a81e0*/  @P4 STG.E.U16 desc[UR66][R4.64], R3 ;  /* 0x0000000304004986 */ /* 0x000fe8000c101542 */
[----:B------:R0:W-:Y:S01]  /*a81f0*/  STL [R1+0x300c], R9 ;  /* 0x00300c0901007387 */ /* 0x0001e20000100800 */
[----:B------:R-:W-:Y:S02]  /*a8200*/  PRMT R26, R20, 0x7632, R26 ;  /* 0x00007632141a7816 */ /* 0x000fe4000000001a */
[----:B------:R-:W-:Y:S01]  /*a8210*/  ISETP.LT.AND P5, PT, R21, UR4, !P2 ;  /* 0x0000000415007c0c */ /* 0x000fe2000d7a1270 */
[----:B------:R-:W1:Y:S01]  /*a8220*/  LDCU UR5, c[0x0][0x3b8] ;  /* 0x00007700ff0577ac */ /* 0x000e620008000800 */
[----:B0-----:R-:W4:Y:S01]  /*a8230*/  LDL.LU R9, [R1+0x6ec] ;  /* 0x0006ec0001097983 */ /* 0x001f220000300800 */
[----:B------:R-:W-:-:S04]  /*a8240*/  IMAD.WIDE R2, R2, 0x2, R6 ;  /* 0x0000000202027825 */ /* 0x000fc800078e0206 */
[----:B------:R-:W-:Y:S01]  /*a8250*/  IMAD.WIDE R4, R13, 0x2, R24 ;  /* 0x000000020d047825 */ /* 0x000fe200078e0218 */
[----:B------:R0:W-:Y:S04]  /*a8260*/  STL [R1+0x3008], R25 ;  /* 0x0030081901007387 */ /* 0x0001e80000100800 */
[----:B------:R1:W-:Y:S04]  /*a8270*/  @P0 STG.E.U16 desc[UR66][R2.64], R12 ;  /* 0x0000000c02000986 */ /* 0x0003e8000c101542 */
[----:B0-----:R-:W2:Y:S04]  /*a8280*/  LDL R25, [R1+0x1b44] ;  /* 0x001b440001197983 */ /* 0x001ea80000100800 */
[----:B------:R-:W4:Y:S04]  /*a8290*/  LDL.LU R20, [R1+0x3018] ;  /* 0x0030180001147983 */ /* 0x000f280000300800 */
[----:B------:R-:W4:Y:S04]  /*a82a0*/  LDL.LU R21, [R1+0x3014] ;  /* 0x0030140001157983 */ /* 0x000f280000300800 */
[----:B-1----:R-:W4:Y:S01]  /*a82b0*/  LDL.LU R3, [R1+0x6bc] ;  /* 0x0006bc0001037983 */ /* 0x002f220000300800 */
[----:B---3--:R-:W-:Y:S01]  /*a82c0*/  ISETP.LT.AND P3, PT, R15, UR4, !P2 ;  /* 0x000000040f007c0c */ /* 0x008fe2000d761270 */
[----:B------:R-:W-:-:S04]  /*a82d0*/  IMAD.WIDE R14, R13, 0x2, R22 ;  /* 0x000000020d0e7825 */ /* 0x000fc800078e0216 */
[----:B--2---:R-:W-:Y:S02]  /*a82e0*/  VIADD R12, R25, 0x71 ;  /* 0x00000071190c7836 */ /* 0x004fe40000000000 */
[----:B------:R-:W2:Y:S06]  /*a82f0*/  LDL R25, [R1+0x1bdc] ;  /* 0x001bdc0001197983 */ /* 0x000eac0000100800 */
[----:B----4-:R0:W-:Y:S04]  /*a8300*/  @P3 STG.E.U16 desc[UR66][R4.64], R3 ;  /* 0x0000000304003986 */ /* 0x0101e8000c101542 */
[----:B------:R1:W-:Y:S01]  /*a8310*/  @P6 STG.E.U16 desc[UR66][R14.64], R26 ;  /* 0x0000001a0e006986 */ /* 0x0003e2000c101542 */
[----:B------:R-:W-:Y:S01]  /*a8320*/  ISETP.GE.AND P6, PT, R12, UR9, PT ;  /* 0x000000090c007c0c */ /* 0x000fe2000bfc6270 */
[----:B0-----:R-:W-:-:S02]  /*a8330*/  IMAD.WIDE R2, R13, 0x2, R20 ;  /* 0x000000020d027825 */ /* 0x001fc400078e0214 */
[----:B-1----:R-:W3:Y:S04]  /*a8340*/  LDL R15, [R1+0x1bd8] ;  /* 0x001bd800010f7983 */ /* 0x002ee80000100800 */
[----:B------:R-:W4:Y:S04]  /*a8350*/  LDL R26, [R1+0x1be8] ;  /* 0x001be800011a7983 */ /* 0x000f280000100800 */
[----:B------:R0:W-:Y:S01]  /*a8360*/  STL [R1+0x3004], R21 ;  /* 0x0030041501007387 */ /* 0x0001e20000100800 */
[----:B------:R-:W-:Y:S02]  /*a8370*/  PRMT R14, R17, 0x7632, R14 ;  /* 0x00007632110e7816 */ /* 0x000fe4000000000e */
[----:B------:R-:W-:-:S02]  /*a8380*/  ISETP.LT.AND P4, PT, R29, UR4, !P2 ;  /* 0x000000041d007c0c */ /* 0x000fc4000d781270 */
[----:B------:R-:W-:Y:S01]  /*a8390*/  ISETP.LT.AND P3, PT, R28, UR4, !P2 ;  /* 0x000000041c007c0c */ /* 0x000fe2000d761270 */
[----:B------:R-:W-:Y:S01]  /*a83a0*/  IMAD.WIDE R4, R13, 0x2, R18 ;  /* 0x000000020d047825 */ /* 0x000fe200078e0212 */
[----:B------:R-:W1:Y:S01]  /*a83b0*/  LDCU UR9, c[0x0][0x3b8] ;  /* 0x00007700ff0977ac */ /* 0x000e620008000800 */
[----:B0-----:R-:W2:Y:S04]  /*a83c0*/  LDL R21, [R1+0x1b44] ;  /* 0x001b440001157983 */ /* 0x001ea80000100800 */
[----:B------:R-:W2:Y:S04]  /*a83d0*/  LDL.LU R17, [R1+0x3010] ;  /* 0x0030100001117983 */ /* 0x000ea80000300800 */
[----:B------:R-:W2:Y:S01]  /*a83e0*/  LDL.LU R12, [R1+0x6cc] ;  /* 0x0006cc00010c7983 */ /* 0x000ea20000300800 */
[----:B----4-:R-:W-:-:S03]  /*a83f0*/  ISETP.LT.AND P0, PT, R26, UR4, !P2 ;  /* 0x000000041a007c0c */ /* 0x010fc6000d701270 */
[----:B--2---:R0:W-:Y:S04]  /*a8400*/  @P4 STG.E.U16 desc[UR66][R2.64], R12 ;  /* 0x0000000c02004986 */ /* 0x0041e8000c101542 */
[----:B------:R2:W-:Y:S01]  /*a8410*/  @P5 STG.E.U16 desc[UR66][R4.64], R14 ;  /* 0x0000000e04005986 */ /* 0x0005e2000c101542 */
[----:B0-----:R-:W-:Y:S01]  /*a8420*/  P2R R2, PR, RZ, 0x40 ;  /* 0x00000040ff027803 */ /* 0x001fe20000000000 */
[----:B--2---:R-:W-:Y:S01]  /*a8430*/  IMAD.WIDE R4, R13, 0x2, R10 ;  /* 0x000000020d047825 */ /* 0x004fe200078e020a */
[----:B------:R-:W-:-:S03]  /*a8440*/  PRMT R14, R9, 0x7632, R14 ;  /* 0x00007632090e7816 */ /* 0x000fc6000000000e */
[----:B------:R0:W-:Y:S02]  /*a8450*/  STL [R1+0x38], R2 ;  /* 0x0000380201007387 */ /* 0x0001e40000100800 */
[----:B0-----:R-:W-:-:S05]  /*a8460*/  IMAD.WIDE R2, R13, 0x2, R16 ;  /* 0x000000020d027825 */ /* 0x001fca00078e0210 */
[----:B------:R0:W-:Y:S04]  /*a8470*/  @P0 STG.E.U16 desc[UR66][R2.64], R9 ;  /* 0x0000000902000986 */ /* 0x0001e8000c101542 */
[----:B------:R2:W-:Y:S04]  /*a8480*/  @P3 STG.E.U16 desc[UR66][R4.64], R14 ;  /* 0x0000000e04003986 */ /* 0x0005e8000c101542 */
[----:B0-----:R-:W4:Y:S04]  /*a8490*/  LDL.LU R9, [R1+0x300c] ;  /* 0x00300c0001097983 */ /* 0x001f280000300800 */
[----:B--2---:R-:W2:Y:S01]  /*a84a0*/  LDL.LU R14, [R1+0x6dc] ;  /* 0x0006dc00010e7983 */ /* 0x004ea20000300800 */
[----:B------:R-:W-:Y:S01]  /*a84b0*/  VIADD R12, R21, 0x72 ;  /* 0x00000072150c7836 */ /* 0x000fe20000000000 */
[----:B------:R-:W-:-:S02]  /*a84c0*/  ISETP.LT.AND P4, PT, R27, UR4, !P2 ;  /* 0x000000041b007c0c */ /* 0x000fc4000d781270 */
[----:B------:R-:W-:Y:S02]  /*a84d0*/  ISETP.LT.AND P2, PT, R0, UR4, !P2 ;  /* 0x0000000400007c0c */ /* 0x000fe4000d741270 */
[----:B------:R-:W-:-:S04]  /*a84e0*/  ISETP.GE.AND P5, PT, R12, UR12, PT ;  /* 0x0000000c0c007c0c */ /* 0x000fc8000bfa6270 */
[----:B------:R-:W-:Y:S01]  /*a84f0*/  P2R R2, PR, RZ, 0x20 ;  /* 0x00000020ff027803 */ /* 0x000fe20000000000 */
[----:B------:R-:W-:-:S04]  /*a8500*/  IMAD.WIDE R4, R13, 0x2, R6 ;  /* 0x000000020d047825 */ /* 0x000fc800078e0206 */
[----:B------:R4:W-:Y:S01]  /*a8510*/  STL [R1+0x34], R2 ;  /* 0x0000340201007387 */ /* 0x0009e20000100800 */
[----:B---3--:R-:W-:-:S03]  /*a8520*/  ISETP.LT.AND P3, PT, R15, UR4, !P1 ;  /* 0x000000040f007c0c */ /* 0x008fc6000cf61270 */
[----:B------:R-:W3:Y:S01]  /*a8530*/  LDL.LU R15, [R1+0x700] ;  /* 0x00070000010f7983 */ /* 0x000ee20000300800 */
[----:B------:R-:W-:-:S03]  /*a8540*/  ISETP.LT.AND P0, PT, R25, UR4, !P1 ;  /* 0x0000000419007c0c */ /* 0x000fc6000cf01270 */
[----:B------:R-:W3:Y:S01]  /*a8550*/  LDL.LU R25, [R1+0x3008] ;  /* 0x0030080001197983 */ /* 0x000ee20000300800 */
[----:B----4-:R-:W-:Y:S01]  /*a8560*/  IMAD.WIDE R2, R13, 0x2, R8 ;  /* 0x000000020d027825 */ /* 0x010fe200078e0208 */
[----:B--2---:R-:W-:-:S03]  /*a8570*/  PRMT R12, R14, 0x7632, R12 ;  /* 0x000076320e0c7816 */ /* 0x004fc6000000000c */
[----:B------:R-:W-:Y:S01]  /*a8580*/  VIADD R13, R13, UR5 ;  /* 0x000000050d0d7c36 */ /* 0x000fe20008000000 */
[----:B------:R-:W0:Y:S01]  /*a8590*/  LDCU UR5, c[0x0][0x3b8] ;  /* 0x00007700ff0577ac */ /* 0x000e220008000800 */
[----:B------:R2:W-:Y:S04]  /*a85a0*/  @P4 STG.E.U16 desc[UR66][R2.64], R14 ;  /* 0x0000000e02004986 */ /* 0x0005e8000c101542 */
[----:B------:R4:W-:Y:S01]  /*a85b0*/  @P2 STG.E.U16 desc[UR66][R4.64], R12 ;  /* 0x0000000c04002986 */ /* 0x0009e2000c101542 */
[----:B------:R-:W-:Y:S01]  /*a85c0*/  ISETP.LT.AND P2, PT, R29, UR4, !P1 ;  /* 0x000000041d007c0c */ /* 0x000fe2000cf41270 */
[----:B--2---:R-:W-:Y:S02]  /*a85d0*/  VIADD R14, R21, 0x73 ;  /* 0x00000073150e7836 */ /* 0x004fe40000000000 */
[----:B------:R-:W2:Y:S04]  /*a85e0*/  LDL.LU R21, [R1+0x3004] ;  /* 0x0030040001157983 */ /* 0x000ea80000300800 */
[----:B------:R-:W2:Y:S01]  /*a85f0*/  LDL.LU R29, [R1+0x720] ;  /* 0x00072000011d7983 */ /* 0x000ea20000300800 */
[----:B----4-:R-:W-:-:S03]  /*a8600*/  IMAD.WIDE R4, R13, 0x2, R22 ;  /* 0x000000020d047825 */ /* 0x010fc600078e0216 */
[----:B------:R4:W-:Y:S04]  /*a8610*/  STL [R1+0x2fe8], R22 ;  /* 0x002fe81601007387 */ /* 0x0009e80000100800 */
[----:B----4-:R-:W4:Y:S04]  /*a8620*/  LDL R22, [R1+0x1be4] ;  /* 0x001be40001167983 */ /* 0x010f280000100800 */
[----:B------:R0:W-:Y:S04]  /*a8630*/  STL [R1+0x2fe4], R23 ;  /* 0x002fe41701007387 */ /* 0x0001e80000100800 */
[----:B0-----:R-:W2:Y:S01]  /*a8640*/  LDL.LU R23, [R1+0x6f0] ;  /* 0x0006f00001177983 */ /* 0x001ea20000300800 */
[----:B---3--:R-:W-:Y:S01]  /*a8650*/  IMAD.WIDE R2, R13, 0x2, R24 ;  /* 0x000000020d027825 */ /* 0x008fe200078e0218 */
[----:B------:R-:W-:-:S02]  /*a8660*/  ISETP.GE.AND P4, PT, R14, UR12, PT ;  /* 0x0000000c0e007c0c */ /* 0x000fc4000bf86270 */
[----:B------:R-:W-:Y:S02]  /*a8670*/  PRMT R14, R15, 0x7632, R14 ;  /* 0x000076320f0e7816 */ /* 0x000fe4000000000e */
[----:B--2---:R0:W-:Y:S01]  /*a8680*/  @P3 STG.E.U16 desc[UR66][R2.64], R23 ;  /* 0x0000001702003986 */ /* 0x0041e2000c101542 */
[----:B------:R-:W-:Y:S02]  /*a8690*/  PRMT R12, R23, 0x7632, R12 ;  /* 0x00007632170c7816 */ /* 0x000fe4000000000c */
[----:B0-----:R-:W-:-:S03]  /*a86a0*/  P2R R2, PR, RZ, 0x10 ;  /* 0x00000010ff027803 */ /* 0x001fc60000000000 */
[----:B------:R-:W-:Y:S04]  /*a86b0*/  @P0 STG.E.U16 desc[UR66][R4.64], R12 ;  /* 0x0000000c04000986 */ /* 0x000fe8000c101542 */
[----:B------:R0:W-:Y:S04]  /*a86c0*/  STL [R1+0x3c], R2 ;  /* 0x00003c0201007387 */ /* 0x0001e80000100800 */
[----:B------:R-:W-:Y:S04]  /*a86d0*/  STL [R1+0x2ff0], R20 ;  /* 0x002ff01401007387 */ /* 0x000fe80000100800 */
[----:B------:R-:W-:Y:S04]  /*a86e0*/  STL [R1+0x2fec], R21 ;  /* 0x002fec1501007387 */ /* 0x000fe80000100800 */
[----:B------:R-:W-:Y:S01]  /*a86f0*/  STL [R1+0x2ff8], R18 ;  /* 0x002ff81201007387 */ /* 0x000fe20000100800 */
[----:B------:R-:W-:-:S03]  /*a8700*/  ISETP.LT.AND P0, PT, R26, UR4, !P1 ;  /* 0x000000041a007c0c */ /* 0x000fc6000cf01270 */
[----:B------:R-:W-:Y:S04]  /*a8710*/  STL [R1+0x2ff4], R19 ;  /* 0x002ff41301007387 */ /* 0x000fe80000100800 */
[----:B------:R-:W2:Y:S01]  /*a8720*/  LDL.LU R26, [R1+0x730] ;  /* 0x00073000011a7983 */ /* 0x000ea20000300800 */
[----:B0-----:R-:W-:-:S03]  /*a8730*/  IMAD.WIDE R2, R13, 0x2, R20 ;  /* 0x000000020d027825 */ /* 0x001fc600078e0214 */
[----:B------:R-:W-:Y:S04]  /*a8740*/  STL [R1+0x2ffc], R17 ;  /* 0x002ffc1101007387 */ /* 0x000fe80000100800 */
[----:B------:R0:W-:Y:S02]  /*a8750*/  @P2 STG.E.U16 desc[UR66][R2.64], R15 ;  /* 0x0000000f02002986 */ /* 0x0001e4000c101542 */
[----:B0-----:R-:W-:Y:S02]  /*a8760*/  IMAD.WIDE R2, R13, 0x2, R16 ;  /* 0x000000020d027825 */ /* 0x001fe400078e0210 */
[----:B------:R-:W3:Y:S01]  /*a8770*/  LDL.LU R17, [R1+0x1b44] ;  /* 0x001b440001117983 */ /* 0x000ee20000300800 */
[----:B------:R-:W-:-:S03]  /*a8780*/  ISETP.LT.AND P2, PT, R27, UR4, !P1 ;  /* 0x000000041b007c0c */ /* 0x000fc6000cf41270 */
[----:B------:R-:W3:Y:S01]  /*a8790*/  LDL.LU R27, [R1+0x3000] ;  /* 0x00300000011b7983 */ /* 0x000ee20000300800 */
[----:B----4-:R-:W-:Y:S01]  /*a87a0*/  ISETP.LT.AND P3, PT, R22, UR4, !P1 ;  /* 0x0000000416007c0c */ /* 0x010fe2000cf61270 */
[----:B------:R-:W-:-:S04]  /*a87b0*/  IMAD.WIDE R4, R13, 0x2, R18 ;  /* 0x000000020d047825 */ /* 0x000fc800078e0212 */
[----:B------:R-:W-:Y:S01]  /*a87c0*/  VIADD R12, R13, UR6 ;  /* 0x000000060d0c7c36 */ /* 0x000fe20008000000 */
[----:B------:R-:W0:Y:S03]  /*a87d0*/  LDCU UR6, c[0x0][0x3b8] ;  /* 0x00007700ff0677ac */ /* 0x000e260008000800 */
[----:B------:R-:W-:Y:S01]  /*a87e0*/  VIADD R15, R12, UR7 ;  /* 0x000000070c0f7c36 */ /* 0x000fe20008000000 */
[----:B------:R-:W4:Y:S03]  /*a87f0*/  LDCU UR7, c[0x0][0x3b8] ;  /* 0x00007700ff0777ac */ /* 0x000f260008000800 */
[----:B------:R0:W-:Y:S01]  /*a8800*/  @P3 STG.E.U16 desc[UR66][R4.64], R14 ;  /* 0x0000000e04003986 */ /* 0x0001e2000c101542 */
[----:B------:R-:W-:-:S03]  /*a8810*/  ISETP.LT.AND P3, PT, R28, UR4, !P1 ;  /* 0x000000041c007c0c */ /* 0x000fc6000cf61270 */
[----:B------:R1:W-:Y:S01]  /*a8820*/  @P0 STG.E.U16 desc[UR66][R2.64], R29 ;  /* 0x0000001d02000986 */ /* 0x0003e2000c101542 */
[----:B0-----:R-:W-:Y:S01]  /*a8830*/  VIADD R14, R15, UR8 ;  /* 0x000000080f0e7c36 */ /* 0x001fe20008000000 */
[----:B------:R-:W-:Y:S01]  /*a8840*/  PRMT R4, R29, 0x7632, R4 ;  /* 0x000076321d047816 */ /* 0x000fe20000000004 */
[----:B-1----:R-:W-:-:S04]  /*a8850*/  IMAD.WIDE R2, R13, 0x2, R10 ;  /* 0x000000020d027825 */ /* 0x002fc800078e020a */
[----:B------:R-:W-:Y:S01]  /*a8860*/  VIADD R28, R14, UR9 ;  /* 0x000000090e1c7c36 */ /* 0x000fe20008000000 */
[----:B------:R-:W0:Y:S01]  /*a8870*/  LDCU UR8, c[0x0][0x3b8] ;  /* 0x00007700ff0877ac */ /* 0x000e220008000800 */
[----:B------:R-:W-:Y:S01]  /*a8880*/  ISETP.LT.AND P1, PT, R0, UR4, !P1 ;  /* 0x0000000400007c0c */ /* 0x000fe2000cf21270 */
[----:B------:R-:W1:Y:S01]  /*a8890*/  LDCU UR9, c[0x0][0x3b8] ;  /* 0x00007700ff0977ac */ /* 0x000e620008000800 */
[----:B------:R-:W-:Y:S01]  /*a88a0*/  VIADD R29, R28, UR5 ;  /* 0x000000051c1d7c36 */ /* 0x000fe20008000000 */
[----:B------:R4:W-:Y:S01]  /*a88b0*/  @P3 STG.E.U16 desc[UR66][R2.64], R4 ;  /* 0x0000000402003986 */ /* 0x0009e2000c101542 */
[----:B------:R-:W0:Y:S02]  /*a88c0*/  LDCU UR5, c[0x0][0x3b8] ;  /* 0x00007700ff0577ac */ /* 0x000e240008000800 */
[----:B------:R-:W-:-:S05]  /*a88d0*/  VIADD R18, R29, UR10 ;  /* 0x0000000a1d127c36 */ /* 0x000fca0008000000 */
[----:B------:R-:W-:Y:S01]  /*a88e0*/  STL [R1], R18 ;  /* 0x0000001201007387 */ /* 0x000fe20000100800 */
[----:B----4-:R-:W-:-:S05]  /*a88f0*/  IMAD.WIDE R2, R13, 0x2, R8 ;  /* 0x000000020d027825 */ /* 0x010fca00078e0208 */
[----:B--2---:R2:W-:Y:S01]  /*a8900*/  @P2 STG.E.U16 desc[UR66][R2.64], R26 ;  /* 0x0000001a02002986 */ /* 0x0045e2000c101542 */
[C---:B---3--:R-:W-:Y:S02]  /*a8910*/  VIADD R4, R17.reuse, 0x75 ;  /* 0x0000007511047836 */ /* 0x048fe40000000000 */
[----:B------:R-:W-:-:S03]  /*a8920*/  VIADD R5, R17, 0x74 ;  /* 0x0000007411057836 */ /* 0x000fc60000000000 */
[----:B------:R-:W-:Y:S02]  /*a8930*/  ISETP.GE.AND P3, PT, R4, UR12, PT ;  /* 0x0000000c04007c0c */ /* 0x000fe4000bf66270 */
[----:B------:R-:W-:Y:S01]  /*a8940*/  ISETP.GE.AND P0, PT, R5, UR12, PT ;  /* 0x0000000c05007c0c */ /* 0x000fe2000bf06270 */
[----:B------:R-:W-:Y:S01]  /*a8950*/  VIADD R5, R18, UR11 ;  /* 0x0000000b12057c36 */ /* 0x000fe20008000000 */
[----:B------:R-:W-:-:S03]  /*a8960*/  P2R R0, PR, RZ, 0x8 ;  /* 0x00000008ff007803 */ /* 0x000fc60000000000 */
[----:B------:R-:W-:Y:S01]  /*a8970*/  VIADD R4, R5, UR6 ;  /* 0x0000000605047c36 */ /* 0x000fe20008000000 */
[----:B------:R-:W3:Y:S01]  /*a8980*/  LDCU UR6, c[0x0][0x3b8] ;  /* 0x00007700ff0677ac */ /* 0x000ee20008000800 */
[----:B------:R4:W-:Y:S01]  /*a8990*/  STL [R1+0x40], R0 ;  /* 0x0000400001007387 */ /* 0x0009e20000100800 */
[----:B------:R-:W-:Y:S01]  /*a89a0*/  PRMT R27, R26, 0x7632, R27 ;  /* 0x000076321a1b7816 */ /* 0x000fe2000000001b */
[----:B--2---:R-:W-:Y:S02]  /*a89b0*/  VIADD R26, R17, 0x76 ;  /* 0x00000076111a7836 */ /* 0x004fe40000000000 */
[----:B----4-:R-:W-:Y:S01]  /*a89c0*/  VIADD R0, R4, UR7 ;  /* 0x0000000704007c36 */ /* 0x010fe20008000000 */
[----:B------:R-:W2:Y:S01]  /*a89d0*/  LDCU UR7, c[0x0][0x3b8] ;  /* 0x00007700ff0777ac */ /* 0x000ea20008000800 */
[----:B------:R-:W-:-:S03]  /*a89e0*/  IMAD.WIDE R2, R13, 0x2, R6 ;  /* 0x000000020d027825 */ /* 0x000fc600078e0206 */
[----:B------:R0:W-:Y:S01]  /*a89f0*/  STL [R1+0xc], R0 ;  /* 0x00000c0001007387 */ /* 0x0001e20000100800 */
[----:B------:R-:W-:Y:S01]  /*a8a00*/  ISETP.GE.AND P2, PT, R26, UR12, PT ;  /* 0x0000000c1a007c0c */ /* 0x000fe2000bf46270 */
[----:B------:R-:W-:Y:S02]  /*a8a10*/  VIADD R13, R17, 0x77 ;  /* 0x00000077110d7836 */ /* 0x000fe40000000000 */
[----:B------:R4:W-:Y:S01]  /*a8a20*/  @P1 STG.E.U16 desc[UR66][R2.64], R27 ;  /* 0x0000001b02001986 */ /* 0x0009e2000c101542 */
[----:B0-----:R-:W-:Y:S01]  /*a8a30*/  VIADD R0, R0, UR8 ;  /* 0x0000000800007c36 */ /* 0x001fe20008000000 */
[----:B------:R-:W0:Y:S04]  /*a8a40*/  LDCU UR8, c[0x0][0x3b8] ;  /* 0x00007700ff0877ac */ /* 0x000e280008000800 */
[----:B------:R1:W-:Y:S01]  /*a8a50*/  STL [R1+0x28], R0 ;  /* 0x0000280001007387 */ /* 0x0003e20000100800 */
[----:B----4-:R-:W-:-:S02]  /*a8a60*/  P2R R2, PR, RZ, 0x4 ;  /* 0x00000004ff027803 */ /* 0x010fc40000000000 */
[----:B------:R-:W-:Y:S01]  /*a8a70*/  ISETP.GE.AND P1, PT, R13, UR12, PT ;  /* 0x0000000c0d007c0c */ /* 0x000fe2000bf26270 */
[----:B-1----:R-:W-:-:S05]  /*a8a80*/  VIADD R0, R0, UR5 ;  /* 0x0000000500007c36 */ /* 0x002fca0008000000 */
[----:B------:R1:W-:Y:S04]  /*a8a90*/  STL [R1+0x2c], R0 ;  /* 0x00002c0001007387 */ /* 0x0003e80000100800 */
[----:B------:R4:W-:Y:S01]  /*a8aa0*/  STL [R1+0x44], R2 ;  /* 0x0000440201007387 */ /* 0x0009e20000100800 */
[----:B------:R-:W-:Y:S02]  /*a8ab0*/  VIADD R18, R17, 0x78 ;  /* 0x0000007811127836 */ /* 0x000fe40000000000 */
[----:B-1----:R-:W-:Y:S01]  /*a8ac0*/  VIADD R0, R0, UR9 ;  /* 0x0000000900007c36 */ /* 0x002fe20008000000 */
[----:B----4-:R-:W-:-:S03]  /*a8ad0*/  P2R R2, PR, RZ, 0x2 ;  /* 0x00000002ff027803 */ /* 0x010fc60000000000 */
[----:B---3--:R-:W-:Y:S01]  /*a8ae0*/  VIADD R3, R0, UR6 ;  /* 0x0000000600037c36 */ /* 0x008fe20008000000 */
[----:B------:R-:W-:Y:S04]  /*a8af0*/  STL [R1+0x4], R0 ;  /* 0x0000040001007387 */ /* 0x000fe80000100800 */
[----:B------:R2:W-:Y:S01]  /*a8b00*/  STL [R1+0x48], R2 ;  /* 0x0000480201007387 */ /* 0x0005e20000100800 */
[C---:B------:R-:W-:Y:S02]  /*a8b10*/  VIADD R19, R17.reuse, 0x79 ;  /* 0x0000007911137836 */ /* 0x040fe40000000000 */
[C---:B------:R-:W-:Y:S02]  /*a8b20*/  VIADD R20, R17.reuse, 0x7a ;  /* 0x0000007a11147836 */ /* 0x040fe40000000000 */
[----:B------:R-:W-:-:S02]  /*a8b30*/  VIADD R21, R17, 0x7b ;  /* 0x0000007b11157836 */ /* 0x000fc40000000000 */
[C---:B------:R-:W-:Y:S02]  /*a8b40*/  VIADD R22, R17.reuse, 0x7c ;  /* 0x0000007c11167836 */ /* 0x040fe40000000000 */
[C---:B------:R-:W-:Y:S02]  /*a8b50*/  VIADD R23, R17.reuse, 0x7d ;  /* 0x0000007d11177836 */ /* 0x040fe40000000000 */
[----:B------:R-:W-:Y:S02]  /*a8b60*/  VIADD R13, R17, 0x7f ;  /* 0x0000007f110d7836 */ /* 0x000fe40000000000 */
[----:B--2---:R-:W-:Y:S02]  /*a8b70*/  VIADD R2, R3, UR7 ;  /* 0x0000000703027c36 */ /* 0x004fe40008000000 */
[----:B------:R-:W-:Y:S01]  /*a8b80*/  VIADD R0, R17, 0x7e ;  /* 0x0000007e11007836 */ /* 0x000fe20000000000 */
[----:B------:R-:W-:Y:S01]  /*a8b90*/  ISETP.GE.AND P2, PT, R18, UR12, PT ;  /* 0x0000000c12007c0c */ /* 0x000fe2000bf46270 */
[----:B0-----:R-:W-:Y:S01]  /*a8ba0*/  VIADD R17, R2, UR8 ;  /* 0x0000000802117c36 */ /* 0x001fe20008000000 */
[----:B------:R-:W-:-:S02]  /*a8bb0*/  ISETP.GE.AND P3, PT, R19, UR12, PT ;  /* 0x0000000c13007c0c */ /* 0x000fc4000bf66270 */
[----:B------:R-:W-:Y:S02]  /*a8bc0*/  ISETP.GE.AND P1, PT, R20, UR12, PT ;  /* 0x0000000c14007c0c */ /* 0x000fe4000bf26270 */
[----:B------:R-:W-:Y:S02]  /*a8bd0*/  P2R R20, PR, RZ, 0x4 ;  /* 0x00000004ff147803 */ /* 0x000fe40000000000 */
[----:B------:R-:W-:Y:S01]  /*a8be0*/  ISETP.GE.AND P2, PT, R21, UR12, PT ;  /* 0x0000000c15007c0c */ /* 0x000fe2000bf46270 */
[----:B------:R0:W-:Y:S01]  /*a8bf0*/  STL [R1+0x30], R17 ;  /* 0x0000301101007387 */ /* 0x0001e20000100800 */
[----:B------:R-:W-:Y:S02]  /*a8c00*/  P2R R21, PR, RZ, 0x8 ;  /* 0x00000008ff157803 */ /* 0x000fe40000000000 */
[----:B------:R-:W-:Y:S02]  /*a8c10*/  ISETP.GE.AND P3, PT, R22, UR12, PT ;  /* 0x0000000c16007c0c */ /* 0x000fe4000bf66270 */
[----:B------:R-:W-:Y:S01]  /*a8c20*/  ISETP.GE.AND P4, PT, R23, UR12, PT ;  /* 0x0000000c17007c0c */ /* 0x000fe2000bf86270 */
[----:B0-----:R-:W2:Y:S04]  /*a8c30*/  LDL.LU R17, [R1+0x2ffc] ;  /* 0x002ffc0001117983 */ /* 0x001ea80000300800 */
[----:B------:R-:W3:Y:S04]  /*a8c40*/  LDL.LU R18, [R1+0x2ff8] ;  /* 0x002ff80001127983 */ /* 0x000ee80000300800 */
[----:B------:R-:W3:Y:S04]  /*a8c50*/  LDL.LU R19, [R1+0x2ff4] ;  /* 0x002ff40001137983 */ /* 0x000ee80000300800 */
[----:B------:R0:W-:Y:S01]  /*a8c60*/  STL [R1+0x1c], R20 ;  /* 0x00001c1401007387 */ /* 0x0001e20000100800 */
[----:B------:R-:W-:-:S03]  /*a8c70*/  ISETP.GE.AND P5, PT, R0, UR12, PT ;  /* 0x0000000c00007c0c */ /* 0x000fc6000bfa6270 */
[----:B0-----:R-:W4:Y:S04]  /*a8c80*/  LDL.LU R20, [R1+0x2ff0] ;  /* 0x002ff00001147983 */ /* 0x001f280000300800 */
[----:B------:R0:W-:Y:S04]  /*a8c90*/  STL [R1+0x18], R21 ;  /* 0x0000181501007387 */ /* 0x0001e80000100800 */
[----:B0-----:R-:W4:Y:S04]  /*a8ca0*/  LDL.LU R21, [R1+0x2fec] ;  /* 0x002fec0001157983 */ /* 0x001f280000300800 */
[----:B------:R-:W2:Y:S04]  /*a8cb0*/  LDL.LU R22, [R1+0x2fe8] ;  /* 0x002fe80001167983 */ /* 0x000ea80000300800 */
[----:B------:R-:W2:Y:S04]  /*a8cc0*/  LDL.LU R23, [R1+0x2fe4] ;  /* 0x002fe40001177983 */ /* 0x000ea80000300800 */
[----:B------:R-:W2:Y:S01]  /*a8cd0*/  LDL.LU R0, [R1+0x2fe0] ;  /* 0x002fe00001007983 */ /* 0x000ea20000300800 */
[----:B------:R-:W-:Y:S01]  /*a8ce0*/  IMAD.WIDE R26, R12, 0x2, R24 ;  /* 0x000000020c1a7825 */ /* 0x000fe200078e0218 */
[----:B------:R-:W-:-:S02]  /*a8cf0*/  ISETP.GE.AND P6, PT, R13, UR12, PT ;  /* 0x0000000c0d007c0c */ /* 0x000fc4000bfc6270 */
[----:B------:R-:W-:Y:S04]  /*a8d00*/  STL [R1+0x30bc], R9 ;  /* 0x0030bc0901007387 */ /* 0x000fe80000100800 */
[----:B------:R0:W-:Y:S04]  /*a8d10*/  STL [R1+0x30b8], R6 ;  /* 0x0030b80601007387 */ /* 0x0001e80000100800 */
[----:B0-----:R-:W3:Y:S04]  /*a8d20*/  LDL.LU R6, [R1+0x38] ;  /* 0x0000380001067983 */ /* 0x001ee80000300800 */
[----:B------:R0:W-:Y:S04]  /*a8d30*/  STL [R1+0x30b4], R7 ;  /* 0x0030b40701007387 */ /* 0x0001e80000100800 */
[----:B0-----:R-:W3:Y:S04]  /*a8d40*/  LDL.LU R7, [R1+0x34] ;  /* 0x0000340001077983 */ /* 0x001ee80000300800 */
[----:B------:R0:W-:Y:S04]  /*a8d50*/  STL [R1+0x30b0], R15 ;  /* 0x0030b00f01007387 */ /* 0x0001e80000100800 */
[----:B0-----:R-:W3:Y:S04]  /*a8d60*/  LDL.LU R15, [R1+0x740] ;  /* 0x00074000010f7983 */ /* 0x001ee80000300800 */
[----:B------:R0:W-:Y:S04]  /*a8d70*/  STL [R1+0x30ac], R24 ;  /* 0x0030ac1801007387 */ /* 0x0001e80000100800 */
[----:B0-----:R-:W4:Y:S04]  /*a8d80*/  LDL.LU R24, [R1+0x760] ;  /* 0x0007600001187983 */ /* 0x001f280000300800 */
[----:B------:R0:W-:Y:S04]  /*a8d90*/  STL [R1+0x30a8], R25 ;  /* 0x0030a81901007387 */ /* 0x0001e80000100800 */
[----:B0-----:R-:W4:Y:S04]  /*a8da0*/  LDL R25, [R1+0x1bd8] ;  /* 0x001bd80001197983 */ /* 0x001f280000100800 */
[----:B------:R0:W-:Y:S04]  /*a8db0*/  STL [R1+0x309c], R14 ;  /* 0x00309c0e01007387 */ /* 0x0001e80000100800 */
[----:B0-----:R-:W4:Y:S04]  /*a8dc0*/  LDL.LU R14, [R1+0x750] ;  /* 0x00075000010e7983 */ /* 0x001f280000300800 */
[----:B------:R0:W-:Y:S04]  /*a8dd0*/  STL [R1+0x308c], R28 ;  /* 0x00308c1c01007387 */ /* 0x0001e80000100800 */
[----:B0-----:R-:W4:Y:S04]  /*a8de0*/  LDL R28, [R1+0x1be8] ;  /* 0x001be800011c7983 */ /* 0x001f280000100800 */
[----:B------:R0:W-:Y:S04]  /*a8df0*/  STL [R1+0x3080], R29 ;  /* 0x0030801d01007387 */ /* 0x0001e80000100800 */
[----:B0-----:R-:W4:Y:S04]  /*a8e00*/  LDL R29, [R1+0x1bec] ;  /* 0x001bec00011d7983 */ /* 0x001f280000100800 */
[----:B------:R0:W-:Y:S04]  /*a8e10*/  STL [R1+0x3064], R5 ;  /* 0x0030640501007387 */ /* 0x0001e80000100800 */
[----:B0-----:R-:W4:Y:S04]  /*a8e20*/  LDL R5, [R1+0x1be4] ;  /* 0x001be40001057983 */ /* 0x001f280000100800 */
[----:B------:R0:W-:Y:S04]  /*a8e30*/  STL [R1+0x304c], R4 ;  /* 0x00304c0401007387 */ /* 0x0001e80000100800 */
[----:B0-----:R-:W4:Y:S04]  /*a8e40*/  LDL R4, [R1+0x1bf4] ;  /* 0x001bf40001047983 */ /* 0x001f280000100800 */
[----:B--2---:R0:W-:Y:S04]  /*a8e50*/  STL [R1+0x3038], R0 ;  /* 0x0030380001007387 */ /* 0x0041e80000100800 */
[----:B0-----:R-:W2:Y:S04]  /*a8e60*/  LDL R0, [R1+0x1be0] ;  /* 0x001be00001007983 */ /* 0x001ea80000100800 */
[----:B------:R0:W-:Y:S04]  /*a8e70*/  STL [R1+0x3008], R3 ;  /* 0x0030080301007387 */ /* 0x0001e80000100800 */
[----:B0-----:R-:W2:Y:S01]  /*a8e80*/  LDL R3, [R1+0x1bdc] ;  /* 0x001bdc0001037983 */ /* 0x001ea20000100800 */
[----:B------:R-:W-:-:S03]  /*a8e90*/  P2R R9, PR, RZ, 0x10 ;  /* 0x00000010ff097803 */ /* 0x000fc60000000000 */
[----:B------:R0:W-:Y:S04]  /*a8ea0*/  STL [R1+0x2ff8], R2 ;  /* 0x002ff80201007387 */ /* 0x0001e80000100800 */
[----:B0-----:R-:W2:Y:S04]  /*a8eb0*/  LDL R2, [R1+0x1bf0] ;  /* 0x001bf00001027983 */ /* 0x001ea80000100800 */
[----:B------:R0:W-:Y:S04]  /*a8ec0*/  STL [R1+0x8], R9 ;  /* 0x0000080901007387 */ /* 0x0001e80000100800 */
[----:B0-----:R-:W2:Y:S01]  /*a8ed0*/  LDL.LU R9, [R1+0x30bc] ;  /* 0x0030bc0001097983 */ /* 0x001ea20000300800 */
[----:B---3--:R-:W-:-:S02]  /*a8ee0*/  ISETP.NE.AND P4, PT, R6, RZ, PT ;  /* 0x000000ff0600720c */ /* 0x008fc40003f85270 */
[----:B------:R-:W-:-:S05]  /*a8ef0*/  P2R R6, PR, RZ, 0x20 ;  /* 0x00000020ff067803 */ /* 0x000fca0000000000 */
[----:B------:R0:W-:Y:S02]  /*a8f00*/  STL [R1+0x10], R6 ;  /* 0x0000100601007387 */ /* 0x0001e40000100800 */
[----:B0-----:R-:W-:Y:S02]  /*a8f10*/  P2R R6, PR, RZ, 0x40 ;  /* 0x00000040ff067803 */ /* 0x001fe40000000000 */
[----:B------:R-:W-:-:S03]  /*a8f20*/  PRMT R13, R15, 0x7632, R13 ;  /* 0x000076320f0d7816 */ /* 0x000fc6000000000d */
[----:B------:R0:W-:Y:S01]  /*a8f30*/  STL [R1+0x14], R6 ;  /* 0x0000140601007387 */ /* 0x0001e20000100800 */
[----:B----4-:R-:W-:-:S03]  /*a8f40*/  ISETP.LT.AND P5, PT, R25, UR4, !P4 ;  /* 0x0000000419007c0c */ /* 0x010fc6000e7a1270 */
[----:B0-----:R-:W3:Y:S01]  /*a8f50*/  LDL.LU R6, [R1+0x30b8] ;  /* 0x0030b80001067983 */ /* 0x001ee20000300800 */
[----:B------:R-:W-:-:S03]  /*a8f60*/  ISETP.NE.AND P6, PT, R7, RZ, PT ;  /* 0x000000ff0700720c */ /* 0x000fc60003fc5270 */
[----:B------:R-:W3:Y:S04]  /*a8f70*/  LDL.LU R7, [R1+0x30b4] ;  /* 0x0030b40001077983 */ /* 0x000ee80000300800 */
[----:B------:R-:W4:Y:S04]  /*a8f80*/  LDL.LU R25, [R1+0x3c] ;  /* 0x00003c0001197983 */ /* 0x000f280000300800 */
[----:B------:R0:W-:Y:S04]  /*a8f90*/  @P5 STG.E.U16 desc[UR66][R26.64], R15 ;  /* 0x0000000f1a005986 */ /* 0x0001e8000c101542 */
[----:B------:R1:W-:Y:S01]  /*a8fa0*/  STL [R1+0x30a4], R23 ;  /* 0x0030a41701007387 */ /* 0x0003e20000100800 */
[----:B0-----:R-:W-:-:S03]  /*a8fb0*/  IMAD.WIDE R26, R12, 0x2, R22 ;  /* 0x000000020c1a7825 */ /* 0x001fc600078e0216 */
[----:B-1----:R-:W3:Y:S04]  /*a8fc0*/  LDL R23, [R1+0x1bd8] ;  /* 0x001bd80001177983 */ /* 0x002ee80000100800 */
[----:B------:R-:W3:Y:S01]  /*a8fd0*/  LDL.LU R15, [R1+0x30b0] ;  /* 0x0030b000010f7983 */ /* 0x000ee20000300800 */
[----:B--2---:R-:W-:-:S03]  /*a8fe0*/  ISETP.LT.AND P5, PT, R3, UR4, !P4 ;  /* 0x0000000403007c0c */ /* 0x004fc6000e7a1270 */
[----:B------:R0:W-:Y:S04]  /*a8ff0*/  STL [R1+0x30a0], R3 ;  /* 0x0030a00301007387 */ /* 0x0001e80000100800 */
[----:B0-----:R-:W2:Y:S06]  /*a9000*/  LDL.LU R3, [R1+0x6f4] ;  /* 0x0006f40001037983 */ /* 0x001eac0000300800 */
[----:B------:R0:W-:Y:S01]  /*a9010*/  @P5 STG.E.U16 desc[UR66][R26.64], R13 ;  /* 0x0000000d1a005986 */ /* 0x0001e2000c101542 */
[----:B------:R-:W-:Y:S01]  /*a9020*/  ISETP.LT.AND P5, PT, R0, UR4, !P4 ;  /* 0x0000000400007c0c */ /* 0x000fe2000e7a1270 */
[----:B0-----:R-:W-:Y:S01]  /*a9030*/  IMAD.WIDE R26, R12, 0x2, R20 ;  /* 0x000000020c1a7825 */ /* 0x001fe200078e0214 */
[----:B------:R-:W-:-:S11]  /*a9040*/  PRMT R13, R14, 0x7632, R13 ;  /* 0x000076320e0d7816 */ /* 0x000fd6000000000d */
[----:B------:R0:W-:Y:S01]  /*a9050*/  @P5 STG.E.U16 desc[UR66][R26.64], R14 ;  /* 0x0000000e1a005986 */ /* 0x0001e2000c101542 */
[----:B------:R-:W-:Y:S01]  /*a9060*/  ISETP.LT.AND P5, PT, R5, UR4, !P4 ;  /* 0x0000000405007c0c */ /* 0x000fe2000e7a1270 */
[----:B0-----:R-:W-:Y:S02]  /*a9070*/  IMAD.WIDE R26, R12, 0x2, R18 ;  /* 0x000000020c1a7825 */ /* 0x001fe400078e0212 */
[----:B------:R-:W2:Y:S10]  /*a9080*/  LDL.LU R14, [R1+0x704] ;  /* 0x00070400010e7983 */ /* 0x000eb40000300800 */
        /* <DEDUP_REMOVED lines=8> */
[----:B------:R0:W-:Y:S04]  /*a9110*/  @P5 STG.E.U16 desc[UR66][R26.64], R13 ;  /* 0x0000000d1a005986 */ /* 0x0001e8000c101542 */
[----:B0-----:R-:W2:Y:S01]  /*a9120*/  LDL.LU R13, [R1+0x770] ;  /* 0x00077000010d7983 */ /* 0x001ea20000300800 */
[----:B------:R-:W-:Y:S01]  /*a9130*/  ISETP.LT.AND P5, PT, R2, UR4, !P4 ;  /* 0x0000000402007c0c */ /* 0x000fe2000e7a1270 */
[----:B------:R-:W-:Y:S01]  /*a9140*/  IMAD.WIDE R26, R12, 0x2, R8 ;  /* 0x000000020c1a7825 */ /* 0x000fe200078e0208 */
[----:B------:R-:W-:-:S11]  /*a9150*/  ISETP.LT.AND P4, PT, R4, UR4, !P4 ;  /* 0x0000000404007c0c */ /* 0x000fd6000e781270 */
[----:B--2---:R0:W-:Y:S01]  /*a9160*/  @P5 STG.E.U16 desc[UR66][R26.64], R13 ;  /* 0x0000000d1a005986 */ /* 0x0041e2000c101542 */
[----:B----4-:R-:W-:-:S03]  /*a9170*/  ISETP.NE.AND P5, PT, R25, RZ, PT ;  /* 0x000000ff1900720c */ /* 0x010fc60003fa5270 */
[----:B0-----:R-:W2:Y:S04]  /*a9180*/  LDL.LU R27, [R1+0x724] ;  /* 0x00072400011b7983 */ /* 0x001ea80000300800 */
[----:B------:R-:W4:Y:S01]  /*a9190*/  LDL.LU R25, [R1+0x30a8] ;  /* 0x0030a80001197983 */ /* 0x000f220000300800 */
[----:B------:R-:W-:Y:S01]  /*a91a0*/  PRMT R26, R13, 0x7632, R26 ;  /* 0x000076320d1a7816 */ /* 0x000fe2000000001a */
[----:B---3--:R-:W-:-:S05]  /*a91b0*/  IMAD.WIDE R12, R12, 0x2, R6 ;  /* 0x000000020c0c7825 */ /* 0x008fca00078e0206 */
[----:B------:R0:W-:Y:S01]  /*a91c0*/  @P4 STG.E.U16 desc[UR66][R12.64], R26 ;  /* 0x0000001a0c004986 */ /* 0x0001e2000c101542 */
[----:B------:R-:W-:-:S03]  /*a91d0*/  ISETP.LT.AND P4, PT, R23, UR4, !P6 ;  /* 0x0000000417007c0c */ /* 0x000fc6000f781270 */
[----:B------:R-:W3:Y:S01]  /*a91e0*/  LDL.LU R23, [R1+0x30a4] ;  /* 0x0030a40001177983 */ /* 0x000ee20000300800 */
[----:B0-----:R-:W-:Y:S01]  /*a91f0*/  PRMT R26, R3, 0x7632, R26 ;  /* 0x00007632031a7816 */ /* 0x001fe2000000001a */
[----:B----4-:R-:W-:-:S08]  /*a9200*/  IMAD.WIDE R12, R15, 0x2, R24 ;  /* 0x000000020f0c7825 */ /* 0x010fd000078e0218 */
[----:B------:R0:W-:Y:S04]  /*a9210*/  @P4 STG.E.U16 desc[UR66][R12.64], R3 ;  /* 0x000000030c004986 */ /* 0x0001e8000c101542 */
[----:B0-----:R-:W4:Y:S01]  /*a9220*/  LDL.LU R3, [R1+0x30a0] ;  /* 0x0030a00001037983 */ /* 0x001f220000300800 */
[----:B---3--:R-:W-:Y:S01]  /*a9230*/  IMAD.WIDE R12, R15, 0x2, R22 ;  /* 0x000000020f0c7825 */ /* 0x008fe200078e0216 */
[----:B----4-:R-:W-:Y:S02]  /*a9240*/  ISETP.LT.AND P4, PT, R3, UR4, !P6 ;  /* 0x0000000403007c0c */ /* 0x010fe4000f781270 */
[----:B------:R0:W-:Y:S04]  /*a9250*/  STL [R1+0x3094], R3 ;  /* 0x0030940301007387 */ /* 0x0001e80000100800 */
[----:B0-----:R-:W3:Y:S07]  /*a9260*/  LDL.LU R3, [R1+0x744] ;  /* 0x0007440001037983 */ /* 0x001eee0000300800 */
[----:B------:R0:W-:Y:S04]  /*a9270*/  @P4 STG.E.U16 desc[UR66][R12.64], R26 ;  /* 0x0000001a0c004986 */ /* 0x0001e8000c101542 */
[----:B------:R1:W-:Y:S01]  /*a9280*/  STL [R1+0x3098], R21 ;  /* 0x0030981501007387 */ /* 0x0003e20000100800 */
[----:B0-----:R-:W-:-:S03]  /*a9290*/  IMAD.WIDE R12, R15, 0x2, R20 ;  /* 0x000000020f0c7825 */ /* 0x001fc600078e0214 */
[----:B-1----:R-:W4:Y:S01]  /*a92a0*/  LDL.LU R21, [R1+0x734] ;  /* 0x0007340001157983 */ /* 0x002f220000300800 */
[----:B------:R-:W-:Y:S02]  /*a92b0*/  ISETP.LT.AND P4, PT, R0, UR4, !P6 ;  /* 0x0000000400007c0c */ /* 0x000fe4000f781270 */
[----:B------:R-:W-:-:S11]  /*a92c0*/  PRMT R26, R14, 0x7632, R26 ;  /* 0x000076320e1a7816 */ /* 0x000fd6000000001a */
[----:B------:R0:W-:Y:S01]  /*a92d0*/  @P4 STG.E.U16 desc[UR66][R12.64], R14 ;  /* 0x0000000e0c004986 */ /* 0x0001e2000c101542 */
[----:B------:R-:W-:Y:S01]  /*a92e0*/  ISETP.LT.AND P4, PT, R5, UR4, !P6 ;  /* 0x0000000405007c0c */ /* 0x000fe2000f781270 */
[C---:B0-----:R-:W-:Y:S02]  /*a92f0*/  IMAD.WIDE R12, R15.reuse, 0x2, R18 ;  /* 0x000000020f0c7825 */ /* 0x041fe400078e0212 */
[----:B------:R-:W3:Y:S10]  /*a9300*/  LDL.LU R14, [R1+0x309c] ;  /* 0x00309c00010e7983 */ /* 0x000ef40000300800 */
[----:B------:R0:W-:Y:S01]  /*a9310*/  @P4 STG.E.U16 desc[UR66][R12.64], R26 ;  /* 0x0000001a0c004986 */ /* 0x0001e2000c101542 */
[----:B------:R-:W-:Y:S01]  /*a9320*/  ISETP.LT.AND P4, PT, R28, UR4, !P6 ;  /* 0x000000041c007c0c */ /* 0x000fe2000f781270 */
[----:B0-----:R-:W-:-:S12]  /*a9330*/  IMAD.WIDE R12, R15, 0x2, R16 ;  /* 0x000000020f0c7825 */ /* 0x001fd800078e0210 */
[----:B--2---:R0:W-:Y:S01]  /*a9340*/  @P4 STG.E.U16 desc[UR66][R12.64], R27 ;  /* 0x0000001b0c004986 */ /* 0x0041e2000c101542 */
[----:B------:R-:W-:Y:S02]  /*a9350*/  ISETP.LT.AND P4, PT, R29, UR4, !P6 ;  /* 0x000000041d007c0c */ /* 0x000fe4000f781270 */
[----:B------:R-:W-:Y:S01]  /*a9360*/  PRMT R26, R27, 0x7632, R26 ;  /* 0x000076321b1a7816 */ /* 0x000fe2000000001a */
[----:B0-----:R-:W-:-:S10]  /*a9370*/  IMAD.WIDE R12, R15, 0x2, R10 ;  /* 0x000000020f0c7825 */ /* 0x001fd400078e020a */
[----:B------:R0:W-:Y:S01]  /*a9380*/  @P4 STG.E.U16 desc[UR66][R12.64], R26 ;  /* 0x0000001a0c004986 */ /* 0x0001e2000c101542 */
[----:B------:R-:W-:-:S03]  /*a9390*/  ISETP.LT.AND P4, PT, R2, UR4, !P6 ;  /* 0x0000000402007c0c */ /* 0x000fc6000f781270 */
[----:B------:R1:W-:Y:S01]  /*a93a0*/  STL [R1+0x3090], R5 ;  /* 0x0030900501007387 */ /* 0x0003e20000100800 */
[----:B0-----:R-:W-:-:S03]  /*a93b0*/  IMAD.WIDE R12, R15, 0x2, R8 ;  /* 0x000000020f0c7825 */ /* 0x001fc600078e0208 */
[----:B-1----:R-:W2:Y:S04]  /*a93c0*/  LDL.LU R5, [R1+0x754] ;  /* 0x0007540001057983 */ /* 0x002ea80000300800 */
[----:B------:R-:W2:Y:S04]  /*a93d0*/  LDL.LU R27, [R1+0x764] ;  /* 0x00076400011b7983 */ /* 0x000ea80000300800 */
[----:B----4-:R0:W-:Y:S04]  /*a93e0*/  @P4 STG.E.U16 desc[UR66][R12.64], R21 ;  /* 0x000000150c004986 */ /* 0x0101e8000c101542 */
[----:B0-----:R-:W4:Y:S01]  /*a93f0*/  LDL.LU R13, [R1+0x8] ;  /* 0x00000800010d7983 */ /* 0x001f220000300800 */
[----:B------:R-:W-:-:S02]  /*a9400*/  ISETP.LT.AND P6, PT, R4, UR4, !P6 ;  /* 0x0000000404007c0c */ /* 0x000fc4000f7c1270 */
[----:B------:R-:W-:Y:S02]  /*a9410*/  PRMT R26, R21, 0x7632, R26 ;  /* 0x00007632151a7816 */ /* 0x000fe4000000001a */
[----:B------:R-:W2:Y:S01]  /*a9420*/  LDL.LU R21, [R1+0x3098] ;  /* 0x0030980001157983 */ /* 0x000ea20000300800 */
[----:B----4-:R-:W-:Y:S01]  /*a9430*/  ISETP.NE.AND P4, PT, R13, RZ, PT ;  /* 0x000000ff0d00720c */ /* 0x010fe20003f85270 */
[----:B------:R-:W-:-:S07]  /*a9440*/  IMAD.WIDE R12, R15, 0x2, R6 ;  /* 0x000000020f0c7825 */ /* 0x000fce00078e0206 */
[----:B------:R0:W-:Y:S04]  /*a9450*/  @P6 STG.E.U16 desc[UR66][R12.64], R26 ;  /* 0x0000001a0c006986 */ /* 0x0001e8000c101542 */
[----:B0-----:R-:W4:Y:S01]  /*a9460*/  LDL R26, [R1+0x1bd8] ;  /* 0x001bd800011a7983 */ /* 0x001f220000100800 */
[----:B---3--:R-:W-:Y:S01]  /*a9470*/  IMAD.WIDE R12, R14, 0x2, R24 ;  /* 0x000000020e0c7825 */ /* 0x008fe200078e0218 */
[----:B------:R-:W-:Y:S02]  /*a9480*/  PRMT R15, R3, 0x7632, R15 ;  /* 0x00007632030f7816 */ /* 0x000fe4000000000f */
[----:B----4-:R-:W-:-:S13]  /*a9490*/  ISETP.LT.AND P6, PT, R26, UR4, !P5 ;  /* 0x000000041a007c0c */ /* 0x010fda000efc1270 */
[----:B------:R0:W-:Y:S04]  /*a94a0*/  @P6 STG.E.U16 desc[UR66][R12.64], R3 ;  /* 0x000000030c006986 */ /* 0x0001e8000c101542 */
[----:B0-----:R-:W3:Y:S01]  /*a94b0*/  LDL.LU R3, [R1+0x3094] ;  /* 0x0030940001037983 */ /* 0x001ee20000300800 */
[----:B------:R-:W-:Y:S01]  /*a94c0*/  IMAD.WIDE R12, R14, 0x2, R22 ;  /* 0x000000020e0c7825 */ /* 0x000fe200078e0216 */
[----:B---3--:R-:W-:-:S13]  /*a94d0*/  ISETP.LT.AND P6, PT, R3, UR4, !P5 ;  /* 0x0000000403007c0c */ /* 0x008fda000efc1270 */
[----:B------:R2:W-:Y:S01]  /*a94e0*/  @P6 STG.E.U16 desc[UR66][R12.64], R15 ;  /* 0x0000000f0c006986 */ /* 0x0005e2000c101542 */
[----:B------:R-:W-:-:S03]  /*a94f0*/  ISETP.LT.AND P6, PT, R0, UR4, !P5 ;  /* 0x0000000400007c0c */ /* 0x000fc6000efc1270 */
[----:B------:R0:W-:Y:S01]  /*a9500*/  STL [R1+0x3088], R3 ;  /* 0x0030880301007387 */ /* 0x0001e20000100800 */
[C---:B--2---:R-:W-:Y:S01]  /*a9510*/  IMAD.WIDE R12, R14.reuse, 0x2, R20 ;  /* 0x000000020e0c7825 */ /* 0x044fe200078e0214 */
[----:B------:R-:W-:Y:S02]  /*a9520*/  PRMT R15, R5, 0x7632, R15 ;  /* 0x00007632050f7816 */ /* 0x000fe4000000000f */
[----:B0-----:R-:W2:Y:S06]  /*a9530*/  LDL.LU R3, [R1+0x6f8] ;  /* 0x0006f80001037983 */ /* 0x001eac0000300800 */
[----:B------:R0:W-:Y:S04]  /*a9540*/  @P6 STG.E.U16 desc[UR66][R12.64], R5 ;  /* 0x000000050c006986 */ /* 0x0001e8000c101542 */
[----:B0-----:R-:W3:Y:S01]  /*a9550*/  LDL.LU R5, [R1+0x3090] ;  /* 0x0030900001057983 */ /* 0x001ee20000300800 */
[----:B------:R-:W-:Y:S01]  /*a9560*/  IMAD.WIDE R12, R14, 0x2, R18 ;  /* 0x000000020e0c7825 */ /* 0x000fe200078e0212 */
[----:B---3--:R-:W-:-:S13]  /*a9570*/  ISETP.LT.AND P6, PT, R5, UR4, !P5 ;  /* 0x0000000405007c0c */ /* 0x008fda000efc1270 */
[----:B------:R0:W-:Y:S01]  /*a9580*/  @P6 STG.E.U16 desc[UR66][R12.64], R15 ;  /* 0x0000000f0c006986 */ /* 0x0001e2000c101542 */
[----:B------:R-:W-:Y:S01]  /*a9590*/  ISETP.LT.AND P6, PT, R28, UR4, !P5 ;  /* 0x000000041c007c0c */ /* 0x000fe2000efc1270 */
[----:B0-----:R-:W-:-:S12]  /*a95a0*/  IMAD.WIDE R12, R14, 0x2, R16 ;  /* 0x000000020e0c7825 */ /* 0x001fd800078e0210 */
[----:B------:R0:W-:Y:S01]  /*a95b0*/  @P6 STG.E.U16 desc[UR66][R12.64], R27 ;  /* 0x0000001b0c006986 */ /* 0x0001e2000c101542 */
[----:B------:R-:W-:Y:S02]  /*a95c0*/  ISETP.LT.AND P6, PT, R29, UR4, !P5 ;  /* 0x000000041d007c0c */ /* 0x000fe4000efc1270 */
[----:B------:R-:W-:Y:S01]  /*a95d0*/  PRMT R15, R27, 0x7632, R15 ;  /* 0x000076321b0f7816 */ /* 0x000fe2000000000f */
[----:B------:R1:W-:Y:S01]  /*a95e0*/  STL [R1+0x3084], R5 ;  /* 0x0030840501007387 */ /* 0x0003e20000100800 */
[----:B0-----:R-:W-:-:S03]  /*a95f0*/  IMAD.WIDE R12, R14, 0x2, R10 ;  /* 0x000000020e0c7825 */ /* 0x001fc600078e020a */
[----:B-1----:R-:W3:Y:S04]  /*a9600*/  LDL.LU R5, [R1+0x708] ;  /* 0x0007080001057983 */ /* 0x002ee80000300800 */
[----:B------:R-:W4:Y:S04]  /*a9610*/  LDL.LU R28, [R1+0x308c] ;  /* 0x00308c00011c7983 */ /* 0x000f280000300800 */
[----:B------:R-:W2:Y:S04]  /*a9620*/  LDL.LU R27, [R1+0x728] ;  /* 0x00072800011b7983 */ /* 0x000ea80000300800 */
[----:B------:R0:W-:Y:S04]  /*a9630*/  @P6 STG.E.U16 desc[UR66][R12.64], R15 ;  /* 0x0000000f0c006986 */ /* 0x0001e8000c101542 */
[----:B0-----:R-:W2:Y:S01]  /*a9640*/  LDL.LU R15, [R1+0x774] ;  /* 0x00077400010f7983 */ /* 0x001ea20000300800 */
[----:B------:R-:W-:Y:S01]  /*a9650*/  ISETP.LT.AND P6, PT, R2, UR4, !P5 ;  /* 0x0000000402007c0c */ /* 0x000fe2000efc1270 */
[----:B------:R-:W-:Y:S01]  /*a9660*/  IMAD.WIDE R12, R14, 0x2, R8 ;  /* 0x000000020e0c7825 */ /* 0x000fe200078e0208 */
[----:B------:R-:W-:-:S11]  /*a9670*/  ISETP.LT.AND P5, PT, R4, UR4, !P5 ;  /* 0x0000000404007c0c */ /* 0x000fd6000efa1270 */
[----:B--2---:R0:W-:Y:S04]  /*a9680*/  @P6 STG.E.U16 desc[UR66][R12.64], R15 ;  /* 0x0000000f0c006986 */ /* 0x0041e8000c101542 */
[----:B0-----:R-:W2:Y:S01]  /*a9690*/  LDL.LU R13, [R1+0x40] ;  /* 0x00004000010d7983 */ /* 0x001ea20000300800 */
[----:B------:R-:W-:Y:S01]  /*a96a0*/  PRMT R12, R15, 0x7632, R12 ;  /* 0x000076320f0c7816 */ /* 0x000fe2000000000c */
[----:B------:R-:W-:-:S05]  /*a96b0*/  IMAD.WIDE R14, R14, 0x2, R6 ;  /* 0x000000020e0e7825 */ /* 0x000fca00078e0206 */
[----:B------:R0:W-:Y:S01]  /*a96c0*/  @P5 STG.E.U16 desc[UR66][R14.64], R12 ;  /* 0x0000000c0e005986 */ /* 0x0001e2000c101542 */
[----:B------:R-:W-:-:S03]  /*a96d0*/  ISETP.LT.AND P5, PT, R26, UR4, !P0 ;  /* 0x000000041a007c0c */ /* 0x000fc6000c7a1270 */
[----:B0-----:R-:W3:Y:S01]  /*a96e0*/  LDL R15, [R1+0x1be8] ;  /* 0x001be800010f7983 */ /* 0x001ee20000100800 */
[----:B------:R-:W-:Y:S02]  /*a96f0*/  PRMT R14, R3, 0x7632, R14 ;  /* 0x00007632030e7816 */ /* 0x000fe4000000000e */
[----:B--2---:R-:W-:Y:S01]  /*a9700*/  ISETP.NE.AND P6, PT, R13, RZ, PT ;  /* 0x000000ff0d00720c */ /* 0x004fe20003fc5270 */
[----:B----4-:R-:W-:-:S06]  /*a9710*/  IMAD.WIDE R12, R28, 0x2, R24 ;  /* 0x000000021c0c7825 */ /* 0x010fcc00078e0218 */
[----:B------:R0:W-:Y:S04]  /*a9720*/  @P5 STG.E.U16 desc[UR66][R12.64], R3 ;  /* 0x000000030c005986 */ /* 0x0001e8000c101542 */
[----:B0-----:R-:W2:Y:S01]  /*a9730*/  LDL.LU R3, [R1+0x3088] ;  /* 0x0030880001037983 */ /* 0x001ea20000300800 */
[----:B------:R-:W-:Y:S01]  /*a9740*/  IMAD.WIDE R12, R28, 0x2, R22 ;  /* 0x000000021c0c7825 */ /* 0x000fe200078e0216 */
[----:B--2---:R-:W-:Y:S02]  /*a9750*/  ISETP.LT.AND P5, PT, R3, UR4, !P0 ;  /* 0x0000000403007c0c */ /* 0x004fe4000c7a1270 */
[----:B------:R0:W-:Y:S04]  /*a9760*/  STL [R1+0x3078], R3 ;  /* 0x0030780301007387 */ /* 0x0001e80000100800 */
[----:B0-----:R-:W2:Y:S07]  /*a9770*/  LDL.LU R3, [R1+0x748] ;  /* 0x0007480001037983 */ /* 0x001eae0000300800 */
[----:B------:R0:W-:Y:S01]  /*a9780*/  @P5 STG.E.U16 desc[UR66][R12.64], R14 ;  /* 0x0000000e0c005986 */ /* 0x0001e2000c101542 */
[----:B------:R-:W-:-:S03]  /*a9790*/  ISETP.LT.AND P5, PT, R0, UR4, !P0 ;  /* 0x0000000400007c0c */ /* 0x000fc6000c7a1270 */
[----:B------:R1:W-:Y:S01]  /*a97a0*/  STL [R1+0x307c], R21 ;  /* 0x00307c1501007387 */ /* 0x0003e20000100800 */
[C---:B0-----:R-:W-:Y:S01]  /*a97b0*/  IMAD.WIDE R12, R28.reuse, 0x2, R20 ;  /* 0x000000021c0c7825 */ /* 0x041fe200078e0214 */
[----:B---3--:R-:W-:Y:S02]  /*a97c0*/  PRMT R14, R5, 0x7632, R14 ;  /* 0x00007632050e7816 */ /* 0x008fe4000000000e */
[----:B-1----:R-:W3:Y:S06]  /*a97d0*/  LDL.LU R21, [R1+0x738] ;  /* 0x0007380001157983 */ /* 0x002eec0000300800 */
[----:B------:R0:W-:Y:S04]  /*a97e0*/  @P5 STG.E.U16 desc[UR66][R12.64], R5 ;  /* 0x000000050c005986 */ /* 0x0001e8000c101542 */
[----:B0-----:R-:W4:Y:S01]  /*a97f0*/  LDL.LU R5, [R1+0x3084] ;  /* 0x0030840001057983 */ /* 0x001f220000300800 */
[----:B------:R-:W-:Y:S01]  /*a9800*/  IMAD.WIDE R12, R28, 0x2, R18 ;  /* 0x000000021c0c7825 */ /* 0x000fe200078e0212 */
[----:B----4-:R-:W-:-:S13]  /*a9810*/  ISETP.LT.AND P5, PT, R5, UR4, !P0 ;  /* 0x0000000405007c0c */ /* 0x010fda000c7a1270 */
[----:B------:R0:W-:Y:S01]  /*a9820*/  @P5 STG.E.U16 desc[UR66][R12.64], R14 ;  /* 0x0000000e0c005986 */ /* 0x0001e2000c101542 */
[----:B------:R-:W-:Y:S01]  /*a9830*/  ISETP.LT.AND P5, PT, R15, UR4, !P0 ;  /* 0x000000040f007c0c */ /* 0x000fe2000c7a1270 */
[----:B0-----:R-:W-:-:S12]  /*a9840*/  IMAD.WIDE R12, R28, 0x2, R16 ;  /* 0x000000021c0c7825 */ /* 0x001fd800078e0210 */
[----:B------:R0:W-:Y:S01]  /*a9850*/  @P5 STG.E.U16 desc[UR66][R12.64], R27 ;  /* 0x0000001b0c005986 */ /* 0x0001e2000c101542 */
[----:B------:R-:W-:Y:S02]  /*a9860*/  ISETP.LT.AND P5, PT, R29, UR4, !P0 ;  /* 0x000000041d007c0c */ /* 0x000fe4000c7a1270 */
[----:B------:R-:W-:Y:S01]  /*a9870*/  PRMT R14, R27, 0x7632, R14 ;  /* 0x000076321b0e7816 */ /* 0x000fe2000000000e */
[----:B0-----:R-:W-:-:S10]  /*a9880*/  IMAD.WIDE R12, R28, 0x2, R10 ;  /* 0x000000021c0c7825 */ /* 0x001fd400078e020a */
[----:B------:R0:W-:Y:S01]  /*a9890*/  @P5 STG.E.U16 desc[UR66][R12.64], R14 ;  /* 0x0000000e0c005986 */ /* 0x0001e2000c101542 */
[----:B------:R-:W-:-:S03]  /*a98a0*/  ISETP.LT.AND P5, PT, R2, UR4, !P0 ;  /* 0x0000000402007c0c */ /* 0x000fc6000c7a1270 */
[----:B------:R1:W-:Y:S01]  /*a98b0*/  STL [R1+0x3074], R5 ;  /* 0x0030740501007387 */ /* 0x0003e20000100800 */
[----:B0-----:R-:W-:-:S03]  /*a98c0*/  IMAD.WIDE R12, R28, 0x2, R8 ;  /* 0x000000021c0c7825 */ /* 0x001fc600078e0208 */
[----:B-1----:R-:W4:Y:S04]  /*a98d0*/  LDL.LU R5, [R1+0x758] ;  /* 0x0007580001057983 */ /* 0x002f280000300800 */
[----:B------:R-:W2:Y:S04]  /*a98e0*/  LDL.LU R29, [R1+0x3080] ;  /* 0x00308000011d7983 */ /* 0x000ea80000300800 */
[----:B------:R-:W2:Y:S04]  /*a98f0*/  LDL.LU R27, [R1+0x768] ;  /* 0x00076800011b7983 */ /* 0x000ea80000300800 */
[----:B---3--:R0:W-:Y:S04]  /*a9900*/  @P5 STG.E.U16 desc[UR66][R12.64], R21 ;  /* 0x000000150c005986 */ /* 0x0081e8000c101542 */
[----:B0-----:R-:W3:Y:S01]  /*a9910*/  LDL.LU R13, [R1+0x44] ;  /* 0x00004400010d7983 */ /* 0x001ee20000300800 */
[----:B------:R-:W-:-:S02]  /*a9920*/  ISETP.LT.AND P0, PT, R4, UR4, !P0 ;  /* 0x0000000404007c0c */ /* 0x000fc4000c701270 */
[----:B------:R-:W-:Y:S02]  /*a9930*/  PRMT R14, R21, 0x7632, R14 ;  /* 0x00007632150e7816 */ /* 0x000fe4000000000e */
[----:B------:R-:W2:Y:S04]  /*a9940*/  LDL.LU R21, [R1+0x307c] ;  /* 0x00307c0001157983 */ /* 0x000ea80000300800 */
[----:B------:R0:W-:Y:S01]  /*a9950*/  STL [R1+0x3000], R28 ;  /* 0x0030001c01007387 */ /* 0x0001e20000100800 */
[----:B---3--:R-:W-:Y:S01]  /*a9960*/  ISETP.NE.AND P5, PT, R13, RZ, PT ;  /* 0x000000ff0d00720c */ /* 0x008fe20003fa5270 */
[----:B------:R-:W-:Y:S02]  /*a9970*/  IMAD.WIDE R12, R28, 0x2, R6 ;  /* 0x000000021c0c7825 */ /* 0x000fe400078e0206 */
[----:B0-----:R-:W3:Y:S04]  /*a9980*/  LDL R28, [R1+0x1bec] ;  /* 0x001bec00011c7983 */ /* 0x001ee80000100800 */
[----:B------:R2:W-:Y:S01]  /*a9990*/  @P0 STG.E.U16 desc[UR66][R12.64], R14 ;  /* 0x0000000e0c000986 */ /* 0x0005e2000c101542 */
[----:B------:R-:W-:Y:S01]  /*a99a0*/  ISETP.LT.AND P0, PT, R26, UR4, !P6 ;  /* 0x000000041a007c0c */ /* 0x000fe2000f701270 */
[----:B--2---:R-:W-:Y:S01]  /*a99b0*/  IMAD.WIDE R12, R29, 0x2, R24 ;  /* 0x000000021d0c7825 */ /* 0x004fe200078e0218 */
[----:B------:R-:W-:-:S11]  /*a99c0*/  PRMT R14, R3, 0x7632, R14 ;  /* 0x00007632030e7816 */ /* 0x000fd6000000000e */
        /* <DEDUP_REMOVED lines=9> */
[----:B0-----:R-:W-:Y:S01]  /*a9a60*/  IMAD.WIDE R12, R29, 0x2, R20 ;  /* 0x000000021d0c7825 */ /* 0x001fe200078e0214 */
[----:B----4-:R-:W-:Y:S02]  /*a9a70*/  PRMT R14, R5, 0x7632, R14 ;  /* 0x00007632050e7816 */ /* 0x010fe4000000000e */
[----:B-1----:R-:W4:Y:S06]  /*a9a80*/  LDL.LU R21, [R1+0x778] ;  /* 0x0007780001157983 */ /* 0x002f2c0000300800 */
[----:B------:R0:W-:Y:S04]  /*a9a90*/  @P0 STG.E.U16 desc[UR66][R12.64], R5 ;  /* 0x000000050c000986 */ /* 0x0001e8000c101542 */
[----:B0-----:R-:W2:Y:S01]  /*a9aa0*/  LDL.LU R5, [R1+0x3074] ;  /* 0x0030740001057983 */ /* 0x001ea20000300800 */
[----:B------:R-:W-:Y:S01]  /*a9ab0*/  IMAD.WIDE R12, R29, 0x2, R18 ;  /* 0x000000021d0c7825 */ /* 0x000fe200078e0212 */
[----:B--2---:R-:W-:-:S02]  /*a9ac0*/  ISETP.LT.AND P0, PT, R5, UR4, !P6 ;  /* 0x0000000405007c0c */ /* 0x004fc4000f701270 */
[----:B------:R-:W2:Y:S11]  /*a9ad0*/  LDL.LU R5, [R1+0x70c] ;  /* 0x00070c0001057983 */ /* 0x000eb60000300800 */
[----:B------:R0:W-:Y:S01]  /*a9ae0*/  @P0 STG.E.U16 desc[UR66][R12.64], R14 ;  /* 0x0000000e0c000986 */ /* 0x0001e2000c101542 */
[----:B------:R-:W-:Y:S01]  /*a9af0*/  ISETP.LT.AND P0, PT, R15, UR4, !P6 ;  /* 0x000000040f007c0c */ /* 0x000fe2000f701270 */
[----:B0-----:R-:W-:-:S12]  /*a9b00*/  IMAD.WIDE R12, R29, 0x2, R16 ;  /* 0x000000021d0c7825 */ /* 0x001fd800078e0210 */
[----:B------:R0:W-:Y:S01]  /*a9b10*/  @P0 STG.E.U16 desc[UR66][R12.64], R27 ;  /* 0x0000001b0c000986 */ /* 0x0001e2000c101542 */
[----:B---3--:R-:W-:Y:S02]  /*a9b20*/  ISETP.LT.AND P0, PT, R28, UR4, !P6 ;  /* 0x000000041c007c0c */ /* 0x008fe4000f701270 */
[----:B------:R-:W-:Y:S01]  /*a9b30*/  PRMT R14, R27, 0x7632, R14 ;  /* 0x000076321b0e7816 */ /* 0x000fe2000000000e */
[----:B0-----:R-:W-:-:S10]  /*a9b40*/  IMAD.WIDE R12, R29, 0x2, R10 ;  /* 0x000000021d0c7825 */ /* 0x001fd400078e020a */
[----:B------:R0:W-:Y:S01]  /*a9b50*/  @P0 STG.E.U16 desc[UR66][R12.64], R14 ;  /* 0x0000000e0c000986 */ /* 0x0001e2000c101542 */
[----:B------:R-:W-:-:S03]  /*a9b60*/  ISETP.LT.AND P0, PT, R2, UR4, !P6 ;  /* 0x0000000402007c0c */ /* 0x000fc6000f701270 */
[----:B------:R1:W-:Y:S01]  /*a9b70*/  STL [R1+0x3068], R17 ;  /* 0x0030681101007387 */ /* 0x0003e20000100800 */
[----:B0-----:R-:W-:-:S03]  /*a9b80*/  IMAD.WIDE R12, R29, 0x2, R8 ;  /* 0x000000021d0c7825 */ /* 0x001fc600078e0208 */
[----:B-1----:R-:W3:Y:S04]  /*a9b90*/  LDL R17, [R1] ;  /* 0x0000000001117983 */ /* 0x002ee80000100800 */
[----:B------:R-:W2:Y:S04]  /*a9ba0*/  LDL.LU R27, [R1+0x72c] ;  /* 0x00072c00011b7983 */ /* 0x000ea80000300800 */
[----:B----4-:R0:W-:Y:S04]  /*a9bb0*/  @P0 STG.E.U16 desc[UR66][R12.64], R21 ;  /* 0x000000150c000986 */ /* 0x0101e8000c101542 */
[----:B0-----:R-:W4:Y:S01]  /*a9bc0*/  LDL.LU R13, [R1+0x48] ;  /* 0x00004800010d7983 */ /* 0x001f220000300800 */
[----:B------:R-:W-:-:S02]  /*a9bd0*/  ISETP.LT.AND P0, PT, R4, UR4, !P6 ;  /* 0x0000000404007c0c */ /* 0x000fc4000f701270 */
[----:B------:R-:W-:Y:S02]  /*a9be0*/  PRMT R14, R21, 0x7632, R14 ;  /* 0x00007632150e7816 */ /* 0x000fe4000000000e */
[----:B------:R-:W2:Y:S01]  /*a9bf0*/  LDL.LU R21, [R1+0x3070] ;  /* 0x0030700001157983 */ /* 0x000ea20000300800 */
[----:B----4-:R-:W-:Y:S01]  /*a9c00*/  ISETP.NE.AND P6, PT, R13, RZ, PT ;  /* 0x000000ff0d00720c */ /* 0x010fe20003fc5270 */
[----:B------:R-:W-:Y:S02]  /*a9c10*/  IMAD.WIDE R12, R29, 0x2, R6 ;  /* 0x000000021d0c7825 */ /* 0x000fe400078e0206 */
[----:B------:R-:W4:Y:S05]  /*a9c20*/  LDL R29, [R1+0x1be4] ;  /* 0x001be400011d7983 */ /* 0x000f2a0000100800 */
[----:B------:R3:W-:Y:S01]  /*a9c30*/  @P0 STG.E.U16 desc[UR66][R12.64], R14 ;  /* 0x0000000e0c000986 */ /* 0x0007e2000c101542 */
[----:B------:R-:W-:Y:S01]  /*a9c40*/  ISETP.LT.AND P0, PT, R26, UR4, !P5 ;  /* 0x000000041a007c0c */ /* 0x000fe2000ef01270 */
[----:B---3--:R-:W-:Y:S01]  /*a9c50*/  IMAD.WIDE R12, R17, 0x2, R24 ;  /* 0x00000002110c7825 */ /* 0x008fe200078e0218 */
[----:B------:R-:W-:-:S11]  /*a9c60*/  PRMT R14, R3, 0x7632, R14 ;  /* 0x00007632030e7816 */ /* 0x000fd6000000000e */
[----:B------:R0:W-:Y:S04]  /*a9c70*/  @P0 STG.E.U16 desc[UR66][R12.64], R3 ;  /* 0x000000030c000986 */ /* 0x0001e8000c101542 */
[----:B0-----:R-:W3:Y:S01]  /*a9c80*/  LDL.LU R3, [R1+0x306c] ;  /* 0x00306c0001037983 */ /* 0x001ee20000300800 */
[----:B------:R-:W-:Y:S01]  /*a9c90*/  IMAD.WIDE R12, R17, 0x2, R22 ;  /* 0x00000002110c7825 */ /* 0x000fe200078e0216 */
[----:B---3--:R-:W-:Y:S02]  /*a9ca0*/  ISETP.LT.AND P0, PT, R3, UR4, !P5 ;  /* 0x0000000403007c0c */ /* 0x008fe4000ef01270 */
[----:B------:R0:W-:Y:S04]  /*a9cb0*/  STL [R1+0x3058], R3 ;  /* 0x0030580301007387 */ /* 0x0001e80000100800 */
[----:B0-----:R-:W3:Y:S07]  /*a9cc0*/  LDL.LU R3, [R1+0x74c] ;  /* 0x00074c0001037983 */ /* 0x001eee0000300800 */
[----:B------:R2:W-:Y:S01]  /*a9cd0*/  @P0 STG.E.U16 desc[UR66][R12.64], R14 ;  /* 0x0000000e0c000986 */ /* 0x0005e2000c101542 */
[----:B------:R-:W-:Y:S01]  /*a9ce0*/  ISETP.LT.AND P0, PT, R0, UR4, !P5 ;  /* 0x0000000400007c0c */ /* 0x000fe2000ef01270 */
[----:B--2---:R-:W-:-:S02]  /*a9cf0*/  IMAD.WIDE R12, R17, 0x2, R20 ;  /* 0x00000002110c7825 */ /* 0x004fc400078e0214 */
[----:B------:R-:W2:Y:S04]  /*a9d00*/  LDL.LU R17, [R1+0x3068] ;  /* 0x0030680001117983 */ /* 0x000ea80000300800 */
[----:B------:R0:W-:Y:S04]  /*a9d10*/  STL [R1+0x3060], R21 ;  /* 0x0030601501007387 */ /* 0x0001e80000100800 */
[----:B0-----:R-:W2:Y:S04]  /*a9d20*/  LDL.LU R21, [R1+0x73c] ;  /* 0x00073c0001157983 */ /* 0x001ea80000300800 */
[----:B------:R0:W-:Y:S04]  /*a9d30*/  STL [R1+0x305c], R0 ;  /* 0x00305c0001007387 */ /* 0x0001e80000100800 */
[----:B0-----:R-:W2:Y:S04]  /*a9d40*/  LDL.LU R0, [R1] ;  /* 0x0000000001007983 */ /* 0x001ea80000300800 */
[----:B------:R0:W-:Y:S01]  /*a9d50*/  @P0 STG.E.U16 desc[UR66][R12.64], R5 ;  /* 0x000000050c000986 */ /* 0x0001e2000c101542 */
[----:B----4-:R-:W-:-:S02]  /*a9d60*/  ISETP.LT.AND P0, PT, R29, UR4, !P5 ;  /* 0x000000041d007c0c */ /* 0x010fc4000ef01270 */
[----:B------:R-:W-:Y:S02]  /*a9d70*/  PRMT R14, R5, 0x7632, R14 ;  /* 0x00007632050e7816 */ /* 0x000fe4000000000e */
[----:B0-----:R-:W4:Y:S04]  /*a9d80*/  LDL.LU R5, [R1+0x3064] ;  /* 0x0030640001057983 */ /* 0x001f280000300800 */
[----:B------:R0:W-:Y:S04]  /*a9d90*/  STL [R1+0x3054], R29 ;  /* 0x0030541d01007387 */ /* 0x0001e80000100800 */
[----:B0-----:R-:W3:Y:S01]  /*a9da0*/  LDL.LU R29, [R1+0x75c] ;  /* 0x00075c00011d7983 */ /* 0x001ee20000300800 */
[----:B--2---:R-:W-:-:S05]  /*a9db0*/  IMAD.WIDE R12, R0, 0x2, R18 ;  /* 0x00000002000c7825 */ /* 0x004fca00078e0212 */
[----:B------:R0:W-:Y:S01]  /*a9dc0*/  @P0 STG.E.U16 desc[UR66][R12.64], R14 ;  /* 0x0000000e0c000986 */ /* 0x0001e2000c101542 */
[----:B------:R-:W-:Y:S01]  /*a9dd0*/  ISETP.LT.AND P0, PT, R15, UR4, !P5 ;  /* 0x000000040f007c0c */ /* 0x000fe2000ef01270 */
[----:B0-----:R-:W-:Y:S01]  /*a9de0*/  IMAD.WIDE R12, R0, 0x2, R16 ;  /* 0x00000002000c7825 */ /* 0x001fe200078e0210 */
[----:B------:R-:W-:-:S11]  /*a9df0*/  PRMT R14, R27, 0x7632, R14 ;  /* 0x000076321b0e7816 */ /* 0x000fd6000000000e */
[----:B------:R0:W-:Y:S04]  /*a9e00*/  @P0 STG.E.U16 desc[UR66][R12.64], R27 ;  /* 0x0000001b0c000986 */ /* 0x0001e8000c101542 */
[----:B0-----:R-:W2:Y:S01]  /*a9e10*/  LDL.LU R27, [R1+0x77c] ;  /* 0x00077c00011b7983 */ /* 0x001ea20000300800 */
[----:B------:R-:W-:Y:S01]  /*a9e20*/  ISETP.LT.AND P0, PT, R28, UR4, !P5 ;  /* 0x000000041c007c0c */ /* 0x000fe2000ef01270 */
[----:B------:R-:W-:-:S12]  /*a9e30*/  IMAD.WIDE R12, R0, 0x2, R10 ;  /* 0x00000002000c7825 */ /* 0x000fd800078e020a */
[----:B------:R0:W-:Y:S01]  /*a9e40*/  @P0 STG.E.U16 desc[UR66][R12.64], R14 ;  /* 0x0000000e0c000986 */ /* 0x0001e2000c101542 */
[----:B------:R-:W-:Y:S01]  /*a9e50*/  ISETP.LT.AND P0, PT, R2, UR4, !P5 ;  /* 0x0000000402007c0c */ /* 0x000fe2000ef01270 */
[----:B0-----:R-:W-:-:S12]  /*a9e60*/  IMAD.WIDE R12, R0, 0x2, R8 ;  /* 0x00000002000c7825 */ /* 0x001fd800078e0208 */
[----:B------:R-:W-:Y:S04]  /*a9e70*/  @P0 STG.E.U16 desc[UR66][R12.64], R21 ;  /* 0x000000150c000986 */ /* 0x000fe8000c101542 */
[----:B--2---:R0:W-:Y:S04]  /*a9e80*/  STL [R1+0x3050], R27 ;  /* 0x0030501b01007387 */ /* 0x0041e80000100800 */
[----:B0-----:R-:W2:Y:S04]  /*a9e90*/  LDL.LU R27, [R1+0x76c] ;  /* 0x00076c00011b7983 */ /* 0x001ea80000300800 */
[----:B------:R-:W2:Y:S01]  /*a9ea0*/  LDL.LU R13, [R1+0x1c] ;  /* 0x00001c00010d7983 */ /* 0x000ea20000300800 */
[----:B------:R-:W-:-:S02]  /*a9eb0*/  ISETP.LT.AND P0, PT, R4, UR4, !P5 ;  /* 0x0000000404007c0c */ /* 0x000fc4000ef01270 */
[----:B------:R-:W-:Y:S02]  /*a9ec0*/  PRMT R14, R21, 0x7632, R14 ;  /* 0x00007632150e7816 */ /* 0x000fe4000000000e */
[----:B------:R-:W3:Y:S01]  /*a9ed0*/  LDL.LU R21, [R1+0x3060] ;  /* 0x0030600001157983 */ /* 0x000ee20000300800 */
[----:B--2---:R-:W-:Y:S01]  /*a9ee0*/  ISETP.NE.AND P5, PT, R13, RZ, PT ;  /* 0x000000ff0d00720c */ /* 0x004fe20003fa5270 */
[----:B------:R-:W-:Y:S02]  /*a9ef0*/  IMAD.WIDE R12, R0, 0x2, R6 ;  /* 0x00000002000c7825 */ /* 0x000fe400078e0206 */
[----:B------:R-:W2:Y:S05]  /*a9f00*/  LDL.LU R0, [R1+0x305c] ;  /* 0x00305c0001007983 */ /* 0x000eaa0000300800 */
[----:B------:R4:W-:Y:S01]  /*a9f10*/  @P0 STG.E.U16 desc[UR66][R12.64], R14 ;  /* 0x0000000e0c000986 */ /* 0x0009e2000c101542 */
[----:B------:R-:W-:Y:S01]  /*a9f20*/  ISETP.LT.AND P0, PT, R26, UR4, !P6 ;  /* 0x000000041a007c0c */ /* 0x000fe2000f701270 */
[----:B----4-:R-:W-:Y:S01]  /*a9f30*/  IMAD.WIDE R12, R5, 0x2, R24 ;  /* 0x00000002050c7825 */ /* 0x010fe200078e0218 */
[----:B---3--:R-:W-:-:S11]  /*a9f40*/  PRMT R14, R3, 0x7632, R14 ;  /* 0x00007632030e7816 */ /* 0x008fd6000000000e */
[----:B------:R0:W-:Y:S04]  /*a9f50*/  @P0 STG.E.U16 desc[UR66][R12.64], R3 ;  /* 0x000000030c000986 */ /* 0x0001e8000c101542 */
[----:B0-----:R-:W3:Y:S01]  /*a9f60*/  LDL.LU R3, [R1+0x3058] ;  /* 0x0030580001037983 */ /* 0x001ee20000300800 */
[----:B------:R-:W-:Y:S01]  /*a9f70*/  IMAD.WIDE R12, R5, 0x2, R22 ;  /* 0x00000002050c7825 */ /* 0x000fe200078e0216 */
[----:B---3--:R-:W-:-:S13]  /*a9f80*/  ISETP.LT.AND P0, PT, R3, UR4, !P6 ;  /* 0x0000000403007c0c */ /* 0x008fda000f701270 */
[----:B------:R0:W-:Y:S01]  /*a9f90*/  @P0 STG.E.U16 desc[UR66][R12.64], R14 ;  /* 0x0000000e0c000986 */ /* 0x0001e2000c101542 */
[----:B--2---:R-:W-:Y:S01]  /*a9fa0*/  ISETP.LT.AND P0, PT, R0, UR4, !P6 ;  /* 0x0000000400007c0c */ /* 0x004fe2000f701270 */
[----:B0-----:R-:W-:Y:S01]  /*a9fb0*/  IMAD.WIDE R12, R5, 0x2, R20 ;  /* 0x00000002050c7825 */ /* 0x001fe200078e0214 */
[----:B------:R-:W-:-:S11]  /*a9fc0*/  PRMT R14, R29, 0x7632, R14 ;  /* 0x000076321d0e7816 */ /* 0x000fd6000000000e */
[----:B------:R0:W-:Y:S04]  /*a9fd0*/  @P0 STG.E.U16 desc[UR66][R12.64], R29 ;  /* 0x0000001d0c000986 */ /* 0x0001e8000c101542 */
[----:B0-----:R-:W2:Y:S01]  /*a9fe0*/  LDL.LU R29, [R1+0x3054] ;  /* 0x00305400011d7983 */ /* 0x001ea20000300800 */
[----:B------:R-:W-:Y:S01]  /*a9ff0*/  IMAD.WIDE R12, R5, 0x2, R18 ;  /* 0x00000002050c7825 */ /* 0x000fe200078e0212 */
[----:B--2---:R-:W-:-:S13]  /*aa000*/  ISETP.LT.AND P0, PT, R29, UR4, !P6 ;  /* 0x000000041d007c0c */ /* 0x004fda000f701270 */
[----:B------:R0:W-:Y:S01]  /*aa010*/  @P0 STG.E.U16 desc[UR66][R12.64], R14 ;  /* 0x0000000e0c000986 */ /* 0x0001e2000c101542 */
[----:B------:R-:W-:-:S03]  /*aa020*/  ISETP.LT.AND P0, PT, R15, UR4, !P6 ;  /* 0x000000040f007c0c */ /* 0x000fc6000f701270 */
[----:B------:R1:W-:Y:S01]  /*aa030*/  STL [R1+0x3048], R29 ;  /* 0x0030481d01007387 */ /* 0x0003e20000100800 */
[----:B0-----:R-:W-:Y:S01]  /*aa040*/  IMAD.WIDE R12, R5, 0x2, R16 ;  /* 0x00000002050c7825 */ /* 0x001fe200078e0210 */
[----:B------:R-:W-:Y:S02]  /*aa050*/  PRMT R14, R27, 0x7632, R14 ;  /* 0x000076321b0e7816 */ /* 0x000fe4000000000e */
[----:B-1----:R-:W2:Y:S06]  /*aa060*/  LDL.LU R29, [R1+0x790] ;  /* 0x00079000011d7983 */ /* 0x002eac0000300800 */
[----:B------:R0:W-:Y:S04]  /*aa070*/  @P0 STG.E.U16 desc[UR66][R12.64], R27 ;  /* 0x0000001b0c000986 */ /* 0x0001e8000c101542 */
[----:B0-----:R-:W3:Y:S01]  /*aa080*/  LDL.LU R27, [R1+0x3050] ;  /* 0x00305000011b7983 */ /* 0x001ee20000300800 */
[----:B------:R-:W-:Y:S01]  /*aa090*/  ISETP.LT.AND P0, PT, R28, UR4, !P6 ;  /* 0x000000041c007c0c */ /* 0x000fe2000f701270 */
[----:B------:R-:W-:-:S12]  /*aa0a0*/  IMAD.WIDE R12, R5, 0x2, R10 ;  /* 0x00000002050c7825 */ /* 0x000fd800078e020a */
[----:B------:R0:W-:Y:S01]  /*aa0b0*/  @P0 STG.E.U16 desc[UR66][R12.64], R14 ;  /* 0x0000000e0c000986 */ /* 0x0001e2000c101542 */
[----:B------:R-:W-:-:S03]  /*aa0c0*/  ISETP.LT.AND P0, PT, R2, UR4, !P6 ;  /* 0x0000000402007c0c */ /* 0x000fc6000f701270 */
[----:B------:R-:W4:Y:S01]  /*aa0d0*/  LDL.LU R2, [R1+0x7b0] ;  /* 0x0007b00001027983 */ /* 0x000f220000300800 */
[----:B0-----:R-:W-:-:S09]  /*aa0e0*/  IMAD.WIDE R12, R5, 0x2, R8 ;  /* 0x00000002050c7825 */ /* 0x001fd200078e0208 */
[----:B---3--:R0:W-:Y:S01]  /*aa0f0*/  @P0 STG.E.U16 desc[UR66][R12.64], R27 ;  /* 0x0000001b0c000986 */ /* 0x0081e2000c101542 */
[----:B------:R-:W-:Y:S02]  /*aa100*/  ISETP.LT.AND P0, PT, R4, UR4, !P6 ;  /* 0x0000000404007c0c */ /* 0x000fe4000f701270 */
[----:B------:R-:W-:Y:S01]  /*aa110*/  PRMT R14, R27, 0x7632, R14 ;  /* 0x000076321b0e7816 */ /* 0x000fe2000000000e */
[----:B0-----:R-:W3:Y:S04]  /*aa120*/  LDL.LU R13, [R1+0x18] ;  /* 0x00001800010d7983 */ /* 0x001ee80000300800 */
[----:B------:R-:W2:Y:S04]  /*aa130*/  LDL.LU R4, [R1+0x304c] ;  /* 0x00304c0001047983 */ /* 0x000ea80000300800 */
[----:B------:R-:W2:Y:S04]  /*aa140*/  LDL.LU R27, [R1+0xc] ;  /* 0x00000c00011b7983 */ /* 0x000ea80000300800 */
[----:B--2---:R0:W-:Y:S04]  /*aa150*/  STL [R1+0x303c], R27 ;  /* 0x00303c1b01007387 */ /* 0x0041e80000100800 */
[----:B0-----:R-:W2:Y:S01]  /*aa160*/  LDL.LU R27, [R1+0x10] ;  /* 0x00001000011b7983 */ /* 0x001ea20000300800 */
[----:B---3--:R-:W-:Y:S01]  /*aa170*/  ISETP.NE.AND P6, PT, R13, RZ, PT ;  /* 0x000000ff0d00720c */ /* 0x008fe20003fc5270 */
[----:B------:R-:W-:-:S02]  /*aa180*/  IMAD.WIDE R12, R5, 0x2, R6 ;  /* 0x00000002050c7825 */ /* 0x000fc400078e0206 */
[----:B--2---:R0:W-:Y:S04]  /*aa190*/  STL [R1+0x3040], R27 ;  /* 0x0030401b01007387 */ /* 0x0041e80000100800 */
[----:B0-----:R-:W2:Y:S04]  /*aa1a0*/  LDL R27, [R1+0x1bf4] ;  /* 0x001bf400011b7983 */ /* 0x001ea80000100800 */
[----:B------:R-:W-:Y:S01]  /*aa1b0*/  @P0 STG.E.U16 desc[UR66][R12.64], R14 ;  /* 0x0000000e0c000986 */ /* 0x000fe2000c101542 */
[----:B------:R-:W-:-:S03]  /*aa1c0*/  ISETP.LT.AND P0, PT, R26, UR4, !P5 ;  /* 0x000000041a007c0c */ /* 0x000fc6000ef01270 */
[----:B--2---:R0:W-:Y:S04]  /*aa1d0*/  STL [R1+0x3044], R27 ;  /* 0x0030441b01007387 */ /* 0x0041e80000100800 */
[----:B0-----:R-:W2:Y:S04]  /*aa1e0*/  LDL R27, [R1+0x1bf0] ;  /* 0x001bf000011b7983 */ /* 0x001ea80000100800 */
[----:B------:R-:W3:Y:S01]  /*aa1f0*/  LDL.LU R14, [R1+0x780] ;  /* 0x00078000010e7983 */ /* 0x000ee20000300800 */
[----:B------:R-:W-:-:S05]  /*aa200*/  IMAD.WIDE R12, R4, 0x2, R24 ;  /* 0x00000002040c7825 */ /* 0x000fca00078e0218 */
[----:B---3--:R0:W-:Y:S01]  /*aa210*/  @P0 STG.E.U16 desc[UR66][R12.64], R14 ;  /* 0x0000000e0c000986 */ /* 0x0081e2000c101542 */
[----:B------:R-:W-:Y:S02]  /*aa220*/  ISETP.LT.AND P0, PT, R3, UR4, !P5 ;  /* 0x0000000403007c0c */ /* 0x000fe4000ef01270 */
[----:B------:R-:W-:Y:S01]  /*aa230*/  PRMT R5, R14, 0x7632, R5 ;  /* 0x000076320e057816 */ /* 0x000fe20000000005 */
[----:B0-----:R-:W-:Y:S01]  /*aa240*/  IMAD.WIDE R12, R4, 0x2, R22 ;  /* 0x00000002040c7825 */ /* 0x001fe200078e0216 */
[----:B------:R-:W3:Y:S09]  /*aa250*/  LDL.LU R14, [R1+0x7c0] ;  /* 0x0007c000010e7983 */ /* 0x000ef20000300800 */
[----:B------:R0:W-:Y:S01]  /*aa260*/  @P0 STG.E.U16 desc[UR66][R12.64], R5 ;  /* 0x000000050c000986 */ /* 0x0001e2000c101542 */
[----:B------:R-:W-:Y:S01]  /*aa270*/  ISETP.LT.AND P0, PT, R0, UR4, !P5 ;  /* 0x0000000400007c0c */ /* 0x000fe2000ef01270 */
[----:B0-----:R-:W-:Y:S01]  /*aa280*/  IMAD.WIDE R12, R4, 0x2, R20 ;  /* 0x00000002040c7825 */ /* 0x001fe200078e0214 */
[----:B------:R-:W-:-:S11]  /*aa290*/  PRMT R5, R29, 0x7632, R5 ;  /* 0x000076321d057816 */ /* 0x000fd60000000005 */
[----:B------:R0:W-:Y:S04]  /*aa2a0*/  @P0 STG.E.U16 desc[UR66][R12.64], R29 ;  /* 0x0000001d0c000986 */ /* 0x0001e8000c101542 */
[----:B0-----:R-:W2:Y:S01]  /*aa2b0*/  LDL.LU R29, [R1+0x3048] ;  /* 0x00304800011d7983 */ /* 0x001ea20000300800 */
[----:B------:R-:W-:Y:S01]  /*aa2c0*/  IMAD.WIDE R12, R4, 0x2, R18 ;  /* 0x00000002040c7825 */ /* 0x000fe200078e0212 */
[----:B--2---:R-:W-:-:S13]  /*aa2d0*/  ISETP.LT.AND P0, PT, R29, UR4, !P5 ;  /* 0x000000041d007c0c */ /* 0x004fda000ef01270 */
[----:B------:R0:W-:Y:S01]  /*aa2e0*/  @P0 STG.E.U16 desc[UR66][R12.64], R5 ;  /* 0x000000050c000986 */ /* 0x0001e2000c101542 */
[----:B------:R-:W-:Y:S01]  /*aa2f0*/  ISETP.LT.AND P0, PT, R15, UR4, !P5 ;  /* 0x000000040f007c0c */ /* 0x000fe2000ef01270 */
[----:B0-----:R-:W-:-:S12]  /*aa300*/  IMAD.WIDE R12, R4, 0x2, R16 ;  /* 0x00000002040c7825 */ /* 0x001fd800078e0210 */
[----:B----4-:R0:W-:Y:S01]  /*aa310*/  @P0 STG.E.U16 desc[UR66][R12.64], R2 ;  /* 0x000000020c000986 */ /* 0x0101e2000c101542 */
[----:B------:R-:W-:Y:S02]  /*aa320*/  ISETP.LT.AND P0, PT, R28, UR4, !P5 ;  /* 0x000000041c007c0c */ /* 0x000fe4000ef01270 */
[----:B------:R-:W-:Y:S01]  /*aa330*/  PRMT R5, R2, 0x7632, R5 ;  /* 0x0000763202057816 */ /* 0x000fe20000000005 */
[----:B0-----:R-:W-:Y:S01]  /*aa340*/  IMAD.WIDE R12, R4, 0x2, R10 ;  /* 0x00000002040c7825 */ /* 0x001fe200078e020a */
[----:B------:R-:W2:Y:S09]  /*aa350*/  LDL.LU R2, [R1+0x7a0] ;  /* 0x0007a00001027983 */ /* 0x000eb20000300800 */
[----:B------:R0:W-:Y:S01]  /*aa360*/  @P0 STG.E.U16 desc[UR66][R12.64], R5 ;  /* 0x000000050c000986 */ /* 0x0001e2000c101542 */
[----:B------:R-:W-:-:S03]  /*aa370*/  ISETP.LT.AND P0, PT, R27, UR4, !P5 ;  /* 0x000000041b007c0c */ /* 0x000fc6000ef01270 */
[----:B0-----:R-:W4:Y:S04]  /*aa380*/  LDL.LU R5, [R1+0x7e0] ;  /* 0x0007e00001057983 */ /* 0x001f280000300800 */
[----:B------:R-:W2:Y:S01]  /*aa390*/  LDL.LU R27, [R1+0x3044] ;  /* 0x00304400011b7983 */ /* 0x000ea20000300800 */
[----:B------:R-:W-:-:S05]  /*aa3a0*/  IMAD.WIDE R12, R4, 0x2, R8 ;  /* 0x00000002040c7825 */ /* 0x000fca00078e0208 */
[----:B----4-:R0:W-:Y:S01]  /*aa3b0*/  @P0 STG.E.U16 desc[UR66][R12.64], R5 ;  /* 0x000000050c000986 */ /* 0x0101e2000c101542 */
[----:B--2---:R-:W-:-:S03]  /*aa3c0*/  ISETP.LT.AND P0, PT, R27, UR4, !P5 ;  /* 0x000000041b007c0c */ /* 0x004fc6000ef01270 */
[----:B0-----:R-:W2:Y:S04]  /*aa3d0*/  LDL.LU R13, [R1+0x7d0] ;  /* 0x0007d000010d7983 */ /* 0x001ea80000300800 */
[----:B------:R-:W4:Y:S01]  /*aa3e0*/  LDL.LU R27, [R1+0x3040] ;  /* 0x00304000011b7983 */ /* 0x000f220000300800 */
[----:B------:R-:W-:Y:S01]  /*aa3f0*/  PRMT R12, R5, 0x7632, R12 ;  /* 0x00007632050c7816 */ /* 0x000fe2000000000c */
[----:B------:R-:W-:-:S05]  /*aa400*/  IMAD.WIDE R4, R4, 0x2, R6 ;  /* 0x0000000204047825 */ /* 0x000fca00078e0206 */
[----:B------:R2:W-:Y:S01]  /*aa410*/  @P0 STG.E.U16 desc[UR66][R4.64], R12 ;  /* 0x0000000c04000986 */ /* 0x0005e2000c101542 */
[----:B----4-:R-:W-:-:S03]  /*aa420*/  ISETP.NE.AND P5, PT, R27, RZ, PT ;  /* 0x000000ff1b00720c */ /* 0x010fc60003fa5270 */
[----:B------:R-:W4:Y:S01]  /*aa430*/  LDL.LU R27, [R1+0x303c] ;  /* 0x00303c00011b7983 */ /* 0x000f220000300800 */
[----:B------:R-:W-:Y:S02]  /*aa440*/  ISETP.LT.AND P0, PT, R26, UR4, !P6 ;  /* 0x000000041a007c0c */ /* 0x000fe4000f701270 */
[----:B--2---:R-:W-:Y:S01]  /*aa450*/  PRMT R12, R13, 0x7632, R12 ;  /* 0x000076320d0c7816 */ /* 0x004fe2000000000c */
[----:B----4-:R-:W-:-:S10]  /*aa460*/  IMAD.WIDE R4, R27, 0x2, R24 ;  /* 0x000000021b047825 */ /* 0x010fd400078e0218 */
[----:B------:R0:W-:Y:S01]  /*aa470*/  @P0 STG.E.U16 desc[UR66][R4.64], R13 ;  /* 0x0000000d04000986 */ /* 0x0001e2000c101542 */
[----:B------:R-:W-:Y:S01]  /*aa480*/  ISETP.LT.AND P0, PT, R3, UR4, !P6 ;  /* 0x0000000403007c0c */ /* 0x000fe2000f701270 */
[----:B0-----:R-:W-:-:S12]  /*aa490*/  IMAD.WIDE R4, R27, 0x2, R22 ;  /* 0x000000021b047825 */ /* 0x001fd800078e0216 */
[----:B------:R0:W-:Y:S01]  /*aa4a0*/  @P0 STG.E.U16 desc[UR66][R4.64], R12 ;  /* 0x0000000c04000986 */ /* 0x0001e2000c101542 */
[----:B------:R-:W-:-:S03]  /*aa4b0*/  ISETP.LT.AND P0, PT, R0, UR4, !P6 ;  /* 0x0000000400007c0c */ /* 0x000fc6000f701270 */
[----:B------:R-:W2:Y:S01]  /*aa4c0*/  LDL.LU R0, [R1+0x3038] ;  /* 0x0030380001007983 */ /* 0x000ea20000300800 */
[----:B0-----:R-:W-:-:S09]  /*aa4d0*/  IMAD.WIDE R4, R27, 0x2, R20 ;  /* 0x000000021b047825 */ /* 0x001fd200078e0214 */
[----:B---3--:R0:W-:Y:S01]  /*aa4e0*/  @P0 STG.E.U16 desc[UR66][R4.64], R14 ;  /* 0x0000000e04000986 */ /* 0x0081e2000c101542 */
[----:B------:R-:W-:Y:S02]  /*aa4f0*/  ISETP.LT.AND P0, PT, R29, UR4, !P6 ;  /* 0x000000041d007c0c */ /* 0x000fe4000f701270 */
[----:B------:R-:W-:Y:S01]  /*aa500*/  PRMT R12, R14, 0x7632, R12 ;  /* 0x000076320e0c7816 */ /* 0x000fe2000000000c */
[----:B0-----:R-:W-:-:S10]  /*aa510*/  IMAD.WIDE R4, R27, 0x2, R18 ;  /* 0x000000021b047825 */ /* 0x001fd400078e0212 */
[----:B------:R0:W-:Y:S01]  /*aa520*/  @P0 STG.E.U16 desc[UR66][R4.64], R12 ;  /* 0x0000000c04000986 */ /* 0x0001e2000c101542 */
[----:B------:R-:W-:Y:S01]  /*aa530*/  ISETP.LT.AND P0, PT, R15, UR4, !P6 ;  /* 0x000000040f007c0c */ /* 0x000fe2000f701270 */
[----:B0-----:R-:W-:-:S12]  /*aa540*/  IMAD.WIDE R4, R27, 0x2, R16 ;  /* 0x000000021b047825 */ /* 0x001fd800078e0210 */
[----:B------:R0:W-:Y:S01]  /*aa550*/  @P0 STG.E.U16 desc[UR66][R4.64], R2 ;  /* 0x0000000204000986 */ /* 0x0001e2000c101542 */
[----:B------:R-:W-:Y:S02]  /*aa560*/  ISETP.LT.AND P0, PT, R28, UR4, !P6 ;  /* 0x000000041c007c0c */ /* 0x000fe4000f701270 */
[----:B------:R-:W-:Y:S01]  /*aa570*/  PRMT R12, R2, 0x7632, R12 ;  /* 0x00007632020c7816 */ /* 0x000fe2000000000c */
[----:B0-----:R-:W-:-:S10]  /*aa580*/  IMAD.WIDE R4, R27, 0x2, R10 ;  /* 0x000000021b047825 */ /* 0x001fd400078e020a */
[----:B------:R-:W-:Y:S04]  /*aa590*/  @P0 STG.E.U16 desc[UR66][R4.64], R12 ;  /* 0x0000000c04000986 */ /* 0x000fe8000c101542 */
[----:B------:R0:W-:Y:S04]  /*aa5a0*/  STL [R1+0x3034], R19 ;  /* 0x0030341301007387 */ /* 0x0001e80000100800 */
[----:B0-----:R-:W3:Y:S04]  /*aa5b0*/  LDL.LU R19, [R1+0x784] ;  /* 0x0007840001137983 */ /* 0x001ee80000300800 */
[----:B------:R0:W-:Y:S04]  /*aa5c0*/  STL [R1+0x3030], R17 ;  /* 0x0030301101007387 */ /* 0x0001e80000100800 */
[----:B0-----:R-:W4:Y:S04]  /*aa5d0*/  LDL R17, [R1+0x28] ;  /* 0x0000280001117983 */ /* 0x001f280000100800 */
[----:B------:R-:W3:Y:S04]  /*aa5e0*/  LDL.LU R2, [R1+0x794] ;  /* 0x0007940001027983 */ /* 0x000ee80000300800 */
[----:B--2---:R-:W0:Y:S04]  /*aa5f0*/  LDS.128 R12, [R0] ;  /* 0x00000000000c7984 */ /* 0x004e280000000c00 */
[----:B0-----:R0:W-:Y:S04]  /*aa600*/  STL [R1+0x3018], R13 ;  /* 0x0030180d01007387 */ /* 0x0011e80000100800 */
[----:B0-----:R-:W2:Y:S04]  /*aa610*/  LDL R13, [R1+0x1be8] ;  /* 0x001be800010d7983 */ /* 0x001ea80000100800 */
[----:B------:R0:W-:Y:S04]  /*aa620*/  STL [R1+0x2ffc], R14 ;  /* 0x002ffc0e01007387 */ /* 0x0001e80000100800 */
[----:B0-----:R-:W2:Y:S04]  /*aa630*/  LDL R14, [R1+0x1bf4] ;  /* 0x001bf400010e7983 */ /* 0x001ea80000100800 */
[----:B------:R0:W-:Y:S04]  /*aa640*/  STL [R1+0x2fe0], R15 ;  /* 0x002fe00f01007387 */ /* 0x0001e80000100800 */
[----:B0-----:R-:W2:Y:S01]  /*aa650*/  LDL.LU R15, [R1+0x1bf0] ;  /* 0x001bf000010f7983 */ /* 0x001ea20000300800 */
[----:B------:R-:W-:Y:S01]  /*aa660*/  IMAD.WIDE R4, R27, 0x2, R8 ;  /* 0x000000021b047825 */ /* 0x000fe200078e0208 */
[----:B--2---:R-:W-:-:S13]  /*aa670*/  ISETP.LT.AND P0, PT, R15, UR4, !P6 ;  /* 0x000000040f007c0c */ /* 0x004fda000f701270 */
[----:B------:R0:W-:Y:S04]  /*aa680*/  @P0 STG.E.U16 desc[UR66][R4.64], R12 ;  /* 0x0000000c04000986 */ /* 0x0001e8000c101542 */
[----:B0-----:R-:W2:Y:S01]  /*aa690*/  LDL.LU R5, [R1+0x14] ;  /* 0x0000140001057983 */ /* 0x001ea20000300800 */
[----:B------:R-:W-:Y:S02]  /*aa6a0*/  ISETP.LT.AND P0, PT, R14, UR4, !P6 ;  /* 0x000000040e007c0c */ /* 0x000fe4000f701270 */
[----:B------:R-:W-:Y:S01]  /*aa6b0*/  PRMT R12, R12, 0x7632, R12 ;  /* 0x000076320c0c7816 */ /* 0x000fe2000000000c */
[----:B------:R0:W-:Y:S01]  /*aa6c0*/  STL [R1+0x302c], R6 ;  /* 0x00302c0601007387 */ /* 0x0001e20000100800 */
[----:B--2---:R-:W-:Y:S01]  /*aa6d0*/  ISETP.NE.AND P6, PT, R5, RZ, PT ;  /* 0x000000ff0500720c */ /* 0x004fe20003fc5270 */
[----:B------:R-:W-:-:S02]  /*aa6e0*/  IMAD.WIDE R4, R27, 0x2, R6 ;  /* 0x000000021b047825 */ /* 0x000fc400078e0206 */
[----:B0-----:R-:W2:Y:S04]  /*aa6f0*/  LDL.LU R6, [R1+0x7b4] ;  /* 0x0007b40001067983 */ /* 0x001ea80000300800 */
[----:B------:R0:W-:Y:S04]  /*aa700*/  STL [R1+0x3028], R7 ;  /* 0x0030280701007387 */ /* 0x0001e80000100800 */
[----:B------:R1:W-:Y:S04]  /*aa710*/  @P0 STG.E.U16 desc[UR66][R4.64], R12 ;  /* 0x0000000c04000986 */ /* 0x0003e8000c101542 */
[----:B0-----:R-:W2:Y:S04]  /*aa720*/  LDL.LU R7, [R1+0x7e4] ;  /* 0x0007e40001077983 */ /* 0x001ea80000300800 */
[----:B------:R-:W2:Y:S04]  /*aa730*/  LDL.LU R27, [R1+0x2c] ;  /* 0x00002c00011b7983 */ /* 0x000ea80000300800 */
[----:B-1----:R-:W2:Y:S01]  /*aa740*/  LDL R12, [R1+0x1be0] ;  /* 0x001be000010c7983 */ /* 0x002ea20000100800 */
[----:B------:R-:W-:Y:S01]  /*aa750*/  ISETP.LT.AND P0, PT, R26, UR4, !P1 ;  /* 0x000000041a007c0c */ /* 0x000fe2000cf01270 */
[----:B----4-:R-:W-:-:S12]  /*aa760*/  IMAD.WIDE R4, R17, 0x2, R24 ;  /* 0x0000000211047825 */ /* 0x010fd800078e0218 */
[----:B---3--:R0:W-:Y:S01]  /*aa770*/  @P0 STG.E.U16 desc[UR66][R4.64], R19 ;  /* 0x0000001304000986 */ /* 0x0081e2000c101542 */
[----:B------:R-:W-:Y:S01]  /*aa780*/  ISETP.LT.AND P0, PT, R3, UR4, !P1 ;  /* 0x0000000403007c0c */ /* 0x000fe2000cf01270 */
[----:B0-----:R-:W-:Y:S02]  /*aa790*/  IMAD.MOV.U32 R5, RZ, RZ, R19 ;  /* 0x000000ffff057224 */ /* 0x001fe400078e0013 */
[----:B------:R-:W3:Y:S03]  /*aa7a0*/  LDL.LU R19, [R1+0x3034] ;  /* 0x0030340001137983 */ /* 0x000ee60000300800 */
[----:B------:R-:W-:Y:S01]  /*aa7b0*/  PRMT R0, R5, 0x7632, R0 ;  /* 0x0000763205007816 */ /* 0x000fe20000000000 */
[C---:B------:R-:W-:Y:S01]  /*aa7c0*/  IMAD.WIDE R4, R17.reuse, 0x2, R22 ;  /* 0x0000000211047825 */ /* 0x040fe200078e0216 */
[----:B------:R0:W-:Y:S05]  /*aa7d0*/  STL [R1+0x3020], R23 ;  /* 0x0030201701007387 */ /* 0x0001ea0000100800 */
[----:B------:R1:W-:Y:S04]  /*aa7e0*/  @P0 STG.E.U16 desc[UR66][R4.64], R0 ;  /* 0x0000000004000986 */ /* 0x0003e8000c101542 */
[----:B0-----:R-:W4:Y:S01]  /*aa7f0*/  LDL.LU R23, [R1+0x7d4] ;  /* 0x0007d40001177983 */ /* 0x001f220000300800 */
[----:B-1----:R-:W-:-:S03]  /*aa800*/  IMAD.WIDE R4, R17, 0x2, R20 ;  /* 0x0000000211047825 */ /* 0x002fc600078e0214 */
[----:B------:R-:W3:Y:S04]  /*aa810*/  LDL.LU R17, [R1+0x3030] ;  /* 0x0030300001117983 */ /* 0x000ee80000300800 */
[----:B------:R0:W-:Y:S04]  /*aa820*/  STL [R1+0x3024], R21 ;  /* 0x0030241501007387 */ /* 0x0001e80000100800 */
[----:B0-----:R-:W3:Y:S01]  /*aa830*/  LDL.LU R21, [R1+0x28] ;  /* 0x0000280001157983 */ /* 0x001ee20000300800 */
[----:B------:R-:W-:Y:S02]  /*aa840*/  PRMT R0, R2, 0x7632, R0 ;  /* 0x0000763202007816 */ /* 0x000fe40000000000 */
[----:B--2---:R-:W-:-:S13]  /*aa850*/  ISETP.LT.AND P0, PT, R12, UR4, !P1 ;  /* 0x000000040c007c0c */ /* 0x004fda000cf01270 */
[----:B------:R0:W-:Y:S04]  /*aa860*/  @P0 STG.E.U16 desc[UR66][R4.64], R2 ;  /* 0x0000000204000986 */ /* 0x0001e8000c101542 */
[----:B0-----:R-:W2:Y:S01]  /*aa870*/  LDL.LU R2, [R1+0x7a4] ;  /* 0x0007a40001027983 */ /* 0x001ea20000300800 */
[----:B------:R-:W-:Y:S01]  /*aa880*/  ISETP.LT.AND P0, PT, R29, UR4, !P1 ;  /* 0x000000041d007c0c */ /* 0x000fe2000cf01270 */
[----:B---3--:R-:W-:-:S12]  /*aa890*/  IMAD.WIDE R4, R21, 0x2, R18 ;  /* 0x0000000215047825 */ /* 0x008fd800078e0212 */
[----:B------:R0:W-:Y:S01]  /*aa8a0*/  @P0 STG.E.U16 desc[UR66][R4.64], R0 ;  /* 0x0000000004000986 */ /* 0x0001e2000c101542 */
[----:B------:R-:W-:Y:S01]  /*aa8b0*/  ISETP.LT.AND P0, PT, R13, UR4, !P1 ;  /* 0x000000040d007c0c */ /* 0x000fe2000cf01270 */
[----:B0-----:R-:W-:-:S12]  /*aa8c0*/  IMAD.WIDE R4, R21, 0x2, R16 ;  /* 0x0000000215047825 */ /* 0x001fd800078e0210 */
[----:B------:R0:W-:Y:S01]  /*aa8d0*/  @P0 STG.E.U16 desc[UR66][R4.64], R6 ;  /* 0x0000000604000986 */ /* 0x0001e2000c101542 */
[----:B------:R-:W-:Y:S01]  /*aa8e0*/  ISETP.LT.AND P0, PT, R28, UR4, !P1 ;  /* 0x000000041c007c0c */ /* 0x000fe2000cf01270 */
[----:B0-----:R-:W-:-:S05]  /*aa8f0*/  IMAD.MOV.U32 R5, RZ, RZ, R6 ;  /* 0x000000ffff057224 */ /* 0x001fca00078e0006 */
[----:B------:R-:W-:Y:S01]  /*aa900*/  PRMT R0, R5, 0x7632, R0 ;  /* 0x0000763205007816 */ /* 0x000fe20000000000 */
[----:B------:R-:W-:-:S06]  /*aa910*/  IMAD.WIDE R4, R21, 0x2, R10 ;  /* 0x0000000215047825 */ /* 0x000fcc00078e020a */
[----:B------:R0:W-:Y:S01]  /*aa920*/  @P0 STG.E.U16 desc[UR66][R4.64], R0 ;  /* 0x0000000004000986 */ /* 0x0001e2000c101542 */
[----:B------:R-:W-:Y:S01]  /*aa930*/  ISETP.LT.AND P0, PT, R15, UR4, !P1 ;  /* 0x000000040f007c0c */ /* 0x000fe2000cf01270 */
[----:B0-----:R-:W-:Y:S01]  /*aa940*/  IMAD.WIDE R4, R21, 0x2, R8 ;  /* 0x0000000215047825 */ /* 0x001fe200078e0208 */
[----:B------:R-:W-:-:S11]  /*aa950*/  PRMT R0, R7, 0x7632, R0 ;  /* 0x0000763207007816 */ /* 0x000fd60000000000 */
[----:B------:R-:W-:Y:S04]  /*aa960*/  @P0 STG.E.U16 desc[UR66][R4.64], R7 ;  /* 0x0000000704000986 */ /* 0x000fe8000c101542 */
[----:B--2---:R0:W-:Y:S04]  /*aa970*/  STL [R1+0x301c], R2 ;  /* 0x00301c0201007387 */ /* 0x0041e80000100800 */
[----:B0-----:R-:W2:Y:S04]  /*aa980*/  LDL.LU R2, [R1+0x7c4] ;  /* 0x0007c40001027983 */ /* 0x001ea80000300800 */
[----:B------:R-:W3:Y:S04]  /*aa990*/  LDL.LU R6, [R1+0x302c] ;  /* 0x00302c0001067983 */ /* 0x000ee80000300800 */
[----:B------:R-:W3:Y:S01]  /*aa9a0*/  LDL.LU R7, [R1+0x3028] ;  /* 0x0030280001077983 */ /* 0x000ee20000300800 */
[----:B------:R-:W-:-:S02]  /*aa9b0*/  ISETP.LT.AND P1, PT, R14, UR4, !P1 ;  /* 0x000000040e007c0c */ /* 0x000fc4000cf21270 */
[----:B------:R-:W-:Y:S01]  /*aa9c0*/  ISETP.LT.AND P0, PT, R26, UR4, !P2 ;  /* 0x000000041a007c0c */ /* 0x000fe2000d701270 */
[----:B---3--:R-:W-:Y:S02]  /*aa9d0*/  IMAD.WIDE R4, R21, 0x2, R6 ;  /* 0x0000000215047825 */ /* 0x008fe400078e0206 */
[----:B------:R-:W3:Y:S08]  /*aa9e0*/  LDL.LU R21, [R1+0x3024] ;  /* 0x0030240001157983 */ /* 0x000ef00000300800 */
[----:B------:R0:W-:Y:S02]  /*aa9f0*/  @P1 STG.E.U16 desc[UR66][R4.64], R0 ;  /* 0x0000000004001986 */ /* 0x0001e4000c101542 */
[----:B0-----:R-:W-:Y:S01]  /*aaa00*/  IMAD.WIDE R4, R27, 0x2, R24 ;  /* 0x000000021b047825 */ /* 0x001fe200078e0218 */
[----:B----4-:R-:W-:-:S04]  /*aaa10*/  PRMT R0, R23, 0x7632, R0 ;  /* 0x0000763217007816 */ /* 0x010fc80000000000 */
[----:B------:R0:W-:Y:S04]  /*aaa20*/  @P0 STG.E.U16 desc[UR66][R4.64], R23 ;  /* 0x0000001704000986 */ /* 0x0001e8000c101542 */
[----:B0-----:R-:W4:Y:S01]  /*aaa30*/  LDL.LU R23, [R1+0x3020] ;  /* 0x0030200001177983 */ /* 0x001f220000300800 */
[----:B------:R-:W-:Y:S02]  /*aaa40*/  ISETP.LT.AND P1, PT, R3, UR4, !P2 ;  /* 0x0000000403007c0c */ /* 0x000fe4000d721270 */
[----:B------:R-:W-:Y:S02]  /*aaa50*/  ISETP.LT.AND P0, PT, R12, UR4, !P2 ;  /* 0x000000040c007c0c */ /* 0x000fe4000d701270 */
[----:B------:R-:W2:Y:S01]  /*aaa60*/  LDL R12, [R1+0x4] ;  /* 0x00000400010c7983 */ /* 0x000ea20000100800 */
[----:B----4-:R-:W-:-:S08]  /*aaa70*/  IMAD.WIDE R4, R27, 0x2, R22 ;  /* 0x000000021b047825 */ /* 0x010fd000078e0216 */
[----:B------:R3:W-:Y:S01]  /*aaa80*/  @P1 STG.E.U16 desc[UR66][R4.64], R0 ;  /* 0x0000000004001986 */ /* 0x0007e2000c101542 */
[----:B------:R-:W-:-:S03]  /*aaa90*/  ISETP.LT.AND P1, PT, R29, UR4, !P2 ;  /* 0x000000041d007c0c */ /* 0x000fc6000d721270 */
[----:B------:R-:W4:Y:S01]  /*aaaa0*/  LDL.LU R29, [R1+0x788] ;  /* 0x00078800011d7983 */ /* 0x000f220000300800 */
[----:B---3--:R-:W-:Y:S01]  /*aaab0*/  IMAD.WIDE R4, R27, 0x2, R20 ;  /* 0x000000021b047825 */ /* 0x008fe200078e0214 */
[----:B--2---:R-:W-:-:S04]  /*aaac0*/  PRMT R0, R2, 0x7632, R0 ;  /* 0x0000763202007816 */ /* 0x004fc80000000000 */
[----:B------:R0:W-:Y:S04]  /*aaad0*/  @P0 STG.E.U16 desc[UR66][R4.64], R2 ;  /* 0x0000000204000986 */ /* 0x0001e8000c101542 */
[----:B0-----:R-:W2:Y:S01]  /*aaae0*/  LDL.LU R2, [R1+0x301c] ;  /* 0x00301c0001027983 */ /* 0x001ea20000300800 */
[----:B------:R-:W-:Y:S01]  /*aaaf0*/  ISETP.LT.AND P0, PT, R13, UR4, !P2 ;  /* 0x000000040d007c0c */ /* 0x000fe2000d701270 */
[C---:B------:R-:W-:Y:S02]  /*aab00*/  IMAD.WIDE R4, R27.reuse, 0x2, R18 ;  /* 0x000000021b047825 */ /* 0x040fe400078e0212 */
[----:B------:R-:W3:Y:S04]  /*aab10*/  LDL.LU R13, [R1+0x3018] ;  /* 0x00301800010d7983 */ /* 0x000ee80000300800 */
[----:B------:R0:W-:Y:S01]  /*aab20*/  @P1 STG.E.U16 desc[UR66][R4.64], R0 ;  /* 0x0000000004001986 */ /* 0x0001e2000c101542 */
[----:B------:R-:W-:Y:S01]  /*aab30*/  ISETP.LT.AND P1, PT, R28, UR4, !P2 ;  /* 0x000000041c007c0c */ /* 0x000fe2000d721270 */
[----:B0-----:R-:W-:-:S05]  /*aab40*/  IMAD.WIDE R4, R27, 0x2, R16 ;  /* 0x000000021b047825 */ /* 0x001fca00078e0210 */
[----:B--2---:R0:W-:Y:S01]  /*aab50*/  @P0 STG.E.U16 desc[UR66][R4.64], R2 ;  /* 0x0000000204000986 */ /* 0x0041e2000c101542 */
[----:B------:R-:W-:Y:S01]  /*aab60*/  PRMT R0, R2, 0x7632, R0 ;  /* 0x0000763202007816 */ /* 0x000fe20000000000 */
[C---:B0-----:R-:W-:Y:S02]  /*aab70*/  IMAD.WIDE R4, R27.reuse, 0x2, R10 ;  /* 0x000000021b047825 */ /* 0x041fe400078e020a */
[----:B------:R-:W2:Y:S04]  /*aab80*/  LDL.LU R2, [R1+0x798] ;  /* 0x0007980001027983 */ /* 0x000ea80000300800 */
[----:B------:R0:W-:Y:S04]  /*aab90*/  @P1 STG.E.U16 desc[UR66][R4.64], R0 ;  /* 0x0000000004001986 */ /* 0x0001e8000c101542 */
[----:B------:R1:W-:Y:S01]  /*aaba0*/  STL [R1+0x3014], R9 ;  /* 0x0030140901007387 */ /* 0x0003e20000100800 */
[----:B0-----:R-:W-:-:S03]  /*aabb0*/  IMAD.WIDE R4, R27, 0x2, R8 ;  /* 0x000000021b047825 */ /* 0x001fc600078e0208 */
[----:B-1----:R-:W2:Y:S04]  /*aabc0*/  LDL.LU R9, [R1+0x7b8] ;  /* 0x0007b80001097983 */ /* 0x002ea80000300800 */
[----:B------:R-:W2:Y:S01]  /*aabd0*/  LDL.LU R28, [R1+0x7d8] ;  /* 0x0007d800011c7983 */ /* 0x000ea20000300800 */
[----:B------:R-:W-:Y:S02]  /*aabe0*/  ISETP.LT.AND P0, PT, R15, UR4, !P2 ;  /* 0x000000040f007c0c */ /* 0x000fe4000d701270 */
[----:B------:R-:W-:Y:S02]  /*aabf0*/  ISETP.LT.AND P2, PT, R14, UR4, !P2 ;  /* 0x000000040e007c0c */ /* 0x000fe4000d741270 */
[----:B------:R-:W-:Y:S01]  /*aac00*/  ISETP.LT.AND P1, PT, R26, UR4, !P3 ;  /* 0x000000041a007c0c */ /* 0x000fe2000df21270 */
[----:B------:R-:W-:Y:S01]  /*aac10*/  IMAD.WIDE R26, R27, 0x2, R6 ;  /* 0x000000021b1a7825 */ /* 0x000fe200078e0206 */
[----:B---3--:R-:W-:-:S07]  /*aac20*/  PRMT R0, R13, 0x7632, R0 ;  /* 0x000076320d007816 */ /* 0x008fce0000000000 */
[----:B------:R0:W-:Y:S04]  /*aac30*/  @P0 STG.E.U16 desc[UR66][R4.64], R13 ;  /* 0x0000000d04000986 */ /* 0x0001e8000c101542 */
[----:B------:R4:W-:Y:S01]  /*aac40*/  @P2 STG.E.U16 desc[UR66][R26.64], R0 ;  /* 0x000000001a002986 */ /* 0x0009e2000c101542 */
[----:B0-----:R-:W-:Y:S01]  /*aac50*/  IMAD.WIDE R4, R12, 0x2, R24 ;  /* 0x000000020c047825 */ /* 0x001fe200078e0218 */
[----:B----4-:R-:W-:-:S04]  /*aac60*/  PRMT R0, R29, 0x7632, R0 ;  /* 0x000076321d007816 */ /* 0x010fc80000000000 */
[----:B------:R-:W-:Y:S04]  /*aac70*/  @P1 STG.E.U16 desc[UR66][R4.64], R29 ;  /* 0x0000001d04001986 */ /* 0x000fe8000c101542 */
[----:B--2---:R0:W-:Y:S04]  /*aac80*/  STL [R1+0x300c], R28 ;  /* 0x00300c1c01007387 */ /* 0x0041e80000100800 */
[----:B0-----:R-:W2:Y:S04]  /*aac90*/  LDL R28, [R1+0x1bd8] ;  /* 0x001bd800011c7983 */ /* 0x001ea80000100800 */
[----:B------:R-:W3:Y:S04]  /*aaca0*/  LDL.LU R26, [R1+0x7e8] ;  /* 0x0007e800011a7983 */ /* 0x000ee80000300800 */
[----:B------:R-:W4:Y:S04]  /*aacb0*/  LDL R27, [R1+0x1be0] ;  /* 0x001be000011b7983 */ /* 0x000f280000100800 */
[----:B------:R-:W2:Y:S04]  /*aacc0*/  LDL.LU R29, [R1+0x7c8] ;  /* 0x0007c800011d7983 */ /* 0x000ea80000300800 */
[----:B--2---:R0:W-:Y:S04]  /*aacd0*/  STL [R1+0x3004], R29 ;  /* 0x0030041d01007387 */ /* 0x0041e80000100800 */
[----:B0-----:R-:W2:Y:S01]  /*aace0*/  LDL R29, [R1+0x1be4] ;  /* 0x001be400011d7983 */ /* 0x001ea20000100800 */
[----:B------:R-:W-:-:S02]  /*aacf0*/  ISETP.LT.AND P0, PT, R3, UR4, !P3 ;  /* 0x0000000403007c0c */ /* 0x000fc4000df01270 */
[----:B----4-:R-:W-:Y:S02]  /*aad00*/  ISETP.LT.AND P2, PT, R27, UR4, !P3 ;  /* 0x000000041b007c0c */ /* 0x010fe4000df41270 */
[----:B--2---:R-:W-:Y:S01]  /*aad10*/  ISETP.LT.AND P1, PT, R29, UR4, !P3 ;  /* 0x000000041d007c0c */ /* 0x004fe2000df21270 */
[----:B------:R0:W-:Y:S04]  /*aad20*/  STL [R1+0x3010], R29 ;  /* 0x0030101d01007387 */ /* 0x0001e80000100800 */
[----:B0-----:R-:W2:Y:S01]  /*aad30*/  LDL.LU R29, [R1+0x4] ;  /* 0x00000400011d7983 */ /* 0x001ea20000300800 */
[----:B------:R-:W-:-:S05]  /*aad40*/  IMAD.WIDE R4, R12, 0x2, R22 ;  /* 0x000000020c047825 */ /* 0x000fca00078e0216 */
[----:B------:R-:W-:Y:S01]  /*aad50*/  @P0 STG.E.U16 desc[UR66][R4.64], R0 ;  /* 0x0000000004000986 */ /* 0x000fe2000c101542 */
[----:B--2---:R-:W-:-:S05]  /*aad60*/  IMAD.WIDE R12, R29, 0x2, R20 ;  /* 0x000000021d0c7825 */ /* 0x004fca00078e0214 */
[----:B------:R0:W-:Y:S04]  /*aad70*/  @P2 STG.E.U16 desc[UR66][R12.64], R2 ;  /* 0x000000020c002986 */ /* 0x0001e8000c101542 */
[----:B0-----:R-:W2:Y:S01]  /*aad80*/  LDL R12, [R1+0x1be8] ;  /* 0x001be800010c7983 */ /* 0x001ea20000100800 */
[----:B------:R-:W-:Y:S01]  /*aad90*/  PRMT R0, R2, 0x7632, R0 ;  /* 0x0000763202007816 */ /* 0x000fe20000000000 */
[C---:B------:R-:W-:Y:S02]  /*aada0*/  IMAD.WIDE R4, R29.reuse, 0x2, R18 ;  /* 0x000000021d047825 */ /* 0x040fe400078e0212 */
[----:B------:R-:W4:Y:S04]  /*aadb0*/  LDL R13, [R1+0x1bec] ;  /* 0x001bec00010d7983 */ /* 0x000f280000100800 */
[----:B------:R0:W-:Y:S04]  /*aadc0*/  @P1 STG.E.U16 desc[UR66][R4.64], R0 ;  /* 0x0000000004001986 */ /* 0x0001e8000c101542 */
[----:B------:R-:W3:Y:S01]  /*aadd0*/  LDL.LU R2, [R1+0x7a8] ;  /* 0x0007a80001027983 */ /* 0x000ee20000300800 */
[----:B0-----:R-:W-:Y:S01]  /*aade0*/  IMAD.WIDE R4, R29, 0x2, R16 ;  /* 0x000000021d047825 */ /* 0x001fe200078e0210 */
[----:B------:R-:W-:-:S02]  /*aadf0*/  PRMT R0, R9, 0x7632, R0 ;  /* 0x0000763209007816 */ /* 0x000fc40000000000 */
[----:B--2---:R-:W-:-:S13]  /*aae00*/  ISETP.LT.AND P0, PT, R12, UR4, !P3 ;  /* 0x000000040c007c0c */ /* 0x004fda000df01270 */
[----:B------:R0:W-:Y:S04]  /*aae10*/  @P0 STG.E.U16 desc[UR66][R4.64], R9 ;  /* 0x0000000904000986 */ /* 0x0001e8000c101542 */
[----:B0-----:R-:W2:Y:S01]  /*aae20*/  LDL.LU R9, [R1+0x3014] ;  /* 0x0030140001097983 */ /* 0x001ea20000300800 */
[----:B----4-:R-:W-:Y:S01]  /*aae30*/  ISETP.LT.AND P2, PT, R13, UR4, !P3 ;  /* 0x000000040d007c0c */ /* 0x010fe2000df41270 */
[----:B------:R-:W-:Y:S01]  /*aae40*/  IMAD.WIDE R12, R29, 0x2, R10 ;  /* 0x000000021d0c7825 */ /* 0x000fe200078e020a */
[----:B------:R-:W-:-:S11]  /*aae50*/  ISETP.LT.AND P0, PT, R3, UR4, !P4 ;  /* 0x0000000403007c0c */ /* 0x000fd6000e701270 */
[----:B------:R0:W-:Y:S01]  /*aae60*/  @P2 STG.E.U16 desc[UR66][R12.64], R0 ;  /* 0x000000000c002986 */ /* 0x0001e2000c101542 */
[----:B------:R-:W-:Y:S01]  /*aae70*/  ISETP.LT.AND P2, PT, R28, UR4, !P4 ;  /* 0x000000041c007c0c */ /* 0x000fe2000e741270 */
[----:B0-----:R-:W-:-:S04]  /*aae80*/  IMAD.WIDE R12, R29, 0x2, R6 ;  /* 0x000000021d0c7825 */ /* 0x001fc800078e0206 */
[----:B--2---:R-:W-:Y:S02]  /*aae90*/  IMAD.WIDE R4, R29, 0x2, R8 ;  /* 0x000000021d047825 */ /* 0x004fe400078e0208 */
[----:B------:R-:W2:Y:S04]  /*aaea0*/  LDL.LU R29, [R1+0x3010] ;  /* 0x00301000011d7983 */ /* 0x000ea80000300800 */
[----:B------:R-:W4:Y:S04]  /*aaeb0*/  LDL.LU R28, [R1+0x300c] ;  /* 0x00300c00011c7983 */ /* 0x000f280000300800 */
[----:B------:R-:W4:Y:S01]  /*aaec0*/  LDL.LU R3, [R1+0x3008] ;  /* 0x0030080001037983 */ /* 0x000f220000300800 */
[----:B------:R-:W-:-:S02]  /*aaed0*/  ISETP.LT.AND P1, PT, R15, UR4, !P3 ;  /* 0x000000040f007c0c */ /* 0x000fc4000df21270 */
[----:B------:R-:W-:Y:S02]  /*aaee0*/  ISETP.LT.AND P3, PT, R14, UR4, !P3 ;  /* 0x000000040e007c0c */ /* 0x000fe4000df61270 */
[----:B---3--:R-:W-:-:S09]  /*aaef0*/  PRMT R0, R26, 0x7632, R0 ;  /* 0x000076321a007816 */ /* 0x008fd20000000000 */
[----:B------:R4:W-:Y:S04]  /*aaf00*/  @P1 STG.E.U16 desc[UR66][R4.64], R26 ;  /* 0x0000001a04001986 */ /* 0x0009e8000c101542 */
[----:B------:R0:W-:Y:S01]  /*aaf10*/  @P3 STG.E.U16 desc[UR66][R12.64], R0 ;  /* 0x000000000c003986 */ /* 0x0001e2000c101542 */
[----:B--2---:R-:W-:-:S03]  /*aaf20*/  ISETP.LT.AND P3, PT, R29, UR4, !P4 ;  /* 0x000000041d007c0c */ /* 0x004fc6000e761270 */
[----:B------:R-:W2:Y:S01]  /*aaf30*/  LDL.LU R29, [R1+0x3004] ;  /* 0x00300400011d7983 */ /* 0x000ea20000300800 */
[----:B----4-:R-:W-:Y:S01]  /*aaf40*/  IMAD.WIDE R4, R3, 0x2, R24 ;  /* 0x0000000203047825 */ /* 0x010fe200078e0218 */
[----:B0-----:R-:W-:-:S04]  /*aaf50*/  PRMT R0, R28, 0x7632, R0 ;  /* 0x000076321c007816 */ /* 0x001fc80000000000 */
[----:B------:R0:W-:Y:S04]  /*aaf60*/  @P2 STG.E.U16 desc[UR66][R4.64], R28 ;  /* 0x0000001c04002986 */ /* 0x0001e8000c101542 */
[----:B0-----:R-:W3:Y:S01]  /*aaf70*/  LDL.LU R28, [R1+0x3000] ;  /* 0x00300000011c7983 */ /* 0x001ee20000300800 */
[----:B------:R-:W-:Y:S01]  /*aaf80*/  ISETP.LT.AND P1, PT, R27, UR4, !P4 ;  /* 0x000000041b007c0c */ /* 0x000fe2000e721270 */
[C---:B------:R-:W-:Y:S02]  /*aaf90*/  IMAD.WIDE R12, R3.reuse, 0x2, R22 ;  /* 0x00000002030c7825 */ /* 0x040fe400078e0216 */
[----:B------:R-:W4:Y:S02]  /*aafa0*/  LDL R4, [R1+0x1be8] ;  /* 0x001be80001047983 */ /* 0x000f240000100800 */
[----:B------:R-:W-:-:S02]  /*aafb0*/  IMAD.WIDE R26, R3, 0x2, R20 ;  /* 0x00000002031a7825 */ /* 0x000fc400078e0214 */
[----:B------:R-:W-:Y:S04]  /*aafc0*/  @P0 STG.E.U16 desc[UR66][R12.64], R0 ;  /* 0x000000000c000986 */ /* 0x000fe8000c101542 */
[----:B------:R-:W4:Y:S04]  /*aafd0*/  LDL R5, [R1+0x1bec] ;  /* 0x001bec0001057983 */ /* 0x000f280000100800 */
[----:B--2---:R0:W-:Y:S01]  /*aafe0*/  @P1 STG.E.U16 desc[UR66][R26.64], R29 ;  /* 0x0000001d1a001986 */ /* 0x0041e2000c101542 */
[----:B---3--:R-:W-:-:S03]  /*aaff0*/  PRMT R28, R29, 0x7632, R28 ;  /* 0x000076321d1c7816 */ /* 0x008fc6000000001c */
[----:B0-----:R-:W2:Y:S01]  /*ab000*/  LDL.LU R29, [R1+0x79c] ;  /* 0x00079c00011d7983 */ /* 0x001ea20000300800 */
[----:B----4-:R-:W-:Y:S01]  /*ab010*/  ISETP.LT.AND P2, PT, R4, UR4, !P4 ;  /* 0x0000000404007c0c */ /* 0x010fe2000e741270 */
[----:B------:R-:W-:Y:S01]  /*ab020*/  IMAD.WIDE R26, R3, 0x2, R18 ;  /* 0x00000002031a7825 */ /* 0x000fe200078e0212 */
[----:B------:R-:W-:-:S03]  /*ab030*/  ISETP.LT.AND P1, PT, R15, UR4, !P4 ;  /* 0x000000040f007c0c */ /* 0x000fc6000e721270 */
[----:B------:R-:W-:Y:S01]  /*ab040*/  IMAD.WIDE R12, R3, 0x2, R16 ;  /* 0x00000002030c7825 */ /* 0x000fe200078e0210 */
[----:B------:R-:W-:Y:S01]  /*ab050*/  @P3 STG.E.U16 desc[UR66][R26.64], R28 ;  /* 0x0000001c1a003986 */ /* 0x000fe2000c101542 */
[----:B------:R-:W-:Y:S02]  /*ab060*/  ISETP.LT.AND P0, PT, R5, UR4, !P4 ;  /* 0x0000000405007c0c */ /* 0x000fe4000e701270 */
[----:B------:R-:W-:Y:S02]  /*ab070*/  ISETP.LT.AND P4, PT, R14, UR4, !P4 ;  /* 0x000000040e007c0c */ /* 0x000fe4000e781270 */
[----:B------:R-:W-:Y:S02]  /*ab080*/  PRMT R0, R2, 0x7632, R0 ;  /* 0x0000763202007816 */ /* 0x000fe40000000000 */
[----:B------:R0:W-:Y:S02]  /*ab090*/  @P2 STG.E.U16 desc[UR66][R12.64], R2 ;  /* 0x000000020c002986 */ /* 0x0001e4000c101542 */
[----:B0-----:R-:W-:-:S02]  /*ab0a0*/  IMAD.WIDE R12, R3, 0x2, R8 ;  /* 0x00000002030c7825 */ /* 0x001fc400078e0208 */
[----:B--2---:R0:W-:Y:S04]  /*ab0b0*/  STL [R1+0x2ff4], R29 ;  /* 0x002ff41d01007387 */ /* 0x0041e80000100800 */
[----:B0-----:R-:W2:Y:S04]  /*ab0c0*/  LDL R29, [R1+0x1be8] ;  /* 0x001be800011d7983 */ /* 0x001ea80000100800 */
[----:B------:R-:W3:Y:S04]  /*ab0d0*/  LDL.LU R14, [R1+0x2ffc] ;  /* 0x002ffc00010e7983 */ /* 0x000ee80000300800 */
[----:B------:R-:W4:Y:S04]  /*ab0e0*/  LDL R26, [R1+0x1be0] ;  /* 0x001be000011a7983 */ /* 0x000f280000100800 */
[----:B------:R-:W2:Y:S04]  /*ab0f0*/  LDL.LU R27, [R1+0x78c] ;  /* 0x00078c00011b7983 */ /* 0x000ea80000300800 */
[----:B------:R-:W2:Y:S04]  /*ab100*/  LDL.LU R28, [R1+0x1bd8] ;  /* 0x001bd800011c7983 */ /* 0x000ea80000300800 */
[----:B------:R-:W4:Y:S04]  /*ab110*/  LDL.LU R2, [R1+0x2ff8] ;  /* 0x002ff80001027983 */ /* 0x000f280000300800 */
[----:B------:R0:W-:Y:S04]  /*ab120*/  STL [R1+0x2ff0], R8 ;  /* 0x002ff00801007387 */ /* 0x0001e80000100800 */
[----:B0-----:R-:W4:Y:S01]  /*ab130*/  LDL.LU R8, [R1+0x1bdc] ;  /* 0x001bdc0001087983 */ /* 0x001f220000300800 */
[----:B------:R-:W-:-:S03]  /*ab140*/  IMAD.WIDE R4, R3, 0x2, R10 ;  /* 0x0000000203047825 */ /* 0x000fc600078e020a */
[----:B------:R0:W-:Y:S04]  /*ab150*/  STL [R1+0x2fec], R9 ;  /* 0x002fec0901007387 */ /* 0x0001e80000100800 */
[----:B------:R1:W-:Y:S04]  /*ab160*/  @P0 STG.E.U16 desc[UR66][R4.64], R0 ;  /* 0x0000000004000986 */ /* 0x0003e8000c101542 */
[----:B0-----:R-:W4:Y:S01]  /*ab170*/  LDL.LU R9, [R1+0x7bc] ;  /* 0x0007bc0001097983 */ /* 0x001f220000300800 */
[----:B-1----:R-:W-:Y:S01]  /*ab180*/  IMAD.WIDE R4, R3, 0x2, R6 ;  /* 0x0000000203047825 */ /* 0x002fe200078e0206 */
[----:B---3--:R-:W-:-:S02]  /*ab190*/  PRMT R0, R14, 0x7632, R0 ;  /* 0x000076320e007816 */ /* 0x008fc40000000000 */
[----:B------:R0:W-:Y:S01]  /*ab1a0*/  @P1 STG.E.U16 desc[UR66][R12.64], R14 ;  /* 0x0000000e0c001986 */ /* 0x0001e2000c101542 */
[----:B--2---:R-:W-:-:S03]  /*ab1b0*/  ISETP.LT.AND P3, PT, R28, UR4, !P5 ;  /* 0x000000041c007c0c */ /* 0x004fc6000ef61270 */
[----:B0-----:R-:W2:Y:S01]  /*ab1c0*/  LDL.LU R14, [R1+0x1bf4] ;  /* 0x001bf400010e7983 */ /* 0x001ea20000300800 */
[----:B----4-:R-:W-:-:S03]  /*ab1d0*/  IMAD.WIDE R12, R2, 0x2, R24 ;  /* 0x00000002020c7825 */ /* 0x010fc600078e0218 */
[----:B------:R0:W-:Y:S04]  /*ab1e0*/  STL [R1+0x2fe8], R24 ;  /* 0x002fe81801007387 */ /* 0x0001e80000100800 */
[----:B------:R1:W-:Y:S04]  /*ab1f0*/  @P4 STG.E.U16 desc[UR66][R4.64], R0 ;  /* 0x0000000004004986 */ /* 0x0003e8000c101542 */
[----:B0-----:R-:W3:Y:S01]  /*ab200*/  LDL.LU R24, [R1+0x1be4] ;  /* 0x001be40001187983 */ /* 0x001ee20000300800 */
[----:B------:R-:W-:-:S03]  /*ab210*/  ISETP.LT.AND P0, PT, R8, UR4, !P5 ;  /* 0x0000000408007c0c */ /* 0x000fc6000ef01270 */
[----:B------:R0:W-:Y:S01]  /*ab220*/  STL [R1+0x2fe4], R25 ;  /* 0x002fe41901007387 */ /* 0x0001e20000100800 */
[----:B-1----:R-:W-:Y:S01]  /*ab230*/  PRMT R0, R27, 0x7632, R0 ;  /* 0x000076321b007816 */ /* 0x002fe20000000000 */
[----:B------:R-:W-:Y:S02]  /*ab240*/  IMAD.WIDE R4, R2, 0x2, R22 ;  /* 0x0000000202047825 */ /* 0x000fe400078e0216 */
[----:B------:R-:W-:Y:S01]  /*ab250*/  @P3 STG.E.U16 desc[UR66][R12.64], R27 ;  /* 0x0000001b0c003986 */ /* 0x000fe2000c101542 */
[----:B------:R-:W-:-:S03]  /*ab260*/  ISETP.LT.AND P3, PT, R29, UR4, !P5 ;  /* 0x000000041d007c0c */ /* 0x000fc6000ef61270 */
[----:B0-----:R-:W4:Y:S04]  /*ab270*/  LDL.LU R25, [R1+0x7ec] ;  /* 0x0007ec0001197983 */ /* 0x001f280000300800 */
[----:B------:R-:W2:Y:S04]  /*ab280*/  LDL.LU R29, [R1+0x2ff4] ;  /* 0x002ff400011d7983 */ /* 0x000ea80000300800 */
[----:B------:R0:W-:Y:S04]  /*ab290*/  @P0 STG.E.U16 desc[UR66][R4.64], R0 ;  /* 0x0000000004000986 */ /* 0x0001e8000c101542 */
[----:B0-----:R-:W4:Y:S01]  /*ab2a0*/  LDL R5, [R1+0x1bec] ;  /* 0x001bec0001057983 */ /* 0x001f220000100800 */
[----:B------:R-:W-:Y:S01]  /*ab2b0*/  ISETP.LT.AND P1, PT, R26, UR4, !P5 ;  /* 0x000000041a007c0c */ /* 0x000fe2000ef21270 */
[----:B------:R-:W-:Y:S01]  /*ab2c0*/  IMAD.WIDE R12, R2, 0x2, R20 ;  /* 0x00000002020c7825 */ /* 0x000fe200078e0214 */
[----:B------:R-:W-:-:S02]  /*ab2d0*/  ISETP.LT.AND P0, PT, R28, UR4, !P6 ;  /* 0x000000041c007c0c */ /* 0x000fc4000f701270 */
[----:B------:R-:W4:Y:S01]  /*ab2e0*/  LDL.LU R28, [R1+0x7cc] ;  /* 0x0007cc00011c7983 */ /* 0x000f220000300800 */
[----:B------:R-:W-:Y:S01]  /*ab2f0*/  IMAD.WIDE R26, R2, 0x2, R18 ;  /* 0x00000002021a7825 */ /* 0x000fe200078e0212 */
[----:B------:R-:W-:Y:S02]  /*ab300*/  PRMT R0, R9, 0x7632, R0 ;  /* 0x0000763209007816 */ /* 0x000fe40000000000 */
[----:B---3--:R-:W-:Y:S02]  /*ab310*/  ISETP.LT.AND P2, PT, R24, UR4, !P5 ;  /* 0x0000000418007c0c */ /* 0x008fe4000ef41270 */
[----:B--2---:R-:W-:-:S03]  /*ab320*/  PRMT R3, R29, 0x7632, R3 ;  /* 0x000076321d037816 */ /* 0x004fc60000000003 */
[----:B------:R0:W-:Y:S08]  /*ab330*/  @P1 STG.E.U16 desc[UR66][R12.64], R29 ;  /* 0x0000001d0c001986 */ /* 0x0001f0000c101542 */
[----:B------:R1:W-:Y:S01]  /*ab340*/  @P2 STG.E.U16 desc[UR66][R26.64], R3 ;  /* 0x000000031a002986 */ /* 0x0003e2000c101542 */
[----:B------:R-:W-:-:S03]  /*ab350*/  ISETP.LT.AND P2, PT, R8, UR4, !P6 ;  /* 0x0000000408007c0c */ /* 0x000fc6000f741270 */
[----:B0-----:R-:W2:Y:S01]  /*ab360*/  LDL.LU R29, [R1+0x7ac] ;  /* 0x0007ac00011d7983 */ /* 0x001ea20000300800 */
[----:B----4-:R-:W-:Y:S01]  /*ab370*/  ISETP.LT.AND P4, PT, R5, UR4, !P5 ;  /* 0x0000000405007c0c */ /* 0x010fe2000ef81270 */
[C---:B------:R-:W-:Y:S02]  /*ab380*/  IMAD.WIDE R4, R2.reuse, 0x2, R16 ;  /* 0x0000000202047825 */ /* 0x040fe400078e0210 */
[----:B-1----:R-:W3:Y:S04]  /*ab390*/  LDL.LU R3, [R1+0x1be0] ;  /* 0x001be00001037983 */ /* 0x002ee80000300800 */
[----:B------:R-:W4:Y:S04]  /*ab3a0*/  LDL.LU R26, [R1+0x7dc] ;  /* 0x0007dc00011a7983 */ /* 0x000f280000300800 */
[----:B------:R-:W2:Y:S04]  /*ab3b0*/  LDL.LU R27, [R1+0x30] ;  /* 0x00003000011b7983 */ /* 0x000ea80000300800 */
[----:B------:R-:W2:Y:S04]  /*ab3c0*/  LDL.LU R8, [R1+0x2ff0] ;  /* 0x002ff00001087983 */ /* 0x000ea80000300800 */
[----:B------:R0:W-:Y:S04]  /*ab3d0*/  @P3 STG.E.U16 desc[UR66][R4.64], R9 ;  /* 0x0000000904003986 */ /* 0x0001e8000c101542 */
[----:B0-----:R-:W2:Y:S01]  /*ab3e0*/  LDL.LU R9, [R1+0x2fec] ;  /* 0x002fec0001097983 */ /* 0x001ea20000300800 */
[----:B------:R-:W-:Y:S01]  /*ab3f0*/  ISETP.LT.AND P1, PT, R15, UR4, !P5 ;  /* 0x000000040f007c0c */ /* 0x000fe2000ef21270 */
[----:B------:R-:W-:-:S05]  /*ab400*/  IMAD.WIDE R12, R2, 0x2, R10 ;  /* 0x00000002020c7825 */ /* 0x000fca00078e020a */
[----:B------:R0:W-:Y:S01]  /*ab410*/  @P4 STG.E.U16 desc[UR66][R12.64], R0 ;  /* 0x000000000c004986 */ /* 0x0001e2000c101542 */
[----:B------:R-:W-:-:S03]  /*ab420*/  ISETP.LT.AND P4, PT, R24, UR4, !P6 ;  /* 0x0000000418007c0c */ /* 0x000fc6000f781270 */
[----:B0-----:R-:W3:Y:S01]  /*ab430*/  LDL.LU R12, [R1+0x1be8] ;  /* 0x001be800010c7983 */ /* 0x001ee20000300800 */
[----:B------:R-:W-:-:S03]  /*ab440*/  PRMT R0, R25, 0x7632, R0 ;  /* 0x0000763219007816 */ /* 0x000fc60000000000 */
[----:B------:R-:W4:Y:S04]  /*ab450*/  LDL.LU R13, [R1+0x1bec] ;  /* 0x001bec00010d7983 */ /* 0x000f280000300800 */
[----:B------:R-:W4:Y:S01]  /*ab460*/  LDL.LU R24, [R1+0x2fe8] ;  /* 0x002fe80001187983 */ /* 0x000f220000300800 */
[----:B--2---:R-:W-:-:S05]  /*ab470*/  IMAD.WIDE R4, R2, 0x2, R8 ;  /* 0x0000000202047825 */ /* 0x004fca00078e0208 */
[----:B------:R0:W-:Y:S04]  /*ab480*/  @P1 STG.E.U16 desc[UR66][R4.64], R25 ;  /* 0x0000001904001986 */ /* 0x0001e8000c101542 */
[----:B0-----:R-:W4:Y:S01]  /*ab490*/  LDL.LU R25, [R1+0x2fe4] ;  /* 0x002fe40001197983 */ /* 0x001f220000300800 */
[----:B------:R-:W-:Y:S02]  /*ab4a0*/  ISETP.LT.AND P5, PT, R14, UR4, !P5 ;  /* 0x000000040e007c0c */ /* 0x000fe4000efa1270 */
[----:B---3--:R-:W-:Y:S01]  /*ab4b0*/  ISETP.LT.AND P3, PT, R3, UR4, !P6 ;  /* 0x0000000403007c0c */ /* 0x008fe2000f761270 */
[----:B------:R-:W-:-:S10]  /*ab4c0*/  IMAD.WIDE R2, R2, 0x2, R6 ;  /* 0x0000000202027825 */ /* 0x000fd400078e0206 */
[----:B------:R0:W-:Y:S01]  /*ab4d0*/  @P5 STG.E.U16 desc[UR66][R2.64], R0 ;  /* 0x0000000002005986 */ /* 0x0001e2000c101542 */
[----:B----4-:R-:W-:-:S05]  /*ab4e0*/  IMAD.WIDE R24, R27, 0x2, R24 ;  /* 0x000000021b187825 */ /* 0x010fca00078e0218 */
[----:B------:R1:W-:Y:S01]  /*ab4f0*/  @P0 STG.E.U16 desc[UR66][R24.64], R26 ;  /* 0x0000001a18000986 */ /* 0x0003e2000c101542 */
[----:B------:R-:W-:-:S03]  /*ab500*/  ISETP.LT.AND P0, PT, R15, UR4, !P6 ;  /* 0x000000040f007c0c */ /* 0x000fc6000f701270 */
[----:B------:R-:W2:Y:S01]  /*ab510*/  LDL.LU R15, [R1+0x2fe0] ;  /* 0x002fe000010f7983 */ /* 0x000ea20000300800 */
[----:B------:R-:W-:Y:S02]  /*ab520*/  ISETP.LT.AND P1, PT, R12, UR4, !P6 ;  /* 0x000000040c007c0c */ /* 0x000fe4000f721270 */
[----:B------:R-:W-:Y:S02]  /*ab530*/  ISETP.LT.AND P5, PT, R13, UR4, !P6 ;  /* 0x000000040d007c0c */ /* 0x000fe4000f7a1270 */
[----:B------:R-:W-:Y:S01]  /*ab540*/  ISETP.LT.AND P6, PT, R14, UR4, !P6 ;  /* 0x000000040e007c0c */ /* 0x000fe2000f7c1270 */
[C---:B------:R-:W-:Y:S01]  /*ab550*/  IMAD.WIDE R22, R27.reuse, 0x2, R22 ;  /* 0x000000021b167825 */ /* 0x040fe200078e0216 */
[----:B0-----:R-:W-:Y:S02]  /*ab560*/  PRMT R3, R26, 0x7632, R3 ;  /* 0x000076321a037816 */ /* 0x001fe40000000003 */
[----:B------:R-:W-:Y:S01]  /*ab570*/  PRMT R0, R28, 0x7632, R0 ;  /* 0x000076321c007816 */ /* 0x000fe20000000000 */
[----:B------:R-:W-:Y:S01]  /*ab580*/  IMAD.WIDE R20, R27, 0x2, R20 ;  /* 0x000000021b147825 */ /* 0x000fe200078e0214 */
[----:B------:R-:W-:-:S03]  /*ab590*/  PRMT R5, R29, 0x7632, R5 ;  /* 0x000076321d057816 */ /* 0x000fc60000000005 */
[C---:B------:R-:W-:Y:S01]  /*ab5a0*/  IMAD.WIDE R18, R27.reuse, 0x2, R18 ;  /* 0x000000021b127825 */ /* 0x040fe200078e0212 */
[----:B------:R1:W-:Y:S03]  /*ab5b0*/  @P2 STG.E.U16 desc[UR66][R22.64], R3 ;  /* 0x0000000316002986 */ /* 0x0003e6000c101542 */
[C---:B------:R-:W-:Y:S01]  /*ab5c0*/  IMAD.WIDE R16, R27.reuse, 0x2, R16 ;  /* 0x000000021b107825 */ /* 0x040fe200078e0210 */
[----:B------:R1:W-:Y:S03]  /*ab5d0*/  @P3 STG.E.U16 desc[UR66][R20.64], R28 ;  /* 0x0000001c14003986 */ /* 0x0003e6000c101542 */
[C---:B------:R-:W-:Y:S01]  /*ab5e0*/  IMAD.WIDE R10, R27.reuse, 0x2, R10 ;  /* 0x000000021b0a7825 */ /* 0x040fe200078e020a */
[----:B------:R1:W-:Y:S03]  /*ab5f0*/  @P4 STG.E.U16 desc[UR66][R18.64], R0 ;  /* 0x0000000012004986 */ /* 0x0003e6000c101542 */
[C---:B------:R-:W-:Y:S01]  /*ab600*/  IMAD.WIDE R8, R27.reuse, 0x2, R8 ;  /* 0x000000021b087825 */ /* 0x040fe200078e0208 */
[----:B------:R1:W-:Y:S04]  /*ab610*/  @P1 STG.E.U16 desc[UR66][R16.64], R29 ;  /* 0x0000001d10001986 */ /* 0x0003e8000c101542 */
[----:B------:R1:W-:Y:S01]  /*ab620*/  @P5 STG.E.U16 desc[UR66][R10.64], R5 ;  /* 0x000000050a005986 */ /* 0x0003e2000c101542 */
[----:B------:R-:W-:-:S03]  /*ab630*/  IMAD.WIDE R6, R27, 0x2, R6 ;  /* 0x000000021b067825 */ /* 0x000fc600078e0206 */
[----:B--2---:R1:W-:Y:S01]  /*ab640*/  @P0 STG.E.U16 desc[UR66][R8.64], R15 ;  /* 0x0000000f08000986 */ /* 0x0043e2000c101542 */
[----:B------:R-:W-:Y:S05]  /*ab650*/  @!P6 EXIT ;  /* 0x000000000000e94d */ /* 0x000fea0003800000 */
[----:B-1----:R-:W-:-:S05]  /*ab660*/  PRMT R3, R15, 0x7632, R3 ;  /* 0x000076320f037816 */ /* 0x002fca0000000003 */
[----:B------:R-:W-:Y:S01]  /*ab670*/  STG.E.U16 desc[UR66][R6.64], R3 ;  /* 0x0000000306007986 */ /* 0x000fe2000c101542 */
[----:B------:R-:W-:Y:S05]  /*ab680*/  EXIT ;  /* 0x000000000000794d */ /* 0x000fea0003800000 */
.L_x_2:
[----:B------:R-:W-:-:S00]  /*ab690*/  BRA `(.L_x_2) ;  /* 0xfffffffc00fc7947 */ /* 0x000fc0000383ffff */
[----:B------:R-:W-:-:S00]  /*ab6a0*/  NOP ;  /* 0x0000000000007918 */ /* 0x000fc00000000000 */
        /* <DEDUP_REMOVED lines=13> */
.L_x_3:


//--------------------- .nv.shared.matmul_kernel  --------------------------
	.section	.nv.shared.matmul_kernel,"aw",@nobits
	.sectionflags	@""
	.align	16
	.zero		1024


//--------------------- .nv.shared.reserved.0     --------------------------
	.section	.nv.shared.reserved.0,"aw",@nobits
	.weak		__nv_reservedSMEM_offset_0_alias
	.size		__nv_reservedSMEM_offset_0_alias, 0, 64
	.other		__nv_reservedSMEM_offset_0_alias,@"STO_CUDA_RESERVED_SHARED STV_DEFAULT"
__nv_reservedSMEM_offset_0_alias:
	.zero		0
	.zero		64


//--------------------- .nv.constant0.matmul_kernel --------------------------
	.section	.nv.constant0.matmul_kernel,"a",@progbits
	.sectionflags	@""
	.align	4
.nv.constant0.matmul_kernel:
	.zero		976


//--------------------- SYMBOLS --------------------------

	.type		.nv.reservedSmem.offset0,@object
	.size		.nv.reservedSmem.offset0,0x4
	.type		.nv.reservedSmem.cap,@object
	.size		.nv.reservedSmem.cap,0x4
